//
// Generated by NVIDIA NVVM Compiler
//
// Compiler Build ID: CL-36424714
// Cuda compilation tools, release 13.0, V13.0.88
// Based on NVVM 20.0.0
//

.version 9.0
.target sm_100
.address_size 64

	// .globl	_Z4stepPdS_m
// _ZZN3cub18CUB_300001_SM_10006detail6reduce28DeviceReduceSingleTileKernelINS2_10policy_hubIdyN4cuda3__47maximumIvEEE10Policy1000EPdSB_yS8_ddNS5_3std3__410__identityEEEvT0_T1_T2_T3_T4_T6_E12temp_storage has been demoted
// _ZZN3cub18CUB_300001_SM_10006detail6reduce18DeviceReduceKernelINS2_10policy_hubIdyN4cuda3__47maximumIvEEE10Policy1000EPdyS8_dNS5_3std3__410__identityEEEvT0_PT3_T1_NS0_13GridEvenShareISI_EET2_T4_E12temp_storage has been demoted
// _ZZN3cub18CUB_300001_SM_10006detail6reduce28DeviceReduceSingleTileKernelINS2_10policy_hubIdyN4cuda3__47maximumIvEEE10Policy1000EPdSB_iS8_ddNS5_3std3__410__identityEEEvT0_T1_T2_T3_T4_T6_E12temp_storage has been demoted
.global .align 1 .b8 _ZN34_INTERNAL_78c393e7_4_k_cu_7be5854b4cuda3std3__45__cpo5beginE[1];
.global .align 1 .b8 _ZN34_INTERNAL_78c393e7_4_k_cu_7be5854b4cuda3std3__45__cpo3endE[1];
.global .align 1 .b8 _ZN34_INTERNAL_78c393e7_4_k_cu_7be5854b4cuda3std3__45__cpo6cbeginE[1];
.global .align 1 .b8 _ZN34_INTERNAL_78c393e7_4_k_cu_7be5854b4cuda3std3__45__cpo4cendE[1];
.global .align 1 .b8 _ZN34_INTERNAL_78c393e7_4_k_cu_7be5854b4cuda3std3__45__cpo6rbeginE[1];
.global .align 1 .b8 _ZN34_INTERNAL_78c393e7_4_k_cu_7be5854b4cuda3std3__45__cpo4rendE[1];
.global .align 1 .b8 _ZN34_INTERNAL_78c393e7_4_k_cu_7be5854b4cuda3std3__45__cpo7crbeginE[1];
.global .align 1 .b8 _ZN34_INTERNAL_78c393e7_4_k_cu_7be5854b4cuda3std3__45__cpo5crendE[1];
.global .align 1 .b8 _ZN34_INTERNAL_78c393e7_4_k_cu_7be5854b4cuda3std3__436_GLOBAL__N__78c393e7_4_k_cu_7be5854b6ignoreE[1];
.global .align 1 .b8 _ZN34_INTERNAL_78c393e7_4_k_cu_7be5854b4cuda3std3__419piecewise_constructE[1];
.global .align 1 .b8 _ZN34_INTERNAL_78c393e7_4_k_cu_7be5854b4cuda3std3__48in_placeE[1];
.global .align 1 .b8 _ZN34_INTERNAL_78c393e7_4_k_cu_7be5854b4cuda3std3__420unreachable_sentinelE[1];
.global .align 1 .b8 _ZN34_INTERNAL_78c393e7_4_k_cu_7be5854b4cuda3std3__47nulloptE[1];
.global .align 1 .b8 _ZN34_INTERNAL_78c393e7_4_k_cu_7be5854b4cuda3std3__48unexpectE[1];
.global .align 1 .b8 _ZN34_INTERNAL_78c393e7_4_k_cu_7be5854b4cuda3std6ranges3__45__cpo4swapE[1];
.global .align 1 .b8 _ZN34_INTERNAL_78c393e7_4_k_cu_7be5854b4cuda3std6ranges3__45__cpo9iter_moveE[1];
.global .align 1 .b8 _ZN34_INTERNAL_78c393e7_4_k_cu_7be5854b4cuda3std6ranges3__45__cpo5beginE[1];
.global .align 1 .b8 _ZN34_INTERNAL_78c393e7_4_k_cu_7be5854b4cuda3std6ranges3__45__cpo3endE[1];
.global .align 1 .b8 _ZN34_INTERNAL_78c393e7_4_k_cu_7be5854b4cuda3std6ranges3__45__cpo6cbeginE[1];
.global .align 1 .b8 _ZN34_INTERNAL_78c393e7_4_k_cu_7be5854b4cuda3std6ranges3__45__cpo4cendE[1];
.global .align 1 .b8 _ZN34_INTERNAL_78c393e7_4_k_cu_7be5854b4cuda3std6ranges3__45__cpo7advanceE[1];
.global .align 1 .b8 _ZN34_INTERNAL_78c393e7_4_k_cu_7be5854b4cuda3std6ranges3__45__cpo9iter_swapE[1];
.global .align 1 .b8 _ZN34_INTERNAL_78c393e7_4_k_cu_7be5854b4cuda3std6ranges3__45__cpo4nextE[1];
.global .align 1 .b8 _ZN34_INTERNAL_78c393e7_4_k_cu_7be5854b4cuda3std6ranges3__45__cpo4prevE[1];
.global .align 1 .b8 _ZN34_INTERNAL_78c393e7_4_k_cu_7be5854b4cuda3std6ranges3__45__cpo4dataE[1];
.global .align 1 .b8 _ZN34_INTERNAL_78c393e7_4_k_cu_7be5854b4cuda3std6ranges3__45__cpo5cdataE[1];
.global .align 1 .b8 _ZN34_INTERNAL_78c393e7_4_k_cu_7be5854b4cuda3std6ranges3__45__cpo4sizeE[1];
.global .align 1 .b8 _ZN34_INTERNAL_78c393e7_4_k_cu_7be5854b4cuda3std6ranges3__45__cpo5ssizeE[1];
.global .align 1 .b8 _ZN34_INTERNAL_78c393e7_4_k_cu_7be5854b4cuda3std6ranges3__45__cpo8distanceE[1];
.global .align 1 .b8 _ZN34_INTERNAL_78c393e7_4_k_cu_7be5854b6thrust24THRUST_300001_SM_1000_NS6system6detail10sequential3seqE[1];
.global .align 1 .b8 _ZN34_INTERNAL_78c393e7_4_k_cu_7be5854b6thrust24THRUST_300001_SM_1000_NS12placeholders2_1E[1];
.global .align 1 .b8 _ZN34_INTERNAL_78c393e7_4_k_cu_7be5854b6thrust24THRUST_300001_SM_1000_NS12placeholders2_2E[1];
.global .align 1 .b8 _ZN34_INTERNAL_78c393e7_4_k_cu_7be5854b6thrust24THRUST_300001_SM_1000_NS12placeholders2_3E[1];
.global .align 1 .b8 _ZN34_INTERNAL_78c393e7_4_k_cu_7be5854b6thrust24THRUST_300001_SM_1000_NS12placeholders2_4E[1];
.global .align 1 .b8 _ZN34_INTERNAL_78c393e7_4_k_cu_7be5854b6thrust24THRUST_300001_SM_1000_NS12placeholders2_5E[1];
.global .align 1 .b8 _ZN34_INTERNAL_78c393e7_4_k_cu_7be5854b6thrust24THRUST_300001_SM_1000_NS12placeholders2_6E[1];
.global .align 1 .b8 _ZN34_INTERNAL_78c393e7_4_k_cu_7be5854b6thrust24THRUST_300001_SM_1000_NS12placeholders2_7E[1];
.global .align 1 .b8 _ZN34_INTERNAL_78c393e7_4_k_cu_7be5854b6thrust24THRUST_300001_SM_1000_NS12placeholders2_8E[1];
.global .align 1 .b8 _ZN34_INTERNAL_78c393e7_4_k_cu_7be5854b6thrust24THRUST_300001_SM_1000_NS12placeholders2_9E[1];
.global .align 1 .b8 _ZN34_INTERNAL_78c393e7_4_k_cu_7be5854b6thrust24THRUST_300001_SM_1000_NS12placeholders3_10E[1];

.visible .entry _Z4stepPdS_m(
	.param .u64 .ptr .align 1 _Z4stepPdS_m_param_0,
	.param .u64 .ptr .align 1 _Z4stepPdS_m_param_1,
	.param .u64 _Z4stepPdS_m_param_2
)
{
	.reg .b32 	%r<4>;
	.reg .b64 	%rd<18>;
	.reg .b64 	%fd<9>;

	ld.param.u64 	%rd1, [_Z4stepPdS_m_param_0];
	ld.param.u64 	%rd2, [_Z4stepPdS_m_param_1];
	ld.param.u64 	%rd3, [_Z4stepPdS_m_param_2];
	cvta.to.global.u64 	%rd4, %rd2;
	cvta.to.global.u64 	%rd5, %rd1;
	mov.u32 	%r1, %ctaid.x;
	add.s32 	%r2, %r1, 1;
	cvt.u64.u32 	%rd6, %r2;
	mov.u32 	%r3, %tid.x;
	cvt.u64.u32 	%rd7, %r3;
	mad.lo.s64 	%rd8, %rd3, %rd6, %rd7;
	shl.b64 	%rd9, %rd8, 3;
	add.s64 	%rd10, %rd9, %rd5;
	ld.global.f64 	%fd1, [%rd10];
	cvt.u64.u32 	%rd11, %r1;
	mad.lo.s64 	%rd12, %rd3, %rd11, %rd7;
	shl.b64 	%rd13, %rd12, 3;
	add.s64 	%rd14, %rd5, %rd13;
	ld.global.f64 	%fd2, [%rd14+8];
	shl.b64 	%rd15, %rd3, 3;
	add.s64 	%rd16, %rd10, %rd15;
	ld.global.f64 	%fd3, [%rd16+8];
	div.rn.f64 	%fd4, %fd2, %fd3;
	add.f64 	%fd5, %fd1, %fd4;
	ld.global.f64 	%fd6, [%rd10+16];
	add.f64 	%fd7, %fd6, %fd5;
	mul.f64 	%fd8, %fd7, 0d3FD0000000000000;
	add.s64 	%rd17, %rd4, %rd9;
	st.global.f64 	[%rd17+8], %fd8;
	ret;

}
	// .globl	_Z11subtractionPdS_S_
.visible .entry _Z11subtractionPdS_S_(
	.param .u64 .ptr .align 1 _Z11subtractionPdS_S__param_0,
	.param .u64 .ptr .align 1 _Z11subtractionPdS_S__param_1,
	.param .u64 .ptr .align 1 _Z11subtractionPdS_S__param_2
)
{
	.reg .b32 	%r<5>;
	.reg .b64 	%rd<11>;
	.reg .b64 	%fd<4>;

	ld.param.u64 	%rd1, [_Z11subtractionPdS_S__param_0];
	ld.param.u64 	%rd2, [_Z11subtractionPdS_S__param_1];
	ld.param.u64 	%rd3, [_Z11subtractionPdS_S__param_2];
	cvta.to.global.u64 	%rd4, %rd3;
	cvta.to.global.u64 	%rd5, %rd2;
	cvta.to.global.u64 	%rd6, %rd1;
	mov.u32 	%r1, %ctaid.x;
	mov.u32 	%r2, %ntid.x;
	mov.u32 	%r3, %tid.x;
	mad.lo.s32 	%r4, %r1, %r2, %r3;
	mul.wide.u32 	%rd7, %r4, 8;
	add.s64 	%rd8, %rd6, %rd7;
	ld.global.f64 	%fd1, [%rd8];
	add.s64 	%rd9, %rd5, %rd7;
	ld.global.f64 	%fd2, [%rd9];
	sub.f64 	%fd3, %fd1, %fd2;
	add.s64 	%rd10, %rd4, %rd7;
	st.global.f64 	[%rd10], %fd3;
	ret;

}
	// .globl	_ZN3cub18CUB_300001_SM_10006detail11EmptyKernelIvEEvv
.visible .entry _ZN3cub18CUB_300001_SM_10006detail11EmptyKernelIvEEvv()
{


	ret;

}
	// .globl	_ZN3cub18CUB_300001_SM_10006detail6reduce28DeviceReduceSingleTileKernelINS2_10policy_hubIdyN4cuda3__47maximumIvEEE10Policy1000EPdSB_yS8_ddNS5_3std3__410__identityEEEvT0_T1_T2_T3_T4_T6_
.visible .entry _ZN3cub18CUB_300001_SM_10006detail6reduce28DeviceReduceSingleTileKernelINS2_10policy_hubIdyN4cuda3__47maximumIvEEE10Policy1000EPdSB_yS8_ddNS5_3std3__410__identityEEEvT0_T1_T2_T3_T4_T6_(
	.param .u64 .ptr .align 1 _ZN3cub18CUB_300001_SM_10006detail6reduce28DeviceReduceSingleTileKernelINS2_10policy_hubIdyN4cuda3__47maximumIvEEE10Policy1000EPdSB_yS8_ddNS5_3std3__410__identityEEEvT0_T1_T2_T3_T4_T6__param_0,
	.param .u64 .ptr .align 1 _ZN3cub18CUB_300001_SM_10006detail6reduce28DeviceReduceSingleTileKernelINS2_10policy_hubIdyN4cuda3__47maximumIvEEE10Policy1000EPdSB_yS8_ddNS5_3std3__410__identityEEEvT0_T1_T2_T3_T4_T6__param_1,
	.param .u64 _ZN3cub18CUB_300001_SM_10006detail6reduce28DeviceReduceSingleTileKernelINS2_10policy_hubIdyN4cuda3__47maximumIvEEE10Policy1000EPdSB_yS8_ddNS5_3std3__410__identityEEEvT0_T1_T2_T3_T4_T6__param_2,
	.param .align 1 .b8 _ZN3cub18CUB_300001_SM_10006detail6reduce28DeviceReduceSingleTileKernelINS2_10policy_hubIdyN4cuda3__47maximumIvEEE10Policy1000EPdSB_yS8_ddNS5_3std3__410__identityEEEvT0_T1_T2_T3_T4_T6__param_3[1],
	.param .f64 _ZN3cub18CUB_300001_SM_10006detail6reduce28DeviceReduceSingleTileKernelINS2_10policy_hubIdyN4cuda3__47maximumIvEEE10Policy1000EPdSB_yS8_ddNS5_3std3__410__identityEEEvT0_T1_T2_T3_T4_T6__param_4,
	.param .align 1 .b8 _ZN3cub18CUB_300001_SM_10006detail6reduce28DeviceReduceSingleTileKernelINS2_10policy_hubIdyN4cuda3__47maximumIvEEE10Policy1000EPdSB_yS8_ddNS5_3std3__410__identityEEEvT0_T1_T2_T3_T4_T6__param_5[1]
)
.maxntid 256
.minnctapersm 1
{
	.reg .pred 	%p<220>;
	.reg .b32 	%r<446>;
	.reg .b64 	%rd<232>;
	.reg .b64 	%fd<381>;
	// demoted variable
	.shared .align 8 .b8 _ZZN3cub18CUB_300001_SM_10006detail6reduce28DeviceReduceSingleTileKernelINS2_10policy_hubIdyN4cuda3__47maximumIvEEE10Policy1000EPdSB_yS8_ddNS5_3std3__410__identityEEEvT0_T1_T2_T3_T4_T6_E12temp_storage[80];
	ld.param.u64 	%rd31, [_ZN3cub18CUB_300001_SM_10006detail6reduce28DeviceReduceSingleTileKernelINS2_10policy_hubIdyN4cuda3__47maximumIvEEE10Policy1000EPdSB_yS8_ddNS5_3std3__410__identityEEEvT0_T1_T2_T3_T4_T6__param_0];
	ld.param.u64 	%rd33, [_ZN3cub18CUB_300001_SM_10006detail6reduce28DeviceReduceSingleTileKernelINS2_10policy_hubIdyN4cuda3__47maximumIvEEE10Policy1000EPdSB_yS8_ddNS5_3std3__410__identityEEEvT0_T1_T2_T3_T4_T6__param_1];
	ld.param.u64 	%rd32, [_ZN3cub18CUB_300001_SM_10006detail6reduce28DeviceReduceSingleTileKernelINS2_10policy_hubIdyN4cuda3__47maximumIvEEE10Policy1000EPdSB_yS8_ddNS5_3std3__410__identityEEEvT0_T1_T2_T3_T4_T6__param_2];
	ld.param.f64 	%fd58, [_ZN3cub18CUB_300001_SM_10006detail6reduce28DeviceReduceSingleTileKernelINS2_10policy_hubIdyN4cuda3__47maximumIvEEE10Policy1000EPdSB_yS8_ddNS5_3std3__410__identityEEEvT0_T1_T2_T3_T4_T6__param_4];
	cvta.to.global.u64 	%rd1, %rd33;
	setp.ne.s64 	%p1, %rd32, 0;
	@%p1 bra 	$L__BB3_3;
	mov.u32 	%r427, %tid.x;
	setp.ne.s32 	%p219, %r427, 0;
	@%p219 bra 	$L__BB3_74;
	st.global.f64 	[%rd1], %fd58;
	bra.uni 	$L__BB3_74;
$L__BB3_3:
	and.b64  	%rd34, %rd31, 31;
	setp.ne.s64 	%p2, %rd34, 0;
	@%p2 bra 	$L__BB3_38;
	setp.gt.u64 	%p110, %rd32, 2047;
	@%p110 bra 	$L__BB3_22;
	cvt.u32.u64 	%r1, %rd32;
	mov.u32 	%r2, %tid.x;
	setp.ge.u32 	%p159, %r2, %r1;
	mov.f64 	%fd359, 0d0000000000000000;
	mov.u32 	%r431, %r2;
	@%p159 bra 	$L__BB3_7;
	mul.wide.u32 	%rd189, %r2, 8;
	add.s64 	%rd188, %rd31, %rd189;
	// begin inline asm
	ld.global.nc.u64 %rd187, [%rd188];
	// end inline asm
	mov.b64 	%fd359, %rd187;
	add.s32 	%r431, %r2, 256;
$L__BB3_7:
	setp.ge.u32 	%p160, %r431, %r1;
	@%p160 bra 	$L__BB3_13;
	not.b32 	%r303, %r431;
	add.s32 	%r5, %r303, %r1;
	and.b32  	%r304, %r5, 768;
	setp.eq.s32 	%p161, %r304, 768;
	@%p161 bra 	$L__BB3_11;
	mul.wide.u32 	%rd190, %r431, 8;
	add.s64 	%rd222, %rd31, %rd190;
	shr.u32 	%r305, %r5, 8;
	add.s32 	%r306, %r305, 1;
	and.b32  	%r307, %r306, 3;
	neg.s32 	%r429, %r307;
$L__BB3_10:
	.pragma "nounroll";
	// begin inline asm
	ld.global.nc.u64 %rd191, [%rd222];
	// end inline asm
	mov.b64 	%fd272, %rd191;
	setp.lt.f64 	%p162, %fd359, %fd272;
	selp.f64 	%fd359, %fd272, %fd359, %p162;
	add.s32 	%r431, %r431, 256;
	add.s64 	%rd222, %rd222, 2048;
	add.s32 	%r429, %r429, 1;
	setp.ne.s32 	%p163, %r429, 0;
	@%p163 bra 	$L__BB3_10;
$L__BB3_11:
	setp.lt.u32 	%p164, %r5, 768;
	@%p164 bra 	$L__BB3_13;
$L__BB3_12:
	mul.wide.s32 	%rd201, %r431, 8;
	add.s64 	%rd194, %rd31, %rd201;
	// begin inline asm
	ld.global.nc.u64 %rd193, [%rd194];
	// end inline asm
	mov.b64 	%fd273, %rd193;
	setp.lt.f64 	%p165, %fd359, %fd273;
	selp.f64 	%fd274, %fd273, %fd359, %p165;
	add.s64 	%rd196, %rd194, 2048;
	// begin inline asm
	ld.global.nc.u64 %rd195, [%rd196];
	// end inline asm
	mov.b64 	%fd275, %rd195;
	setp.lt.f64 	%p166, %fd274, %fd275;
	selp.f64 	%fd276, %fd275, %fd274, %p166;
	add.s64 	%rd198, %rd194, 4096;
	// begin inline asm
	ld.global.nc.u64 %rd197, [%rd198];
	// end inline asm
	mov.b64 	%fd277, %rd197;
	setp.lt.f64 	%p167, %fd276, %fd277;
	selp.f64 	%fd278, %fd277, %fd276, %p167;
	add.s64 	%rd200, %rd194, 6144;
	// begin inline asm
	ld.global.nc.u64 %rd199, [%rd200];
	// end inline asm
	mov.b64 	%fd279, %rd199;
	setp.lt.f64 	%p168, %fd278, %fd279;
	selp.f64 	%fd359, %fd279, %fd278, %p168;
	add.s32 	%r431, %r431, 1024;
	setp.lt.s32 	%p169, %r431, %r1;
	@%p169 bra 	$L__BB3_12;
$L__BB3_13:
	setp.lt.u64 	%p170, %rd32, 256;
	@%p170 bra 	$L__BB3_18;
	// begin inline asm
	mov.u32 %r371, %laneid;
	// end inline asm
	mov.b64 	%rd212, %fd359;
	mov.b64 	{%r373, %r378}, %rd212;
	mov.b32 	%r379, 1;
	mov.b32 	%r420, 31;
	mov.b32 	%r421, -1;
	// begin inline asm
	shfl.sync.down.b32 %r372, %r373, %r379, %r420, %r421;
	// end inline asm
	// begin inline asm
	shfl.sync.down.b32 %r377, %r378, %r379, %r420, %r421;
	// end inline asm
	mov.b64 	%rd213, {%r372, %r377};
	mov.b64 	%fd327, %rd213;
	setp.gt.s32 	%p198, %r371, 30;
	setp.lt.f64 	%p199, %fd359, %fd327;
	selp.f64 	%fd328, %fd327, %fd359, %p199;
	selp.f64 	%fd329, %fd359, %fd328, %p198;
	mov.b64 	%rd214, %fd329;
	mov.b64 	{%r383, %r388}, %rd214;
	mov.b32 	%r389, 2;
	// begin inline asm
	shfl.sync.down.b32 %r382, %r383, %r389, %r420, %r421;
	// end inline asm
	// begin inline asm
	shfl.sync.down.b32 %r387, %r388, %r389, %r420, %r421;
	// end inline asm
	mov.b64 	%rd215, {%r382, %r387};
	mov.b64 	%fd330, %rd215;
	setp.gt.s32 	%p200, %r371, 29;
	setp.lt.f64 	%p201, %fd329, %fd330;
	selp.f64 	%fd331, %fd330, %fd329, %p201;
	selp.f64 	%fd332, %fd329, %fd331, %p200;
	mov.b64 	%rd216, %fd332;
	mov.b64 	{%r393, %r398}, %rd216;
	mov.b32 	%r399, 4;
	// begin inline asm
	shfl.sync.down.b32 %r392, %r393, %r399, %r420, %r421;
	// end inline asm
	// begin inline asm
	shfl.sync.down.b32 %r397, %r398, %r399, %r420, %r421;
	// end inline asm
	mov.b64 	%rd217, {%r392, %r397};
	mov.b64 	%fd333, %rd217;
	setp.gt.s32 	%p202, %r371, 27;
	setp.lt.f64 	%p203, %fd332, %fd333;
	selp.f64 	%fd334, %fd333, %fd332, %p203;
	selp.f64 	%fd335, %fd332, %fd334, %p202;
	mov.b64 	%rd218, %fd335;
	mov.b64 	{%r403, %r408}, %rd218;
	mov.b32 	%r409, 8;
	// begin inline asm
	shfl.sync.down.b32 %r402, %r403, %r409, %r420, %r421;
	// end inline asm
	// begin inline asm
	shfl.sync.down.b32 %r407, %r408, %r409, %r420, %r421;
	// end inline asm
	mov.b64 	%rd219, {%r402, %r407};
	mov.b64 	%fd336, %rd219;
	setp.gt.s32 	%p204, %r371, 23;
	setp.lt.f64 	%p205, %fd335, %fd336;
	selp.f64 	%fd337, %fd336, %fd335, %p205;
	selp.f64 	%fd338, %fd335, %fd337, %p204;
	mov.b64 	%rd220, %fd338;
	mov.b64 	{%r413, %r418}, %rd220;
	mov.b32 	%r419, 16;
	// begin inline asm
	shfl.sync.down.b32 %r412, %r413, %r419, %r420, %r421;
	// end inline asm
	// begin inline asm
	shfl.sync.down.b32 %r417, %r418, %r419, %r420, %r421;
	// end inline asm
	mov.b64 	%rd221, {%r412, %r417};
	mov.b64 	%fd339, %rd221;
	setp.gt.s32 	%p206, %r371, 15;
	setp.lt.f64 	%p207, %fd338, %fd339;
	selp.f64 	%fd10, %fd339, %fd338, %p207;
	selp.f64 	%fd380, %fd338, %fd10, %p206;
	setp.ne.s32 	%p208, %r371, 0;
	@%p208 bra 	$L__BB3_16;
	shr.u32 	%r422, %r2, 2;
	and.b32  	%r423, %r422, 248;
	mov.u32 	%r424, _ZZN3cub18CUB_300001_SM_10006detail6reduce28DeviceReduceSingleTileKernelINS2_10policy_hubIdyN4cuda3__47maximumIvEEE10Policy1000EPdSB_yS8_ddNS5_3std3__410__identityEEEvT0_T1_T2_T3_T4_T6_E12temp_storage;
	add.s32 	%r425, %r424, %r423;
	st.shared.f64 	[%r425+8], %fd10;
$L__BB3_16:
	bar.sync 	0;
	setp.ne.s32 	%p209, %r2, 0;
	@%p209 bra 	$L__BB3_72;
	ld.shared.f64 	%fd340, [_ZZN3cub18CUB_300001_SM_10006detail6reduce28DeviceReduceSingleTileKernelINS2_10policy_hubIdyN4cuda3__47maximumIvEEE10Policy1000EPdSB_yS8_ddNS5_3std3__410__identityEEEvT0_T1_T2_T3_T4_T6_E12temp_storage+16];
	setp.lt.f64 	%p210, %fd380, %fd340;
	selp.f64 	%fd341, %fd340, %fd380, %p210;
	ld.shared.f64 	%fd342, [_ZZN3cub18CUB_300001_SM_10006detail6reduce28DeviceReduceSingleTileKernelINS2_10policy_hubIdyN4cuda3__47maximumIvEEE10Policy1000EPdSB_yS8_ddNS5_3std3__410__identityEEEvT0_T1_T2_T3_T4_T6_E12temp_storage+24];
	setp.lt.f64 	%p211, %fd341, %fd342;
	selp.f64 	%fd343, %fd342, %fd341, %p211;
	ld.shared.f64 	%fd344, [_ZZN3cub18CUB_300001_SM_10006detail6reduce28DeviceReduceSingleTileKernelINS2_10policy_hubIdyN4cuda3__47maximumIvEEE10Policy1000EPdSB_yS8_ddNS5_3std3__410__identityEEEvT0_T1_T2_T3_T4_T6_E12temp_storage+32];
	setp.lt.f64 	%p212, %fd343, %fd344;
	selp.f64 	%fd345, %fd344, %fd343, %p212;
	ld.shared.f64 	%fd346, [_ZZN3cub18CUB_300001_SM_10006detail6reduce28DeviceReduceSingleTileKernelINS2_10policy_hubIdyN4cuda3__47maximumIvEEE10Policy1000EPdSB_yS8_ddNS5_3std3__410__identityEEEvT0_T1_T2_T3_T4_T6_E12temp_storage+40];
	setp.lt.f64 	%p213, %fd345, %fd346;
	selp.f64 	%fd347, %fd346, %fd345, %p213;
	ld.shared.f64 	%fd348, [_ZZN3cub18CUB_300001_SM_10006detail6reduce28DeviceReduceSingleTileKernelINS2_10policy_hubIdyN4cuda3__47maximumIvEEE10Policy1000EPdSB_yS8_ddNS5_3std3__410__identityEEEvT0_T1_T2_T3_T4_T6_E12temp_storage+48];
	setp.lt.f64 	%p214, %fd347, %fd348;
	selp.f64 	%fd349, %fd348, %fd347, %p214;
	ld.shared.f64 	%fd350, [_ZZN3cub18CUB_300001_SM_10006detail6reduce28DeviceReduceSingleTileKernelINS2_10policy_hubIdyN4cuda3__47maximumIvEEE10Policy1000EPdSB_yS8_ddNS5_3std3__410__identityEEEvT0_T1_T2_T3_T4_T6_E12temp_storage+56];
	setp.lt.f64 	%p215, %fd349, %fd350;
	selp.f64 	%fd351, %fd350, %fd349, %p215;
	ld.shared.f64 	%fd352, [_ZZN3cub18CUB_300001_SM_10006detail6reduce28DeviceReduceSingleTileKernelINS2_10policy_hubIdyN4cuda3__47maximumIvEEE10Policy1000EPdSB_yS8_ddNS5_3std3__410__identityEEEvT0_T1_T2_T3_T4_T6_E12temp_storage+64];
	setp.lt.f64 	%p216, %fd351, %fd352;
	selp.f64 	%fd380, %fd352, %fd351, %p216;
	bra.uni 	$L__BB3_72;
$L__BB3_18:
	// begin inline asm
	mov.u32 %r308, %laneid;
	// end inline asm
	and.b32  	%r359, %r2, 992;
	add.s32 	%r360, %r359, 32;
	setp.gt.u32 	%p171, %r360, %r1;
	not.b32 	%r361, %r359;
	add.s32 	%r362, %r1, %r361;
	selp.b32 	%r357, %r362, 31, %p171;
	mov.b64 	%rd202, %fd359;
	mov.b64 	{%r310, %r315}, %rd202;
	mov.b32 	%r316, 1;
	mov.b32 	%r358, -1;
	// begin inline asm
	shfl.sync.down.b32 %r309, %r310, %r316, %r357, %r358;
	// end inline asm
	// begin inline asm
	shfl.sync.down.b32 %r314, %r315, %r316, %r357, %r358;
	// end inline asm
	mov.b64 	%rd203, {%r309, %r314};
	mov.b64 	%fd280, %rd203;
	setp.lt.s32 	%p172, %r308, %r357;
	setp.lt.f64 	%p173, %fd359, %fd280;
	selp.f64 	%fd281, %fd280, %fd359, %p173;
	selp.f64 	%fd282, %fd281, %fd359, %p172;
	mov.b64 	%rd204, %fd282;
	mov.b64 	{%r320, %r325}, %rd204;
	mov.b32 	%r326, 2;
	// begin inline asm
	shfl.sync.down.b32 %r319, %r320, %r326, %r357, %r358;
	// end inline asm
	// begin inline asm
	shfl.sync.down.b32 %r324, %r325, %r326, %r357, %r358;
	// end inline asm
	mov.b64 	%rd205, {%r319, %r324};
	mov.b64 	%fd283, %rd205;
	add.s32 	%r363, %r308, 2;
	setp.gt.s32 	%p174, %r363, %r357;
	setp.lt.f64 	%p175, %fd282, %fd283;
	selp.f64 	%fd284, %fd283, %fd282, %p175;
	selp.f64 	%fd285, %fd282, %fd284, %p174;
	mov.b64 	%rd206, %fd285;
	mov.b64 	{%r330, %r335}, %rd206;
	mov.b32 	%r336, 4;
	// begin inline asm
	shfl.sync.down.b32 %r329, %r330, %r336, %r357, %r358;
	// end inline asm
	// begin inline asm
	shfl.sync.down.b32 %r334, %r335, %r336, %r357, %r358;
	// end inline asm
	mov.b64 	%rd207, {%r329, %r334};
	mov.b64 	%fd286, %rd207;
	add.s32 	%r364, %r308, 4;
	setp.gt.s32 	%p176, %r364, %r357;
	setp.lt.f64 	%p177, %fd285, %fd286;
	selp.f64 	%fd287, %fd286, %fd285, %p177;
	selp.f64 	%fd288, %fd285, %fd287, %p176;
	mov.b64 	%rd208, %fd288;
	mov.b64 	{%r340, %r345}, %rd208;
	mov.b32 	%r346, 8;
	// begin inline asm
	shfl.sync.down.b32 %r339, %r340, %r346, %r357, %r358;
	// end inline asm
	// begin inline asm
	shfl.sync.down.b32 %r344, %r345, %r346, %r357, %r358;
	// end inline asm
	mov.b64 	%rd209, {%r339, %r344};
	mov.b64 	%fd289, %rd209;
	add.s32 	%r365, %r308, 8;
	setp.gt.s32 	%p178, %r365, %r357;
	setp.lt.f64 	%p179, %fd288, %fd289;
	selp.f64 	%fd290, %fd289, %fd288, %p179;
	selp.f64 	%fd291, %fd288, %fd290, %p178;
	mov.b64 	%rd210, %fd291;
	mov.b64 	{%r350, %r355}, %rd210;
	mov.b32 	%r356, 16;
	// begin inline asm
	shfl.sync.down.b32 %r349, %r350, %r356, %r357, %r358;
	// end inline asm
	// begin inline asm
	shfl.sync.down.b32 %r354, %r355, %r356, %r357, %r358;
	// end inline asm
	mov.b64 	%rd211, {%r349, %r354};
	mov.b64 	%fd292, %rd211;
	add.s32 	%r366, %r308, 16;
	setp.gt.s32 	%p180, %r366, %r357;
	setp.lt.f64 	%p181, %fd291, %fd292;
	selp.f64 	%fd293, %fd292, %fd291, %p181;
	selp.f64 	%fd380, %fd291, %fd293, %p180;
	setp.ne.s32 	%p182, %r308, 0;
	@%p182 bra 	$L__BB3_20;
	shr.u32 	%r367, %r2, 2;
	and.b32  	%r368, %r367, 248;
	mov.u32 	%r369, _ZZN3cub18CUB_300001_SM_10006detail6reduce28DeviceReduceSingleTileKernelINS2_10policy_hubIdyN4cuda3__47maximumIvEEE10Policy1000EPdSB_yS8_ddNS5_3std3__410__identityEEEvT0_T1_T2_T3_T4_T6_E12temp_storage;
	add.s32 	%r370, %r369, %r368;
	st.shared.f64 	[%r370+8], %fd380;
$L__BB3_20:
	bar.sync 	0;
	setp.ne.s32 	%p183, %r2, 0;
	@%p183 bra 	$L__BB3_72;
	setp.gt.u64 	%p184, %rd32, 32;
	ld.shared.f64 	%fd294, [_ZZN3cub18CUB_300001_SM_10006detail6reduce28DeviceReduceSingleTileKernelINS2_10policy_hubIdyN4cuda3__47maximumIvEEE10Policy1000EPdSB_yS8_ddNS5_3std3__410__identityEEEvT0_T1_T2_T3_T4_T6_E12temp_storage+16];
	setp.lt.f64 	%p185, %fd380, %fd294;
	selp.f64 	%fd296, %fd294, %fd380, %p185;
	selp.f64 	%fd297, %fd296, %fd380, %p184;
	setp.gt.u64 	%p186, %rd32, 64;
	ld.shared.f64 	%fd299, [_ZZN3cub18CUB_300001_SM_10006detail6reduce28DeviceReduceSingleTileKernelINS2_10policy_hubIdyN4cuda3__47maximumIvEEE10Policy1000EPdSB_yS8_ddNS5_3std3__410__identityEEEvT0_T1_T2_T3_T4_T6_E12temp_storage+24];
	setp.lt.f64 	%p187, %fd297, %fd299;
	selp.f64 	%fd301, %fd299, %fd297, %p187;
	selp.f64 	%fd302, %fd301, %fd297, %p186;
	setp.gt.u64 	%p188, %rd32, 96;
	ld.shared.f64 	%fd304, [_ZZN3cub18CUB_300001_SM_10006detail6reduce28DeviceReduceSingleTileKernelINS2_10policy_hubIdyN4cuda3__47maximumIvEEE10Policy1000EPdSB_yS8_ddNS5_3std3__410__identityEEEvT0_T1_T2_T3_T4_T6_E12temp_storage+32];
	setp.lt.f64 	%p189, %fd302, %fd304;
	selp.f64 	%fd306, %fd304, %fd302, %p189;
	selp.f64 	%fd307, %fd306, %fd302, %p188;
	setp.gt.u64 	%p190, %rd32, 128;
	ld.shared.f64 	%fd309, [_ZZN3cub18CUB_300001_SM_10006detail6reduce28DeviceReduceSingleTileKernelINS2_10policy_hubIdyN4cuda3__47maximumIvEEE10Policy1000EPdSB_yS8_ddNS5_3std3__410__identityEEEvT0_T1_T2_T3_T4_T6_E12temp_storage+40];
	setp.lt.f64 	%p191, %fd307, %fd309;
	selp.f64 	%fd311, %fd309, %fd307, %p191;
	selp.f64 	%fd312, %fd311, %fd307, %p190;
	setp.gt.u64 	%p192, %rd32, 160;
	ld.shared.f64 	%fd314, [_ZZN3cub18CUB_300001_SM_10006detail6reduce28DeviceReduceSingleTileKernelINS2_10policy_hubIdyN4cuda3__47maximumIvEEE10Policy1000EPdSB_yS8_ddNS5_3std3__410__identityEEEvT0_T1_T2_T3_T4_T6_E12temp_storage+48];
	setp.lt.f64 	%p193, %fd312, %fd314;
	selp.f64 	%fd316, %fd314, %fd312, %p193;
	selp.f64 	%fd317, %fd316, %fd312, %p192;
	setp.gt.u64 	%p194, %rd32, 192;
	ld.shared.f64 	%fd319, [_ZZN3cub18CUB_300001_SM_10006detail6reduce28DeviceReduceSingleTileKernelINS2_10policy_hubIdyN4cuda3__47maximumIvEEE10Policy1000EPdSB_yS8_ddNS5_3std3__410__identityEEEvT0_T1_T2_T3_T4_T6_E12temp_storage+56];
	setp.lt.f64 	%p195, %fd317, %fd319;
	selp.f64 	%fd321, %fd319, %fd317, %p195;
	selp.f64 	%fd322, %fd321, %fd317, %p194;
	setp.gt.u64 	%p196, %rd32, 224;
	ld.shared.f64 	%fd324, [_ZZN3cub18CUB_300001_SM_10006detail6reduce28DeviceReduceSingleTileKernelINS2_10policy_hubIdyN4cuda3__47maximumIvEEE10Policy1000EPdSB_yS8_ddNS5_3std3__410__identityEEEvT0_T1_T2_T3_T4_T6_E12temp_storage+64];
	setp.lt.f64 	%p197, %fd322, %fd324;
	selp.f64 	%fd326, %fd324, %fd322, %p197;
	selp.f64 	%fd380, %fd326, %fd322, %p196;
	bra.uni 	$L__BB3_72;
$L__BB3_22:
	mov.u32 	%r14, %tid.x;
	shl.b32 	%r237, %r14, 2;
	mul.wide.u32 	%rd145, %r237, 8;
	add.s64 	%rd134, %rd31, %rd145;
	// begin inline asm
	ld.global.nc.v2.u64 {%rd132, %rd133}, [%rd134];
	// end inline asm
	add.s64 	%rd137, %rd134, 16;
	// begin inline asm
	ld.global.nc.v2.u64 {%rd135, %rd136}, [%rd137];
	// end inline asm
	mov.b64 	%fd206, %rd132;
	mov.b64 	%fd207, %rd133;
	mov.b64 	%fd208, %rd135;
	mov.b64 	%fd209, %rd136;
	add.s64 	%rd140, %rd134, 8192;
	// begin inline asm
	ld.global.nc.v2.u64 {%rd138, %rd139}, [%rd140];
	// end inline asm
	add.s64 	%rd143, %rd134, 8208;
	// begin inline asm
	ld.global.nc.v2.u64 {%rd141, %rd142}, [%rd143];
	// end inline asm
	mov.b64 	%fd210, %rd138;
	mov.b64 	%fd211, %rd139;
	mov.b64 	%fd212, %rd141;
	mov.b64 	%fd213, %rd142;
	setp.lt.f64 	%p111, %fd206, %fd207;
	selp.f64 	%fd214, %fd207, %fd206, %p111;
	setp.lt.f64 	%p112, %fd214, %fd208;
	selp.f64 	%fd215, %fd208, %fd214, %p112;
	setp.lt.f64 	%p113, %fd215, %fd209;
	selp.f64 	%fd216, %fd209, %fd215, %p113;
	setp.lt.f64 	%p114, %fd216, %fd210;
	selp.f64 	%fd217, %fd210, %fd216, %p114;
	setp.lt.f64 	%p115, %fd217, %fd211;
	selp.f64 	%fd218, %fd211, %fd217, %p115;
	setp.lt.f64 	%p116, %fd218, %fd212;
	selp.f64 	%fd219, %fd212, %fd218, %p116;
	setp.lt.f64 	%p117, %fd219, %fd213;
	selp.f64 	%fd366, %fd213, %fd219, %p117;
	add.s64 	%rd6, %rd32, -2048;
	setp.lt.u64 	%p118, %rd6, 2048;
	mov.b64 	%rd224, 2048;
	@%p118 bra 	$L__BB3_26;
	mov.b64 	%rd224, 2048;
$L__BB3_24:
	shl.b64 	%rd159, %rd224, 3;
	add.s64 	%rd149, %rd134, %rd159;
	// begin inline asm
	ld.global.nc.v2.u64 {%rd147, %rd148}, [%rd149];
	// end inline asm
	add.s64 	%rd152, %rd149, 16;
	// begin inline asm
	ld.global.nc.v2.u64 {%rd150, %rd151}, [%rd152];
	// end inline asm
	mov.b64 	%fd220, %rd147;
	mov.b64 	%fd221, %rd148;
	mov.b64 	%fd222, %rd150;
	mov.b64 	%fd223, %rd151;
	add.s64 	%rd155, %rd149, 8192;
	// begin inline asm
	ld.global.nc.v2.u64 {%rd153, %rd154}, [%rd155];
	// end inline asm
	add.s64 	%rd158, %rd149, 8208;
	// begin inline asm
	ld.global.nc.v2.u64 {%rd156, %rd157}, [%rd158];
	// end inline asm
	mov.b64 	%fd224, %rd153;
	mov.b64 	%fd225, %rd154;
	mov.b64 	%fd226, %rd156;
	mov.b64 	%fd227, %rd157;
	setp.lt.f64 	%p119, %fd366, %fd220;
	selp.f64 	%fd228, %fd220, %fd366, %p119;
	setp.lt.f64 	%p120, %fd228, %fd221;
	selp.f64 	%fd229, %fd221, %fd228, %p120;
	setp.lt.f64 	%p121, %fd229, %fd222;
	selp.f64 	%fd230, %fd222, %fd229, %p121;
	setp.lt.f64 	%p122, %fd230, %fd223;
	selp.f64 	%fd231, %fd223, %fd230, %p122;
	setp.lt.f64 	%p123, %fd231, %fd224;
	selp.f64 	%fd232, %fd224, %fd231, %p123;
	setp.lt.f64 	%p124, %fd232, %fd225;
	selp.f64 	%fd233, %fd225, %fd232, %p124;
	setp.lt.f64 	%p125, %fd233, %fd226;
	selp.f64 	%fd234, %fd226, %fd233, %p125;
	setp.lt.f64 	%p126, %fd234, %fd227;
	selp.f64 	%fd366, %fd227, %fd234, %p126;
	sub.s64 	%rd160, %rd32, %rd224;
	setp.lt.u64 	%p127, %rd160, 2048;
	@%p127 bra 	$L__BB3_34;
	add.s64 	%rd224, %rd224, 2048;
	setp.le.u64 	%p128, %rd224, %rd6;
	@%p128 bra 	$L__BB3_24;
$L__BB3_26:
	setp.le.u64 	%p129, %rd32, %rd224;
	@%p129 bra 	$L__BB3_34;
	cvt.u32.u64 	%r238, %rd224;
	cvt.u32.u64 	%r239, %rd32;
	sub.s32 	%r15, %r239, %r238;
	setp.ge.s32 	%p130, %r14, %r15;
	@%p130 bra 	$L__BB3_34;
	not.b32 	%r241, %r14;
	add.s32 	%r242, %r241, %r239;
	sub.s32 	%r16, %r242, %r238;
	and.b32  	%r244, %r16, 768;
	setp.eq.s32 	%p131, %r244, 768;
	mov.u32 	%r435, %r14;
	@%p131 bra 	$L__BB3_31;
	cvt.u64.u32 	%rd161, %r14;
	add.s64 	%rd162, %rd224, %rd161;
	shl.b64 	%rd163, %rd162, 3;
	add.s64 	%rd225, %rd31, %rd163;
	shr.u32 	%r245, %r16, 8;
	add.s32 	%r246, %r245, 1;
	and.b32  	%r247, %r246, 3;
	neg.s32 	%r433, %r247;
	mov.u32 	%r435, %r14;
$L__BB3_30:
	.pragma "nounroll";
	// begin inline asm
	ld.global.nc.u64 %rd164, [%rd225];
	// end inline asm
	mov.b64 	%fd236, %rd164;
	setp.lt.f64 	%p132, %fd366, %fd236;
	selp.f64 	%fd366, %fd236, %fd366, %p132;
	add.s32 	%r435, %r435, 256;
	add.s64 	%rd225, %rd225, 2048;
	add.s32 	%r433, %r433, 1;
	setp.ne.s32 	%p133, %r433, 0;
	@%p133 bra 	$L__BB3_30;
$L__BB3_31:
	setp.lt.u32 	%p134, %r16, 768;
	@%p134 bra 	$L__BB3_34;
	cvt.u64.u32 	%rd166, %r435;
	add.s64 	%rd167, %rd224, %rd166;
	shl.b64 	%rd168, %rd167, 3;
	add.s64 	%rd226, %rd31, %rd168;
$L__BB3_33:
	// begin inline asm
	ld.global.nc.u64 %rd169, [%rd226];
	// end inline asm
	mov.b64 	%fd237, %rd169;
	setp.lt.f64 	%p135, %fd366, %fd237;
	selp.f64 	%fd238, %fd237, %fd366, %p135;
	add.s64 	%rd172, %rd226, 2048;
	// begin inline asm
	ld.global.nc.u64 %rd171, [%rd172];
	// end inline asm
	mov.b64 	%fd239, %rd171;
	setp.lt.f64 	%p136, %fd238, %fd239;
	selp.f64 	%fd240, %fd239, %fd238, %p136;
	add.s64 	%rd174, %rd226, 4096;
	// begin inline asm
	ld.global.nc.u64 %rd173, [%rd174];
	// end inline asm
	mov.b64 	%fd241, %rd173;
	setp.lt.f64 	%p137, %fd240, %fd241;
	selp.f64 	%fd242, %fd241, %fd240, %p137;
	add.s64 	%rd176, %rd226, 6144;
	// begin inline asm
	ld.global.nc.u64 %rd175, [%rd176];
	// end inline asm
	mov.b64 	%fd243, %rd175;
	setp.lt.f64 	%p138, %fd242, %fd243;
	selp.f64 	%fd366, %fd243, %fd242, %p138;
	add.s32 	%r435, %r435, 1024;
	add.s64 	%rd226, %rd226, 8192;
	setp.lt.s32 	%p139, %r435, %r15;
	@%p139 bra 	$L__BB3_33;
$L__BB3_34:
	// begin inline asm
	mov.u32 %r248, %laneid;
	// end inline asm
	mov.b64 	%rd177, %fd366;
	mov.b64 	{%r250, %r255}, %rd177;
	mov.b32 	%r256, 1;
	mov.b32 	%r297, 31;
	mov.b32 	%r298, -1;
	// begin inline asm
	shfl.sync.down.b32 %r249, %r250, %r256, %r297, %r298;
	// end inline asm
	// begin inline asm
	shfl.sync.down.b32 %r254, %r255, %r256, %r297, %r298;
	// end inline asm
	mov.b64 	%rd178, {%r249, %r254};
	mov.b64 	%fd244, %rd178;
	setp.gt.s32 	%p140, %r248, 30;
	setp.lt.f64 	%p141, %fd366, %fd244;
	selp.f64 	%fd245, %fd244, %fd366, %p141;
	selp.f64 	%fd246, %fd366, %fd245, %p140;
	mov.b64 	%rd179, %fd246;
	mov.b64 	{%r260, %r265}, %rd179;
	mov.b32 	%r266, 2;
	// begin inline asm
	shfl.sync.down.b32 %r259, %r260, %r266, %r297, %r298;
	// end inline asm
	// begin inline asm
	shfl.sync.down.b32 %r264, %r265, %r266, %r297, %r298;
	// end inline asm
	mov.b64 	%rd180, {%r259, %r264};
	mov.b64 	%fd247, %rd180;
	setp.gt.s32 	%p142, %r248, 29;
	setp.lt.f64 	%p143, %fd246, %fd247;
	selp.f64 	%fd248, %fd247, %fd246, %p143;
	selp.f64 	%fd249, %fd246, %fd248, %p142;
	mov.b64 	%rd181, %fd249;
	mov.b64 	{%r270, %r275}, %rd181;
	mov.b32 	%r276, 4;
	// begin inline asm
	shfl.sync.down.b32 %r269, %r270, %r276, %r297, %r298;
	// end inline asm
	// begin inline asm
	shfl.sync.down.b32 %r274, %r275, %r276, %r297, %r298;
	// end inline asm
	mov.b64 	%rd182, {%r269, %r274};
	mov.b64 	%fd250, %rd182;
	setp.gt.s32 	%p144, %r248, 27;
	setp.lt.f64 	%p145, %fd249, %fd250;
	selp.f64 	%fd251, %fd250, %fd249, %p145;
	selp.f64 	%fd252, %fd249, %fd251, %p144;
	mov.b64 	%rd183, %fd252;
	mov.b64 	{%r280, %r285}, %rd183;
	mov.b32 	%r286, 8;
	// begin inline asm
	shfl.sync.down.b32 %r279, %r280, %r286, %r297, %r298;
	// end inline asm
	// begin inline asm
	shfl.sync.down.b32 %r284, %r285, %r286, %r297, %r298;
	// end inline asm
	mov.b64 	%rd184, {%r279, %r284};
	mov.b64 	%fd253, %rd184;
	setp.gt.s32 	%p146, %r248, 23;
	setp.lt.f64 	%p147, %fd252, %fd253;
	selp.f64 	%fd254, %fd253, %fd252, %p147;
	selp.f64 	%fd255, %fd252, %fd254, %p146;
	mov.b64 	%rd185, %fd255;
	mov.b64 	{%r290, %r295}, %rd185;
	mov.b32 	%r296, 16;
	// begin inline asm
	shfl.sync.down.b32 %r289, %r290, %r296, %r297, %r298;
	// end inline asm
	// begin inline asm
	shfl.sync.down.b32 %r294, %r295, %r296, %r297, %r298;
	// end inline asm
	mov.b64 	%rd186, {%r289, %r294};
	mov.b64 	%fd256, %rd186;
	setp.gt.s32 	%p148, %r248, 15;
	setp.lt.f64 	%p149, %fd255, %fd256;
	selp.f64 	%fd26, %fd256, %fd255, %p149;
	selp.f64 	%fd380, %fd255, %fd26, %p148;
	setp.ne.s32 	%p150, %r248, 0;
	@%p150 bra 	$L__BB3_36;
	shr.u32 	%r299, %r14, 2;
	and.b32  	%r300, %r299, 248;
	mov.u32 	%r301, _ZZN3cub18CUB_300001_SM_10006detail6reduce28DeviceReduceSingleTileKernelINS2_10policy_hubIdyN4cuda3__47maximumIvEEE10Policy1000EPdSB_yS8_ddNS5_3std3__410__identityEEEvT0_T1_T2_T3_T4_T6_E12temp_storage;
	add.s32 	%r302, %r301, %r300;
	st.shared.f64 	[%r302+8], %fd26;
$L__BB3_36:
	bar.sync 	0;
	setp.ne.s32 	%p151, %r14, 0;
	@%p151 bra 	$L__BB3_72;
	ld.shared.f64 	%fd257, [_ZZN3cub18CUB_300001_SM_10006detail6reduce28DeviceReduceSingleTileKernelINS2_10policy_hubIdyN4cuda3__47maximumIvEEE10Policy1000EPdSB_yS8_ddNS5_3std3__410__identityEEEvT0_T1_T2_T3_T4_T6_E12temp_storage+16];
	setp.lt.f64 	%p152, %fd380, %fd257;
	selp.f64 	%fd258, %fd257, %fd380, %p152;
	ld.shared.f64 	%fd259, [_ZZN3cub18CUB_300001_SM_10006detail6reduce28DeviceReduceSingleTileKernelINS2_10policy_hubIdyN4cuda3__47maximumIvEEE10Policy1000EPdSB_yS8_ddNS5_3std3__410__identityEEEvT0_T1_T2_T3_T4_T6_E12temp_storage+24];
	setp.lt.f64 	%p153, %fd258, %fd259;
	selp.f64 	%fd260, %fd259, %fd258, %p153;
	ld.shared.f64 	%fd261, [_ZZN3cub18CUB_300001_SM_10006detail6reduce28DeviceReduceSingleTileKernelINS2_10policy_hubIdyN4cuda3__47maximumIvEEE10Policy1000EPdSB_yS8_ddNS5_3std3__410__identityEEEvT0_T1_T2_T3_T4_T6_E12temp_storage+32];
	setp.lt.f64 	%p154, %fd260, %fd261;
	selp.f64 	%fd262, %fd261, %fd260, %p154;
	ld.shared.f64 	%fd263, [_ZZN3cub18CUB_300001_SM_10006detail6reduce28DeviceReduceSingleTileKernelINS2_10policy_hubIdyN4cuda3__47maximumIvEEE10Policy1000EPdSB_yS8_ddNS5_3std3__410__identityEEEvT0_T1_T2_T3_T4_T6_E12temp_storage+40];
	setp.lt.f64 	%p155, %fd262, %fd263;
	selp.f64 	%fd264, %fd263, %fd262, %p155;
	ld.shared.f64 	%fd265, [_ZZN3cub18CUB_300001_SM_10006detail6reduce28DeviceReduceSingleTileKernelINS2_10policy_hubIdyN4cuda3__47maximumIvEEE10Policy1000EPdSB_yS8_ddNS5_3std3__410__identityEEEvT0_T1_T2_T3_T4_T6_E12temp_storage+48];
	setp.lt.f64 	%p156, %fd264, %fd265;
	selp.f64 	%fd266, %fd265, %fd264, %p156;
	ld.shared.f64 	%fd267, [_ZZN3cub18CUB_300001_SM_10006detail6reduce28DeviceReduceSingleTileKernelINS2_10policy_hubIdyN4cuda3__47maximumIvEEE10Policy1000EPdSB_yS8_ddNS5_3std3__410__identityEEEvT0_T1_T2_T3_T4_T6_E12temp_storage+56];
	setp.lt.f64 	%p157, %fd266, %fd267;
	selp.f64 	%fd268, %fd267, %fd266, %p157;
	ld.shared.f64 	%fd269, [_ZZN3cub18CUB_300001_SM_10006detail6reduce28DeviceReduceSingleTileKernelINS2_10policy_hubIdyN4cuda3__47maximumIvEEE10Policy1000EPdSB_yS8_ddNS5_3std3__410__identityEEEvT0_T1_T2_T3_T4_T6_E12temp_storage+64];
	setp.lt.f64 	%p158, %fd268, %fd269;
	selp.f64 	%fd380, %fd269, %fd268, %p158;
	bra.uni 	$L__BB3_72;
$L__BB3_38:
	setp.gt.u64 	%p3, %rd32, 2047;
	@%p3 bra 	$L__BB3_56;
	cvt.u32.u64 	%r25, %rd32;
	mov.u32 	%r26, %tid.x;
	setp.ge.u32 	%p52, %r26, %r25;
	mov.f64 	%fd372, 0d0000000000000000;
	mov.u32 	%r440, %r26;
	@%p52 bra 	$L__BB3_41;
	mul.wide.u32 	%rd99, %r26, 8;
	add.s64 	%rd98, %rd31, %rd99;
	// begin inline asm
	ld.global.nc.u64 %rd97, [%rd98];
	// end inline asm
	mov.b64 	%fd372, %rd97;
	add.s32 	%r440, %r26, 256;
$L__BB3_41:
	setp.ge.u32 	%p53, %r440, %r25;
	@%p53 bra 	$L__BB3_47;
	not.b32 	%r114, %r440;
	add.s32 	%r29, %r114, %r25;
	and.b32  	%r115, %r29, 768;
	setp.eq.s32 	%p54, %r115, 768;
	@%p54 bra 	$L__BB3_45;
	mul.wide.u32 	%rd100, %r440, 8;
	add.s64 	%rd227, %rd31, %rd100;
	shr.u32 	%r116, %r29, 8;
	add.s32 	%r117, %r116, 1;
	and.b32  	%r118, %r117, 3;
	neg.s32 	%r438, %r118;
$L__BB3_44:
	.pragma "nounroll";
	// begin inline asm
	ld.global.nc.u64 %rd101, [%rd227];
	// end inline asm
	mov.b64 	%fd125, %rd101;
	setp.lt.f64 	%p55, %fd372, %fd125;
	selp.f64 	%fd372, %fd125, %fd372, %p55;
	add.s32 	%r440, %r440, 256;
	add.s64 	%rd227, %rd227, 2048;
	add.s32 	%r438, %r438, 1;
	setp.ne.s32 	%p56, %r438, 0;
	@%p56 bra 	$L__BB3_44;
$L__BB3_45:
	setp.lt.u32 	%p57, %r29, 768;
	@%p57 bra 	$L__BB3_47;
$L__BB3_46:
	mul.wide.s32 	%rd111, %r440, 8;
	add.s64 	%rd104, %rd31, %rd111;
	// begin inline asm
	ld.global.nc.u64 %rd103, [%rd104];
	// end inline asm
	mov.b64 	%fd126, %rd103;
	setp.lt.f64 	%p58, %fd372, %fd126;
	selp.f64 	%fd127, %fd126, %fd372, %p58;
	add.s64 	%rd106, %rd104, 2048;
	// begin inline asm
	ld.global.nc.u64 %rd105, [%rd106];
	// end inline asm
	mov.b64 	%fd128, %rd105;
	setp.lt.f64 	%p59, %fd127, %fd128;
	selp.f64 	%fd129, %fd128, %fd127, %p59;
	add.s64 	%rd108, %rd104, 4096;
	// begin inline asm
	ld.global.nc.u64 %rd107, [%rd108];
	// end inline asm
	mov.b64 	%fd130, %rd107;
	setp.lt.f64 	%p60, %fd129, %fd130;
	selp.f64 	%fd131, %fd130, %fd129, %p60;
	add.s64 	%rd110, %rd104, 6144;
	// begin inline asm
	ld.global.nc.u64 %rd109, [%rd110];
	// end inline asm
	mov.b64 	%fd132, %rd109;
	setp.lt.f64 	%p61, %fd131, %fd132;
	selp.f64 	%fd372, %fd132, %fd131, %p61;
	add.s32 	%r440, %r440, 1024;
	setp.lt.s32 	%p62, %r440, %r25;
	@%p62 bra 	$L__BB3_46;
$L__BB3_47:
	setp.lt.u64 	%p63, %rd32, 256;
	@%p63 bra 	$L__BB3_52;
	// begin inline asm
	mov.u32 %r182, %laneid;
	// end inline asm
	mov.b64 	%rd122, %fd372;
	mov.b64 	{%r184, %r189}, %rd122;
	mov.b32 	%r190, 1;
	mov.b32 	%r231, 31;
	mov.b32 	%r232, -1;
	// begin inline asm
	shfl.sync.down.b32 %r183, %r184, %r190, %r231, %r232;
	// end inline asm
	// begin inline asm
	shfl.sync.down.b32 %r188, %r189, %r190, %r231, %r232;
	// end inline asm
	mov.b64 	%rd123, {%r183, %r188};
	mov.b64 	%fd180, %rd123;
	setp.gt.s32 	%p91, %r182, 30;
	setp.lt.f64 	%p92, %fd372, %fd180;
	selp.f64 	%fd181, %fd180, %fd372, %p92;
	selp.f64 	%fd182, %fd372, %fd181, %p91;
	mov.b64 	%rd124, %fd182;
	mov.b64 	{%r194, %r199}, %rd124;
	mov.b32 	%r200, 2;
	// begin inline asm
	shfl.sync.down.b32 %r193, %r194, %r200, %r231, %r232;
	// end inline asm
	// begin inline asm
	shfl.sync.down.b32 %r198, %r199, %r200, %r231, %r232;
	// end inline asm
	mov.b64 	%rd125, {%r193, %r198};
	mov.b64 	%fd183, %rd125;
	setp.gt.s32 	%p93, %r182, 29;
	setp.lt.f64 	%p94, %fd182, %fd183;
	selp.f64 	%fd184, %fd183, %fd182, %p94;
	selp.f64 	%fd185, %fd182, %fd184, %p93;
	mov.b64 	%rd126, %fd185;
	mov.b64 	{%r204, %r209}, %rd126;
	mov.b32 	%r210, 4;
	// begin inline asm
	shfl.sync.down.b32 %r203, %r204, %r210, %r231, %r232;
	// end inline asm
	// begin inline asm
	shfl.sync.down.b32 %r208, %r209, %r210, %r231, %r232;
	// end inline asm
	mov.b64 	%rd127, {%r203, %r208};
	mov.b64 	%fd186, %rd127;
	setp.gt.s32 	%p95, %r182, 27;
	setp.lt.f64 	%p96, %fd185, %fd186;
	selp.f64 	%fd187, %fd186, %fd185, %p96;
	selp.f64 	%fd188, %fd185, %fd187, %p95;
	mov.b64 	%rd128, %fd188;
	mov.b64 	{%r214, %r219}, %rd128;
	mov.b32 	%r220, 8;
	// begin inline asm
	shfl.sync.down.b32 %r213, %r214, %r220, %r231, %r232;
	// end inline asm
	// begin inline asm
	shfl.sync.down.b32 %r218, %r219, %r220, %r231, %r232;
	// end inline asm
	mov.b64 	%rd129, {%r213, %r218};
	mov.b64 	%fd189, %rd129;
	setp.gt.s32 	%p97, %r182, 23;
	setp.lt.f64 	%p98, %fd188, %fd189;
	selp.f64 	%fd190, %fd189, %fd188, %p98;
	selp.f64 	%fd191, %fd188, %fd190, %p97;
	mov.b64 	%rd130, %fd191;
	mov.b64 	{%r224, %r229}, %rd130;
	mov.b32 	%r230, 16;
	// begin inline asm
	shfl.sync.down.b32 %r223, %r224, %r230, %r231, %r232;
	// end inline asm
	// begin inline asm
	shfl.sync.down.b32 %r228, %r229, %r230, %r231, %r232;
	// end inline asm
	mov.b64 	%rd131, {%r223, %r228};
	mov.b64 	%fd192, %rd131;
	setp.gt.s32 	%p99, %r182, 15;
	setp.lt.f64 	%p100, %fd191, %fd192;
	selp.f64 	%fd38, %fd192, %fd191, %p100;
	selp.f64 	%fd380, %fd191, %fd38, %p99;
	setp.ne.s32 	%p101, %r182, 0;
	@%p101 bra 	$L__BB3_50;
	shr.u32 	%r233, %r26, 2;
	and.b32  	%r234, %r233, 248;
	mov.u32 	%r235, _ZZN3cub18CUB_300001_SM_10006detail6reduce28DeviceReduceSingleTileKernelINS2_10policy_hubIdyN4cuda3__47maximumIvEEE10Policy1000EPdSB_yS8_ddNS5_3std3__410__identityEEEvT0_T1_T2_T3_T4_T6_E12temp_storage;
	add.s32 	%r236, %r235, %r234;
	st.shared.f64 	[%r236+8], %fd38;
$L__BB3_50:
	bar.sync 	0;
	setp.ne.s32 	%p102, %r26, 0;
	@%p102 bra 	$L__BB3_72;
	ld.shared.f64 	%fd193, [_ZZN3cub18CUB_300001_SM_10006detail6reduce28DeviceReduceSingleTileKernelINS2_10policy_hubIdyN4cuda3__47maximumIvEEE10Policy1000EPdSB_yS8_ddNS5_3std3__410__identityEEEvT0_T1_T2_T3_T4_T6_E12temp_storage+16];
	setp.lt.f64 	%p103, %fd380, %fd193;
	selp.f64 	%fd194, %fd193, %fd380, %p103;
	ld.shared.f64 	%fd195, [_ZZN3cub18CUB_300001_SM_10006detail6reduce28DeviceReduceSingleTileKernelINS2_10policy_hubIdyN4cuda3__47maximumIvEEE10Policy1000EPdSB_yS8_ddNS5_3std3__410__identityEEEvT0_T1_T2_T3_T4_T6_E12temp_storage+24];
	setp.lt.f64 	%p104, %fd194, %fd195;
	selp.f64 	%fd196, %fd195, %fd194, %p104;
	ld.shared.f64 	%fd197, [_ZZN3cub18CUB_300001_SM_10006detail6reduce28DeviceReduceSingleTileKernelINS2_10policy_hubIdyN4cuda3__47maximumIvEEE10Policy1000EPdSB_yS8_ddNS5_3std3__410__identityEEEvT0_T1_T2_T3_T4_T6_E12temp_storage+32];
	setp.lt.f64 	%p105, %fd196, %fd197;
	selp.f64 	%fd198, %fd197, %fd196, %p105;
	ld.shared.f64 	%fd199, [_ZZN3cub18CUB_300001_SM_10006detail6reduce28DeviceReduceSingleTileKernelINS2_10policy_hubIdyN4cuda3__47maximumIvEEE10Policy1000EPdSB_yS8_ddNS5_3std3__410__identityEEEvT0_T1_T2_T3_T4_T6_E12temp_storage+40];
	setp.lt.f64 	%p106, %fd198, %fd199;
	selp.f64 	%fd200, %fd199, %fd198, %p106;
	ld.shared.f64 	%fd201, [_ZZN3cub18CUB_300001_SM_10006detail6reduce28DeviceReduceSingleTileKernelINS2_10policy_hubIdyN4cuda3__47maximumIvEEE10Policy1000EPdSB_yS8_ddNS5_3std3__410__identityEEEvT0_T1_T2_T3_T4_T6_E12temp_storage+48];
	setp.lt.f64 	%p107, %fd200, %fd201;
	selp.f64 	%fd202, %fd201, %fd200, %p107;
	ld.shared.f64 	%fd203, [_ZZN3cub18CUB_300001_SM_10006detail6reduce28DeviceReduceSingleTileKernelINS2_10policy_hubIdyN4cuda3__47maximumIvEEE10Policy1000EPdSB_yS8_ddNS5_3std3__410__identityEEEvT0_T1_T2_T3_T4_T6_E12temp_storage+56];
	setp.lt.f64 	%p108, %fd202, %fd203;
	selp.f64 	%fd204, %fd203, %fd202, %p108;
	ld.shared.f64 	%fd205, [_ZZN3cub18CUB_300001_SM_10006detail6reduce28DeviceReduceSingleTileKernelINS2_10policy_hubIdyN4cuda3__47maximumIvEEE10Policy1000EPdSB_yS8_ddNS5_3std3__410__identityEEEvT0_T1_T2_T3_T4_T6_E12temp_storage+64];
	setp.lt.f64 	%p109, %fd204, %fd205;
	selp.f64 	%fd380, %fd205, %fd204, %p109;
	bra.uni 	$L__BB3_72;
$L__BB3_52:
	// begin inline asm
	mov.u32 %r119, %laneid;
	// end inline asm
	and.b32  	%r170, %r26, 992;
	add.s32 	%r171, %r170, 32;
	setp.gt.u32 	%p64, %r171, %r25;
	not.b32 	%r172, %r170;
	add.s32 	%r173, %r25, %r172;
	selp.b32 	%r168, %r173, 31, %p64;
	mov.b64 	%rd112, %fd372;
	mov.b64 	{%r121, %r126}, %rd112;
	mov.b32 	%r127, 1;
	mov.b32 	%r169, -1;
	// begin inline asm
	shfl.sync.down.b32 %r120, %r121, %r127, %r168, %r169;
	// end inline asm
	// begin inline asm
	shfl.sync.down.b32 %r125, %r126, %r127, %r168, %r169;
	// end inline asm
	mov.b64 	%rd113, {%r120, %r125};
	mov.b64 	%fd133, %rd113;
	setp.lt.s32 	%p65, %r119, %r168;
	setp.lt.f64 	%p66, %fd372, %fd133;
	selp.f64 	%fd134, %fd133, %fd372, %p66;
	selp.f64 	%fd135, %fd134, %fd372, %p65;
	mov.b64 	%rd114, %fd135;
	mov.b64 	{%r131, %r136}, %rd114;
	mov.b32 	%r137, 2;
	// begin inline asm
	shfl.sync.down.b32 %r130, %r131, %r137, %r168, %r169;
	// end inline asm
	// begin inline asm
	shfl.sync.down.b32 %r135, %r136, %r137, %r168, %r169;
	// end inline asm
	mov.b64 	%rd115, {%r130, %r135};
	mov.b64 	%fd136, %rd115;
	add.s32 	%r174, %r119, 2;
	setp.gt.s32 	%p67, %r174, %r168;
	setp.lt.f64 	%p68, %fd135, %fd136;
	selp.f64 	%fd137, %fd136, %fd135, %p68;
	selp.f64 	%fd138, %fd135, %fd137, %p67;
	mov.b64 	%rd116, %fd138;
	mov.b64 	{%r141, %r146}, %rd116;
	mov.b32 	%r147, 4;
	// begin inline asm
	shfl.sync.down.b32 %r140, %r141, %r147, %r168, %r169;
	// end inline asm
	// begin inline asm
	shfl.sync.down.b32 %r145, %r146, %r147, %r168, %r169;
	// end inline asm
	mov.b64 	%rd117, {%r140, %r145};
	mov.b64 	%fd139, %rd117;
	add.s32 	%r175, %r119, 4;
	setp.gt.s32 	%p69, %r175, %r168;
	setp.lt.f64 	%p70, %fd138, %fd139;
	selp.f64 	%fd140, %fd139, %fd138, %p70;
	selp.f64 	%fd141, %fd138, %fd140, %p69;
	mov.b64 	%rd118, %fd141;
	mov.b64 	{%r151, %r156}, %rd118;
	mov.b32 	%r157, 8;
	// begin inline asm
	shfl.sync.down.b32 %r150, %r151, %r157, %r168, %r169;
	// end inline asm
	// begin inline asm
	shfl.sync.down.b32 %r155, %r156, %r157, %r168, %r169;
	// end inline asm
	mov.b64 	%rd119, {%r150, %r155};
	mov.b64 	%fd142, %rd119;
	add.s32 	%r176, %r119, 8;
	setp.gt.s32 	%p71, %r176, %r168;
	setp.lt.f64 	%p72, %fd141, %fd142;
	selp.f64 	%fd143, %fd142, %fd141, %p72;
	selp.f64 	%fd144, %fd141, %fd143, %p71;
	mov.b64 	%rd120, %fd144;
	mov.b64 	{%r161, %r166}, %rd120;
	mov.b32 	%r167, 16;
	// begin inline asm
	shfl.sync.down.b32 %r160, %r161, %r167, %r168, %r169;
	// end inline asm
	// begin inline asm
	shfl.sync.down.b32 %r165, %r166, %r167, %r168, %r169;
	// end inline asm
	mov.b64 	%rd121, {%r160, %r165};
	mov.b64 	%fd145, %rd121;
	add.s32 	%r177, %r119, 16;
	setp.gt.s32 	%p73, %r177, %r168;
	setp.lt.f64 	%p74, %fd144, %fd145;
	selp.f64 	%fd146, %fd145, %fd144, %p74;
	selp.f64 	%fd380, %fd144, %fd146, %p73;
	setp.ne.s32 	%p75, %r119, 0;
	@%p75 bra 	$L__BB3_54;
	shr.u32 	%r178, %r26, 2;
	and.b32  	%r179, %r178, 248;
	mov.u32 	%r180, _ZZN3cub18CUB_300001_SM_10006detail6reduce28DeviceReduceSingleTileKernelINS2_10policy_hubIdyN4cuda3__47maximumIvEEE10Policy1000EPdSB_yS8_ddNS5_3std3__410__identityEEEvT0_T1_T2_T3_T4_T6_E12temp_storage;
	add.s32 	%r181, %r180, %r179;
	st.shared.f64 	[%r181+8], %fd380;
$L__BB3_54:
	bar.sync 	0;
	setp.ne.s32 	%p76, %r26, 0;
	@%p76 bra 	$L__BB3_72;
	setp.gt.u64 	%p77, %rd32, 32;
	ld.shared.f64 	%fd147, [_ZZN3cub18CUB_300001_SM_10006detail6reduce28DeviceReduceSingleTileKernelINS2_10policy_hubIdyN4cuda3__47maximumIvEEE10Policy1000EPdSB_yS8_ddNS5_3std3__410__identityEEEvT0_T1_T2_T3_T4_T6_E12temp_storage+16];
	setp.lt.f64 	%p78, %fd380, %fd147;
	selp.f64 	%fd149, %fd147, %fd380, %p78;
	selp.f64 	%fd150, %fd149, %fd380, %p77;
	setp.gt.u64 	%p79, %rd32, 64;
	ld.shared.f64 	%fd152, [_ZZN3cub18CUB_300001_SM_10006detail6reduce28DeviceReduceSingleTileKernelINS2_10policy_hubIdyN4cuda3__47maximumIvEEE10Policy1000EPdSB_yS8_ddNS5_3std3__410__identityEEEvT0_T1_T2_T3_T4_T6_E12temp_storage+24];
	setp.lt.f64 	%p80, %fd150, %fd152;
	selp.f64 	%fd154, %fd152, %fd150, %p80;
	selp.f64 	%fd155, %fd154, %fd150, %p79;
	setp.gt.u64 	%p81, %rd32, 96;
	ld.shared.f64 	%fd157, [_ZZN3cub18CUB_300001_SM_10006detail6reduce28DeviceReduceSingleTileKernelINS2_10policy_hubIdyN4cuda3__47maximumIvEEE10Policy1000EPdSB_yS8_ddNS5_3std3__410__identityEEEvT0_T1_T2_T3_T4_T6_E12temp_storage+32];
	setp.lt.f64 	%p82, %fd155, %fd157;
	selp.f64 	%fd159, %fd157, %fd155, %p82;
	selp.f64 	%fd160, %fd159, %fd155, %p81;
	setp.gt.u64 	%p83, %rd32, 128;
	ld.shared.f64 	%fd162, [_ZZN3cub18CUB_300001_SM_10006detail6reduce28DeviceReduceSingleTileKernelINS2_10policy_hubIdyN4cuda3__47maximumIvEEE10Policy1000EPdSB_yS8_ddNS5_3std3__410__identityEEEvT0_T1_T2_T3_T4_T6_E12temp_storage+40];
	setp.lt.f64 	%p84, %fd160, %fd162;
	selp.f64 	%fd164, %fd162, %fd160, %p84;
	selp.f64 	%fd165, %fd164, %fd160, %p83;
	setp.gt.u64 	%p85, %rd32, 160;
	ld.shared.f64 	%fd167, [_ZZN3cub18CUB_300001_SM_10006detail6reduce28DeviceReduceSingleTileKernelINS2_10policy_hubIdyN4cuda3__47maximumIvEEE10Policy1000EPdSB_yS8_ddNS5_3std3__410__identityEEEvT0_T1_T2_T3_T4_T6_E12temp_storage+48];
	setp.lt.f64 	%p86, %fd165, %fd167;
	selp.f64 	%fd169, %fd167, %fd165, %p86;
	selp.f64 	%fd170, %fd169, %fd165, %p85;
	setp.gt.u64 	%p87, %rd32, 192;
	ld.shared.f64 	%fd172, [_ZZN3cub18CUB_300001_SM_10006detail6reduce28DeviceReduceSingleTileKernelINS2_10policy_hubIdyN4cuda3__47maximumIvEEE10Policy1000EPdSB_yS8_ddNS5_3std3__410__identityEEEvT0_T1_T2_T3_T4_T6_E12temp_storage+56];
	setp.lt.f64 	%p88, %fd170, %fd172;
	selp.f64 	%fd174, %fd172, %fd170, %p88;
	selp.f64 	%fd175, %fd174, %fd170, %p87;
	setp.gt.u64 	%p89, %rd32, 224;
	ld.shared.f64 	%fd177, [_ZZN3cub18CUB_300001_SM_10006detail6reduce28DeviceReduceSingleTileKernelINS2_10policy_hubIdyN4cuda3__47maximumIvEEE10Policy1000EPdSB_yS8_ddNS5_3std3__410__identityEEEvT0_T1_T2_T3_T4_T6_E12temp_storage+64];
	setp.lt.f64 	%p90, %fd175, %fd177;
	selp.f64 	%fd179, %fd177, %fd175, %p90;
	selp.f64 	%fd380, %fd179, %fd175, %p89;
	bra.uni 	$L__BB3_72;
$L__BB3_56:
	mov.u32 	%r38, %tid.x;
	cvt.u64.u32 	%rd19, %r38;
	mul.wide.u32 	%rd52, %r38, 8;
	add.s64 	%rd36, %rd31, %rd52;
	// begin inline asm
	ld.global.nc.u64 %rd35, [%rd36];
	// end inline asm
	mov.b64 	%fd59, %rd35;
	add.s64 	%rd38, %rd36, 2048;
	// begin inline asm
	ld.global.nc.u64 %rd37, [%rd38];
	// end inline asm
	mov.b64 	%fd60, %rd37;
	add.s64 	%rd40, %rd36, 4096;
	// begin inline asm
	ld.global.nc.u64 %rd39, [%rd40];
	// end inline asm
	mov.b64 	%fd61, %rd39;
	add.s64 	%rd42, %rd36, 6144;
	// begin inline asm
	ld.global.nc.u64 %rd41, [%rd42];
	// end inline asm
	mov.b64 	%fd62, %rd41;
	add.s64 	%rd44, %rd36, 8192;
	// begin inline asm
	ld.global.nc.u64 %rd43, [%rd44];
	// end inline asm
	mov.b64 	%fd63, %rd43;
	add.s64 	%rd46, %rd36, 10240;
	// begin inline asm
	ld.global.nc.u64 %rd45, [%rd46];
	// end inline asm
	mov.b64 	%fd64, %rd45;
	add.s64 	%rd48, %rd36, 12288;
	// begin inline asm
	ld.global.nc.u64 %rd47, [%rd48];
	// end inline asm
	mov.b64 	%fd65, %rd47;
	add.s64 	%rd50, %rd36, 14336;
	// begin inline asm
	ld.global.nc.u64 %rd49, [%rd50];
	// end inline asm
	mov.b64 	%fd66, %rd49;
	setp.lt.f64 	%p4, %fd59, %fd60;
	selp.f64 	%fd67, %fd60, %fd59, %p4;
	setp.lt.f64 	%p5, %fd67, %fd61;
	selp.f64 	%fd68, %fd61, %fd67, %p5;
	setp.lt.f64 	%p6, %fd68, %fd62;
	selp.f64 	%fd69, %fd62, %fd68, %p6;
	setp.lt.f64 	%p7, %fd69, %fd63;
	selp.f64 	%fd70, %fd63, %fd69, %p7;
	setp.lt.f64 	%p8, %fd70, %fd64;
	selp.f64 	%fd71, %fd64, %fd70, %p8;
	setp.lt.f64 	%p9, %fd71, %fd65;
	selp.f64 	%fd72, %fd65, %fd71, %p9;
	setp.lt.f64 	%p10, %fd72, %fd66;
	selp.f64 	%fd379, %fd66, %fd72, %p10;
	add.s64 	%rd21, %rd32, -2048;
	setp.lt.u64 	%p11, %rd21, 2048;
	mov.b64 	%rd229, 2048;
	@%p11 bra 	$L__BB3_60;
	mov.b64 	%rd229, 2048;
$L__BB3_58:
	shl.b64 	%rd70, %rd229, 3;
	add.s64 	%rd55, %rd36, %rd70;
	// begin inline asm
	ld.global.nc.u64 %rd54, [%rd55];
	// end inline asm
	mov.b64 	%fd73, %rd54;
	add.s64 	%rd57, %rd55, 2048;
	// begin inline asm
	ld.global.nc.u64 %rd56, [%rd57];
	// end inline asm
	mov.b64 	%fd74, %rd56;
	add.s64 	%rd59, %rd55, 4096;
	// begin inline asm
	ld.global.nc.u64 %rd58, [%rd59];
	// end inline asm
	mov.b64 	%fd75, %rd58;
	add.s64 	%rd61, %rd55, 6144;
	// begin inline asm
	ld.global.nc.u64 %rd60, [%rd61];
	// end inline asm
	mov.b64 	%fd76, %rd60;
	add.s64 	%rd63, %rd55, 8192;
	// begin inline asm
	ld.global.nc.u64 %rd62, [%rd63];
	// end inline asm
	mov.b64 	%fd77, %rd62;
	add.s64 	%rd65, %rd55, 10240;
	// begin inline asm
	ld.global.nc.u64 %rd64, [%rd65];
	// end inline asm
	mov.b64 	%fd78, %rd64;
	add.s64 	%rd67, %rd55, 12288;
	// begin inline asm
	ld.global.nc.u64 %rd66, [%rd67];
	// end inline asm
	mov.b64 	%fd79, %rd66;
	add.s64 	%rd69, %rd55, 14336;
	// begin inline asm
	ld.global.nc.u64 %rd68, [%rd69];
	// end inline asm
	mov.b64 	%fd80, %rd68;
	setp.lt.f64 	%p12, %fd379, %fd73;
	selp.f64 	%fd81, %fd73, %fd379, %p12;
	setp.lt.f64 	%p13, %fd81, %fd74;
	selp.f64 	%fd82, %fd74, %fd81, %p13;
	setp.lt.f64 	%p14, %fd82, %fd75;
	selp.f64 	%fd83, %fd75, %fd82, %p14;
	setp.lt.f64 	%p15, %fd83, %fd76;
	selp.f64 	%fd84, %fd76, %fd83, %p15;
	setp.lt.f64 	%p16, %fd84, %fd77;
	selp.f64 	%fd85, %fd77, %fd84, %p16;
	setp.lt.f64 	%p17, %fd85, %fd78;
	selp.f64 	%fd86, %fd78, %fd85, %p17;
	setp.lt.f64 	%p18, %fd86, %fd79;
	selp.f64 	%fd87, %fd79, %fd86, %p18;
	setp.lt.f64 	%p19, %fd87, %fd80;
	selp.f64 	%fd379, %fd80, %fd87, %p19;
	sub.s64 	%rd71, %rd32, %rd229;
	setp.lt.u64 	%p20, %rd71, 2048;
	@%p20 bra 	$L__BB3_68;
	add.s64 	%rd229, %rd229, 2048;
	setp.le.u64 	%p21, %rd229, %rd21;
	@%p21 bra 	$L__BB3_58;
$L__BB3_60:
	setp.le.u64 	%p22, %rd32, %rd229;
	@%p22 bra 	$L__BB3_68;
	cvt.u32.u64 	%r49, %rd229;
	cvt.u32.u64 	%r50, %rd32;
	sub.s32 	%r39, %r50, %r49;
	setp.ge.s32 	%p23, %r38, %r39;
	@%p23 bra 	$L__BB3_68;
	not.b32 	%r52, %r38;
	add.s32 	%r53, %r52, %r50;
	sub.s32 	%r40, %r53, %r49;
	and.b32  	%r55, %r40, 768;
	setp.eq.s32 	%p24, %r55, 768;
	mov.u32 	%r444, %r38;
	@%p24 bra 	$L__BB3_65;
	add.s64 	%rd72, %rd229, %rd19;
	shl.b64 	%rd73, %rd72, 3;
	add.s64 	%rd230, %rd31, %rd73;
	shr.u32 	%r56, %r40, 8;
	add.s32 	%r57, %r56, 1;
	and.b32  	%r58, %r57, 3;
	neg.s32 	%r442, %r58;
	mov.u32 	%r444, %r38;
$L__BB3_64:
	.pragma "nounroll";
	// begin inline asm
	ld.global.nc.u64 %rd74, [%rd230];
	// end inline asm
	mov.b64 	%fd89, %rd74;
	setp.lt.f64 	%p25, %fd379, %fd89;
	selp.f64 	%fd379, %fd89, %fd379, %p25;
	add.s32 	%r444, %r444, 256;
	add.s64 	%rd230, %rd230, 2048;
	add.s32 	%r442, %r442, 1;
	setp.ne.s32 	%p26, %r442, 0;
	@%p26 bra 	$L__BB3_64;
$L__BB3_65:
	setp.lt.u32 	%p27, %r40, 768;
	@%p27 bra 	$L__BB3_68;
	cvt.u64.u32 	%rd76, %r444;
	add.s64 	%rd77, %rd229, %rd76;
	shl.b64 	%rd78, %rd77, 3;
	add.s64 	%rd231, %rd31, %rd78;
$L__BB3_67:
	// begin inline asm
	ld.global.nc.u64 %rd79, [%rd231];
	// end inline asm
	mov.b64 	%fd90, %rd79;
	setp.lt.f64 	%p28, %fd379, %fd90;
	selp.f64 	%fd91, %fd90, %fd379, %p28;
	add.s64 	%rd82, %rd231, 2048;
	// begin inline asm
	ld.global.nc.u64 %rd81, [%rd82];
	// end inline asm
	mov.b64 	%fd92, %rd81;
	setp.lt.f64 	%p29, %fd91, %fd92;
	selp.f64 	%fd93, %fd92, %fd91, %p29;
	add.s64 	%rd84, %rd231, 4096;
	// begin inline asm
	ld.global.nc.u64 %rd83, [%rd84];
	// end inline asm
	mov.b64 	%fd94, %rd83;
	setp.lt.f64 	%p30, %fd93, %fd94;
	selp.f64 	%fd95, %fd94, %fd93, %p30;
	add.s64 	%rd86, %rd231, 6144;
	// begin inline asm
	ld.global.nc.u64 %rd85, [%rd86];
	// end inline asm
	mov.b64 	%fd96, %rd85;
	setp.lt.f64 	%p31, %fd95, %fd96;
	selp.f64 	%fd379, %fd96, %fd95, %p31;
	add.s32 	%r444, %r444, 1024;
	add.s64 	%rd231, %rd231, 8192;
	setp.lt.s32 	%p32, %r444, %r39;
	@%p32 bra 	$L__BB3_67;
$L__BB3_68:
	// begin inline asm
	mov.u32 %r59, %laneid;
	// end inline asm
	mov.b64 	%rd87, %fd379;
	mov.b64 	{%r61, %r66}, %rd87;
	mov.b32 	%r67, 1;
	mov.b32 	%r108, 31;
	mov.b32 	%r109, -1;
	// begin inline asm
	shfl.sync.down.b32 %r60, %r61, %r67, %r108, %r109;
	// end inline asm
	// begin inline asm
	shfl.sync.down.b32 %r65, %r66, %r67, %r108, %r109;
	// end inline asm
	mov.b64 	%rd88, {%r60, %r65};
	mov.b64 	%fd97, %rd88;
	setp.gt.s32 	%p33, %r59, 30;
	setp.lt.f64 	%p34, %fd379, %fd97;
	selp.f64 	%fd98, %fd97, %fd379, %p34;
	selp.f64 	%fd99, %fd379, %fd98, %p33;
	mov.b64 	%rd89, %fd99;
	mov.b64 	{%r71, %r76}, %rd89;
	mov.b32 	%r77, 2;
	// begin inline asm
	shfl.sync.down.b32 %r70, %r71, %r77, %r108, %r109;
	// end inline asm
	// begin inline asm
	shfl.sync.down.b32 %r75, %r76, %r77, %r108, %r109;
	// end inline asm
	mov.b64 	%rd90, {%r70, %r75};
	mov.b64 	%fd100, %rd90;
	setp.gt.s32 	%p35, %r59, 29;
	setp.lt.f64 	%p36, %fd99, %fd100;
	selp.f64 	%fd101, %fd100, %fd99, %p36;
	selp.f64 	%fd102, %fd99, %fd101, %p35;
	mov.b64 	%rd91, %fd102;
	mov.b64 	{%r81, %r86}, %rd91;
	mov.b32 	%r87, 4;
	// begin inline asm
	shfl.sync.down.b32 %r80, %r81, %r87, %r108, %r109;
	// end inline asm
	// begin inline asm
	shfl.sync.down.b32 %r85, %r86, %r87, %r108, %r109;
	// end inline asm
	mov.b64 	%rd92, {%r80, %r85};
	mov.b64 	%fd103, %rd92;
	setp.gt.s32 	%p37, %r59, 27;
	setp.lt.f64 	%p38, %fd102, %fd103;
	selp.f64 	%fd104, %fd103, %fd102, %p38;
	selp.f64 	%fd105, %fd102, %fd104, %p37;
	mov.b64 	%rd93, %fd105;
	mov.b64 	{%r91, %r96}, %rd93;
	mov.b32 	%r97, 8;
	// begin inline asm
	shfl.sync.down.b32 %r90, %r91, %r97, %r108, %r109;
	// end inline asm
	// begin inline asm
	shfl.sync.down.b32 %r95, %r96, %r97, %r108, %r109;
	// end inline asm
	mov.b64 	%rd94, {%r90, %r95};
	mov.b64 	%fd106, %rd94;
	setp.gt.s32 	%p39, %r59, 23;
	setp.lt.f64 	%p40, %fd105, %fd106;
	selp.f64 	%fd107, %fd106, %fd105, %p40;
	selp.f64 	%fd108, %fd105, %fd107, %p39;
	mov.b64 	%rd95, %fd108;
	mov.b64 	{%r101, %r106}, %rd95;
	mov.b32 	%r107, 16;
	// begin inline asm
	shfl.sync.down.b32 %r100, %r101, %r107, %r108, %r109;
	// end inline asm
	// begin inline asm
	shfl.sync.down.b32 %r105, %r106, %r107, %r108, %r109;
	// end inline asm
	mov.b64 	%rd96, {%r100, %r105};
	mov.b64 	%fd109, %rd96;
	setp.gt.s32 	%p41, %r59, 15;
	setp.lt.f64 	%p42, %fd108, %fd109;
	selp.f64 	%fd54, %fd109, %fd108, %p42;
	selp.f64 	%fd380, %fd108, %fd54, %p41;
	setp.ne.s32 	%p43, %r59, 0;
	@%p43 bra 	$L__BB3_70;
	shr.u32 	%r110, %r38, 2;
	and.b32  	%r111, %r110, 248;
	mov.u32 	%r112, _ZZN3cub18CUB_300001_SM_10006detail6reduce28DeviceReduceSingleTileKernelINS2_10policy_hubIdyN4cuda3__47maximumIvEEE10Policy1000EPdSB_yS8_ddNS5_3std3__410__identityEEEvT0_T1_T2_T3_T4_T6_E12temp_storage;
	add.s32 	%r113, %r112, %r111;
	st.shared.f64 	[%r113+8], %fd54;
$L__BB3_70:
	bar.sync 	0;
	setp.ne.s32 	%p44, %r38, 0;
	@%p44 bra 	$L__BB3_72;
	ld.shared.f64 	%fd110, [_ZZN3cub18CUB_300001_SM_10006detail6reduce28DeviceReduceSingleTileKernelINS2_10policy_hubIdyN4cuda3__47maximumIvEEE10Policy1000EPdSB_yS8_ddNS5_3std3__410__identityEEEvT0_T1_T2_T3_T4_T6_E12temp_storage+16];
	setp.lt.f64 	%p45, %fd380, %fd110;
	selp.f64 	%fd111, %fd110, %fd380, %p45;
	ld.shared.f64 	%fd112, [_ZZN3cub18CUB_300001_SM_10006detail6reduce28DeviceReduceSingleTileKernelINS2_10policy_hubIdyN4cuda3__47maximumIvEEE10Policy1000EPdSB_yS8_ddNS5_3std3__410__identityEEEvT0_T1_T2_T3_T4_T6_E12temp_storage+24];
	setp.lt.f64 	%p46, %fd111, %fd112;
	selp.f64 	%fd113, %fd112, %fd111, %p46;
	ld.shared.f64 	%fd114, [_ZZN3cub18CUB_300001_SM_10006detail6reduce28DeviceReduceSingleTileKernelINS2_10policy_hubIdyN4cuda3__47maximumIvEEE10Policy1000EPdSB_yS8_ddNS5_3std3__410__identityEEEvT0_T1_T2_T3_T4_T6_E12temp_storage+32];
	setp.lt.f64 	%p47, %fd113, %fd114;
	selp.f64 	%fd115, %fd114, %fd113, %p47;
	ld.shared.f64 	%fd116, [_ZZN3cub18CUB_300001_SM_10006detail6reduce28DeviceReduceSingleTileKernelINS2_10policy_hubIdyN4cuda3__47maximumIvEEE10Policy1000EPdSB_yS8_ddNS5_3std3__410__identityEEEvT0_T1_T2_T3_T4_T6_E12temp_storage+40];
	setp.lt.f64 	%p48, %fd115, %fd116;
	selp.f64 	%fd117, %fd116, %fd115, %p48;
	ld.shared.f64 	%fd118, [_ZZN3cub18CUB_300001_SM_10006detail6reduce28DeviceReduceSingleTileKernelINS2_10policy_hubIdyN4cuda3__47maximumIvEEE10Policy1000EPdSB_yS8_ddNS5_3std3__410__identityEEEvT0_T1_T2_T3_T4_T6_E12temp_storage+48];
	setp.lt.f64 	%p49, %fd117, %fd118;
	selp.f64 	%fd119, %fd118, %fd117, %p49;
	ld.shared.f64 	%fd120, [_ZZN3cub18CUB_300001_SM_10006detail6reduce28DeviceReduceSingleTileKernelINS2_10policy_hubIdyN4cuda3__47maximumIvEEE10Policy1000EPdSB_yS8_ddNS5_3std3__410__identityEEEvT0_T1_T2_T3_T4_T6_E12temp_storage+56];
	setp.lt.f64 	%p50, %fd119, %fd120;
	selp.f64 	%fd121, %fd120, %fd119, %p50;
	ld.shared.f64 	%fd122, [_ZZN3cub18CUB_300001_SM_10006detail6reduce28DeviceReduceSingleTileKernelINS2_10policy_hubIdyN4cuda3__47maximumIvEEE10Policy1000EPdSB_yS8_ddNS5_3std3__410__identityEEEvT0_T1_T2_T3_T4_T6_E12temp_storage+64];
	setp.lt.f64 	%p51, %fd121, %fd122;
	selp.f64 	%fd380, %fd122, %fd121, %p51;
$L__BB3_72:
	mov.u32 	%r426, %tid.x;
	setp.ne.s32 	%p217, %r426, 0;
	@%p217 bra 	$L__BB3_74;
	setp.lt.f64 	%p218, %fd58, %fd380;
	selp.f64 	%fd353, %fd380, %fd58, %p218;
	st.global.f64 	[%rd1], %fd353;
$L__BB3_74:
	ret;

}
	// .globl	_ZN3cub18CUB_300001_SM_10006detail6reduce18DeviceReduceKernelINS2_10policy_hubIdyN4cuda3__47maximumIvEEE10Policy1000EPdyS8_dNS5_3std3__410__identityEEEvT0_PT3_T1_NS0_13GridEvenShareISI_EET2_T4_
.visible .entry _ZN3cub18CUB_300001_SM_10006detail6reduce18DeviceReduceKernelINS2_10policy_hubIdyN4cuda3__47maximumIvEEE10Policy1000EPdyS8_dNS5_3std3__410__identityEEEvT0_PT3_T1_NS0_13GridEvenShareISI_EET2_T4_(
	.param .u64 .ptr .align 1 _ZN3cub18CUB_300001_SM_10006detail6reduce18DeviceReduceKernelINS2_10policy_hubIdyN4cuda3__47maximumIvEEE10Policy1000EPdyS8_dNS5_3std3__410__identityEEEvT0_PT3_T1_NS0_13GridEvenShareISI_EET2_T4__param_0,
	.param .u64 .ptr .align 1 _ZN3cub18CUB_300001_SM_10006detail6reduce18DeviceReduceKernelINS2_10policy_hubIdyN4cuda3__47maximumIvEEE10Policy1000EPdyS8_dNS5_3std3__410__identityEEEvT0_PT3_T1_NS0_13GridEvenShareISI_EET2_T4__param_1,
	.param .u64 _ZN3cub18CUB_300001_SM_10006detail6reduce18DeviceReduceKernelINS2_10policy_hubIdyN4cuda3__47maximumIvEEE10Policy1000EPdyS8_dNS5_3std3__410__identityEEEvT0_PT3_T1_NS0_13GridEvenShareISI_EET2_T4__param_2,
	.param .align 8 .b8 _ZN3cub18CUB_300001_SM_10006detail6reduce18DeviceReduceKernelINS2_10policy_hubIdyN4cuda3__47maximumIvEEE10Policy1000EPdyS8_dNS5_3std3__410__identityEEEvT0_PT3_T1_NS0_13GridEvenShareISI_EET2_T4__param_3[72],
	.param .align 1 .b8 _ZN3cub18CUB_300001_SM_10006detail6reduce18DeviceReduceKernelINS2_10policy_hubIdyN4cuda3__47maximumIvEEE10Policy1000EPdyS8_dNS5_3std3__410__identityEEEvT0_PT3_T1_NS0_13GridEvenShareISI_EET2_T4__param_4[1],
	.param .align 1 .b8 _ZN3cub18CUB_300001_SM_10006detail6reduce18DeviceReduceKernelINS2_10policy_hubIdyN4cuda3__47maximumIvEEE10Policy1000EPdyS8_dNS5_3std3__410__identityEEEvT0_PT3_T1_NS0_13GridEvenShareISI_EET2_T4__param_5[1]
)
.maxntid 256
{
	.reg .pred 	%p<217>;
	.reg .b32 	%r<484>;
	.reg .b64 	%rd<256>;
	.reg .b64 	%fd<375>;
	// demoted variable
	.shared .align 8 .b8 _ZZN3cub18CUB_300001_SM_10006detail6reduce18DeviceReduceKernelINS2_10policy_hubIdyN4cuda3__47maximumIvEEE10Policy1000EPdyS8_dNS5_3std3__410__identityEEEvT0_PT3_T1_NS0_13GridEvenShareISI_EET2_T4_E12temp_storage[80];
	ld.param.u64 	%rd1, [_ZN3cub18CUB_300001_SM_10006detail6reduce18DeviceReduceKernelINS2_10policy_hubIdyN4cuda3__47maximumIvEEE10Policy1000EPdyS8_dNS5_3std3__410__identityEEEvT0_PT3_T1_NS0_13GridEvenShareISI_EET2_T4__param_3+32];
	ld.param.u64 	%rd39, [_ZN3cub18CUB_300001_SM_10006detail6reduce18DeviceReduceKernelINS2_10policy_hubIdyN4cuda3__47maximumIvEEE10Policy1000EPdyS8_dNS5_3std3__410__identityEEEvT0_PT3_T1_NS0_13GridEvenShareISI_EET2_T4__param_0];
	ld.param.u32 	%r1, [_ZN3cub18CUB_300001_SM_10006detail6reduce18DeviceReduceKernelINS2_10policy_hubIdyN4cuda3__47maximumIvEEE10Policy1000EPdyS8_dNS5_3std3__410__identityEEEvT0_PT3_T1_NS0_13GridEvenShareISI_EET2_T4__param_3+40];
	mov.u32 	%r2, %ctaid.x;
	shl.b32 	%r59, %r1, 11;
	cvt.s64.s32 	%rd2, %r59;
	shl.b32 	%r60, %r2, 11;
	cvt.u64.u32 	%rd3, %r60;
	and.b64  	%rd41, %rd39, 31;
	setp.ne.s64 	%p1, %rd41, 0;
	@%p1 bra 	$L__BB4_35;
	sub.s64 	%rd4, %rd1, %rd3;
	setp.gt.u64 	%p109, %rd4, 2047;
	@%p109 bra 	$L__BB4_19;
	cvt.u32.u64 	%r335, %rd3;
	cvt.u32.u64 	%r3, %rd1;
	sub.s32 	%r4, %r3, %r335;
	mov.u32 	%r5, %tid.x;
	setp.ge.s32 	%p158, %r5, %r4;
	mov.f64 	%fd355, 0d0000000000000000;
	mov.u32 	%r467, %r5;
	@%p158 bra 	$L__BB4_4;
	add.s32 	%r337, %r335, %r5;
	mul.wide.u32 	%rd203, %r337, 8;
	add.s64 	%rd202, %rd39, %rd203;
	// begin inline asm
	ld.global.nc.u64 %rd201, [%rd202];
	// end inline asm
	mov.b64 	%fd355, %rd201;
	add.s32 	%r467, %r5, 256;
$L__BB4_4:
	setp.ge.s32 	%p159, %r467, %r4;
	@%p159 bra 	$L__BB4_10;
	not.b32 	%r338, %r467;
	add.s32 	%r8, %r338, %r3;
	and.b32  	%r339, %r8, 768;
	setp.eq.s32 	%p160, %r339, 768;
	@%p160 bra 	$L__BB4_8;
	cvt.u64.u32 	%rd204, %r467;
	add.s64 	%rd205, %rd204, %rd3;
	shl.b64 	%rd206, %rd205, 3;
	add.s64 	%rd244, %rd39, %rd206;
	shr.u32 	%r340, %r8, 8;
	add.s32 	%r341, %r340, 1;
	and.b32  	%r342, %r341, 3;
	neg.s32 	%r465, %r342;
$L__BB4_7:
	.pragma "nounroll";
	// begin inline asm
	ld.global.nc.u64 %rd207, [%rd244];
	// end inline asm
	mov.b64 	%fd269, %rd207;
	setp.lt.f64 	%p161, %fd355, %fd269;
	selp.f64 	%fd355, %fd269, %fd355, %p161;
	add.s32 	%r467, %r467, 256;
	add.s64 	%rd244, %rd244, 2048;
	add.s32 	%r465, %r465, 1;
	setp.ne.s32 	%p162, %r465, 0;
	@%p162 bra 	$L__BB4_7;
$L__BB4_8:
	sub.s32 	%r344, %r8, %r335;
	setp.lt.u32 	%p163, %r344, 768;
	@%p163 bra 	$L__BB4_10;
$L__BB4_9:
	cvt.s64.s32 	%rd217, %r467;
	add.s64 	%rd218, %rd3, %rd217;
	shl.b64 	%rd219, %rd218, 3;
	add.s64 	%rd210, %rd39, %rd219;
	// begin inline asm
	ld.global.nc.u64 %rd209, [%rd210];
	// end inline asm
	mov.b64 	%fd270, %rd209;
	setp.lt.f64 	%p164, %fd355, %fd270;
	selp.f64 	%fd271, %fd270, %fd355, %p164;
	add.s64 	%rd212, %rd210, 2048;
	// begin inline asm
	ld.global.nc.u64 %rd211, [%rd212];
	// end inline asm
	mov.b64 	%fd272, %rd211;
	setp.lt.f64 	%p165, %fd271, %fd272;
	selp.f64 	%fd273, %fd272, %fd271, %p165;
	add.s64 	%rd214, %rd210, 4096;
	// begin inline asm
	ld.global.nc.u64 %rd213, [%rd214];
	// end inline asm
	mov.b64 	%fd274, %rd213;
	setp.lt.f64 	%p166, %fd273, %fd274;
	selp.f64 	%fd275, %fd274, %fd273, %p166;
	add.s64 	%rd216, %rd210, 6144;
	// begin inline asm
	ld.global.nc.u64 %rd215, [%rd216];
	// end inline asm
	mov.b64 	%fd276, %rd215;
	setp.lt.f64 	%p167, %fd275, %fd276;
	selp.f64 	%fd355, %fd276, %fd275, %p167;
	add.s32 	%r467, %r467, 1024;
	setp.lt.s32 	%p168, %r467, %r4;
	@%p168 bra 	$L__BB4_9;
$L__BB4_10:
	setp.lt.s32 	%p169, %r4, 256;
	@%p169 bra 	$L__BB4_15;
	// begin inline asm
	mov.u32 %r408, %laneid;
	// end inline asm
	mov.b64 	%rd230, %fd355;
	mov.b64 	{%r410, %r415}, %rd230;
	mov.b32 	%r416, 1;
	mov.b32 	%r457, 31;
	mov.b32 	%r458, -1;
	// begin inline asm
	shfl.sync.down.b32 %r409, %r410, %r416, %r457, %r458;
	// end inline asm
	// begin inline asm
	shfl.sync.down.b32 %r414, %r415, %r416, %r457, %r458;
	// end inline asm
	mov.b64 	%rd231, {%r409, %r414};
	mov.b64 	%fd324, %rd231;
	setp.gt.s32 	%p197, %r408, 30;
	setp.lt.f64 	%p198, %fd355, %fd324;
	selp.f64 	%fd325, %fd324, %fd355, %p198;
	selp.f64 	%fd326, %fd355, %fd325, %p197;
	mov.b64 	%rd232, %fd326;
	mov.b64 	{%r420, %r425}, %rd232;
	mov.b32 	%r426, 2;
	// begin inline asm
	shfl.sync.down.b32 %r419, %r420, %r426, %r457, %r458;
	// end inline asm
	// begin inline asm
	shfl.sync.down.b32 %r424, %r425, %r426, %r457, %r458;
	// end inline asm
	mov.b64 	%rd233, {%r419, %r424};
	mov.b64 	%fd327, %rd233;
	setp.gt.s32 	%p199, %r408, 29;
	setp.lt.f64 	%p200, %fd326, %fd327;
	selp.f64 	%fd328, %fd327, %fd326, %p200;
	selp.f64 	%fd329, %fd326, %fd328, %p199;
	mov.b64 	%rd234, %fd329;
	mov.b64 	{%r430, %r435}, %rd234;
	mov.b32 	%r436, 4;
	// begin inline asm
	shfl.sync.down.b32 %r429, %r430, %r436, %r457, %r458;
	// end inline asm
	// begin inline asm
	shfl.sync.down.b32 %r434, %r435, %r436, %r457, %r458;
	// end inline asm
	mov.b64 	%rd235, {%r429, %r434};
	mov.b64 	%fd330, %rd235;
	setp.gt.s32 	%p201, %r408, 27;
	setp.lt.f64 	%p202, %fd329, %fd330;
	selp.f64 	%fd331, %fd330, %fd329, %p202;
	selp.f64 	%fd332, %fd329, %fd331, %p201;
	mov.b64 	%rd236, %fd332;
	mov.b64 	{%r440, %r445}, %rd236;
	mov.b32 	%r446, 8;
	// begin inline asm
	shfl.sync.down.b32 %r439, %r440, %r446, %r457, %r458;
	// end inline asm
	// begin inline asm
	shfl.sync.down.b32 %r444, %r445, %r446, %r457, %r458;
	// end inline asm
	mov.b64 	%rd237, {%r439, %r444};
	mov.b64 	%fd333, %rd237;
	setp.gt.s32 	%p203, %r408, 23;
	setp.lt.f64 	%p204, %fd332, %fd333;
	selp.f64 	%fd334, %fd333, %fd332, %p204;
	selp.f64 	%fd335, %fd332, %fd334, %p203;
	mov.b64 	%rd238, %fd335;
	mov.b64 	{%r450, %r455}, %rd238;
	mov.b32 	%r456, 16;
	// begin inline asm
	shfl.sync.down.b32 %r449, %r450, %r456, %r457, %r458;
	// end inline asm
	// begin inline asm
	shfl.sync.down.b32 %r454, %r455, %r456, %r457, %r458;
	// end inline asm
	mov.b64 	%rd239, {%r449, %r454};
	mov.b64 	%fd336, %rd239;
	setp.gt.s32 	%p205, %r408, 15;
	setp.lt.f64 	%p206, %fd335, %fd336;
	selp.f64 	%fd10, %fd336, %fd335, %p206;
	selp.f64 	%fd374, %fd335, %fd10, %p205;
	setp.ne.s32 	%p207, %r408, 0;
	@%p207 bra 	$L__BB4_13;
	shr.u32 	%r459, %r5, 2;
	and.b32  	%r460, %r459, 248;
	mov.u32 	%r461, _ZZN3cub18CUB_300001_SM_10006detail6reduce18DeviceReduceKernelINS2_10policy_hubIdyN4cuda3__47maximumIvEEE10Policy1000EPdyS8_dNS5_3std3__410__identityEEEvT0_PT3_T1_NS0_13GridEvenShareISI_EET2_T4_E12temp_storage;
	add.s32 	%r462, %r461, %r460;
	st.shared.f64 	[%r462+8], %fd10;
$L__BB4_13:
	bar.sync 	0;
	setp.ne.s32 	%p208, %r5, 0;
	@%p208 bra 	$L__BB4_69;
	ld.shared.f64 	%fd337, [_ZZN3cub18CUB_300001_SM_10006detail6reduce18DeviceReduceKernelINS2_10policy_hubIdyN4cuda3__47maximumIvEEE10Policy1000EPdyS8_dNS5_3std3__410__identityEEEvT0_PT3_T1_NS0_13GridEvenShareISI_EET2_T4_E12temp_storage+16];
	setp.lt.f64 	%p209, %fd374, %fd337;
	selp.f64 	%fd338, %fd337, %fd374, %p209;
	ld.shared.f64 	%fd339, [_ZZN3cub18CUB_300001_SM_10006detail6reduce18DeviceReduceKernelINS2_10policy_hubIdyN4cuda3__47maximumIvEEE10Policy1000EPdyS8_dNS5_3std3__410__identityEEEvT0_PT3_T1_NS0_13GridEvenShareISI_EET2_T4_E12temp_storage+24];
	setp.lt.f64 	%p210, %fd338, %fd339;
	selp.f64 	%fd340, %fd339, %fd338, %p210;
	ld.shared.f64 	%fd341, [_ZZN3cub18CUB_300001_SM_10006detail6reduce18DeviceReduceKernelINS2_10policy_hubIdyN4cuda3__47maximumIvEEE10Policy1000EPdyS8_dNS5_3std3__410__identityEEEvT0_PT3_T1_NS0_13GridEvenShareISI_EET2_T4_E12temp_storage+32];
	setp.lt.f64 	%p211, %fd340, %fd341;
	selp.f64 	%fd342, %fd341, %fd340, %p211;
	ld.shared.f64 	%fd343, [_ZZN3cub18CUB_300001_SM_10006detail6reduce18DeviceReduceKernelINS2_10policy_hubIdyN4cuda3__47maximumIvEEE10Policy1000EPdyS8_dNS5_3std3__410__identityEEEvT0_PT3_T1_NS0_13GridEvenShareISI_EET2_T4_E12temp_storage+40];
	setp.lt.f64 	%p212, %fd342, %fd343;
	selp.f64 	%fd344, %fd343, %fd342, %p212;
	ld.shared.f64 	%fd345, [_ZZN3cub18CUB_300001_SM_10006detail6reduce18DeviceReduceKernelINS2_10policy_hubIdyN4cuda3__47maximumIvEEE10Policy1000EPdyS8_dNS5_3std3__410__identityEEEvT0_PT3_T1_NS0_13GridEvenShareISI_EET2_T4_E12temp_storage+48];
	setp.lt.f64 	%p213, %fd344, %fd345;
	selp.f64 	%fd346, %fd345, %fd344, %p213;
	ld.shared.f64 	%fd347, [_ZZN3cub18CUB_300001_SM_10006detail6reduce18DeviceReduceKernelINS2_10policy_hubIdyN4cuda3__47maximumIvEEE10Policy1000EPdyS8_dNS5_3std3__410__identityEEEvT0_PT3_T1_NS0_13GridEvenShareISI_EET2_T4_E12temp_storage+56];
	setp.lt.f64 	%p214, %fd346, %fd347;
	selp.f64 	%fd348, %fd347, %fd346, %p214;
	ld.shared.f64 	%fd349, [_ZZN3cub18CUB_300001_SM_10006detail6reduce18DeviceReduceKernelINS2_10policy_hubIdyN4cuda3__47maximumIvEEE10Policy1000EPdyS8_dNS5_3std3__410__identityEEEvT0_PT3_T1_NS0_13GridEvenShareISI_EET2_T4_E12temp_storage+64];
	setp.lt.f64 	%p215, %fd348, %fd349;
	selp.f64 	%fd374, %fd349, %fd348, %p215;
	bra.uni 	$L__BB4_69;
$L__BB4_15:
	// begin inline asm
	mov.u32 %r345, %laneid;
	// end inline asm
	and.b32  	%r396, %r5, 992;
	add.s32 	%r397, %r396, 32;
	setp.gt.s32 	%p170, %r397, %r4;
	not.b32 	%r398, %r396;
	add.s32 	%r399, %r4, %r398;
	selp.b32 	%r394, %r399, 31, %p170;
	mov.b64 	%rd220, %fd355;
	mov.b64 	{%r347, %r352}, %rd220;
	mov.b32 	%r353, 1;
	mov.b32 	%r395, -1;
	// begin inline asm
	shfl.sync.down.b32 %r346, %r347, %r353, %r394, %r395;
	// end inline asm
	// begin inline asm
	shfl.sync.down.b32 %r351, %r352, %r353, %r394, %r395;
	// end inline asm
	mov.b64 	%rd221, {%r346, %r351};
	mov.b64 	%fd277, %rd221;
	setp.lt.s32 	%p171, %r345, %r394;
	setp.lt.f64 	%p172, %fd355, %fd277;
	selp.f64 	%fd278, %fd277, %fd355, %p172;
	selp.f64 	%fd279, %fd278, %fd355, %p171;
	mov.b64 	%rd222, %fd279;
	mov.b64 	{%r357, %r362}, %rd222;
	mov.b32 	%r363, 2;
	// begin inline asm
	shfl.sync.down.b32 %r356, %r357, %r363, %r394, %r395;
	// end inline asm
	// begin inline asm
	shfl.sync.down.b32 %r361, %r362, %r363, %r394, %r395;
	// end inline asm
	mov.b64 	%rd223, {%r356, %r361};
	mov.b64 	%fd280, %rd223;
	add.s32 	%r400, %r345, 2;
	setp.gt.s32 	%p173, %r400, %r394;
	setp.lt.f64 	%p174, %fd279, %fd280;
	selp.f64 	%fd281, %fd280, %fd279, %p174;
	selp.f64 	%fd282, %fd279, %fd281, %p173;
	mov.b64 	%rd224, %fd282;
	mov.b64 	{%r367, %r372}, %rd224;
	mov.b32 	%r373, 4;
	// begin inline asm
	shfl.sync.down.b32 %r366, %r367, %r373, %r394, %r395;
	// end inline asm
	// begin inline asm
	shfl.sync.down.b32 %r371, %r372, %r373, %r394, %r395;
	// end inline asm
	mov.b64 	%rd225, {%r366, %r371};
	mov.b64 	%fd283, %rd225;
	add.s32 	%r401, %r345, 4;
	setp.gt.s32 	%p175, %r401, %r394;
	setp.lt.f64 	%p176, %fd282, %fd283;
	selp.f64 	%fd284, %fd283, %fd282, %p176;
	selp.f64 	%fd285, %fd282, %fd284, %p175;
	mov.b64 	%rd226, %fd285;
	mov.b64 	{%r377, %r382}, %rd226;
	mov.b32 	%r383, 8;
	// begin inline asm
	shfl.sync.down.b32 %r376, %r377, %r383, %r394, %r395;
	// end inline asm
	// begin inline asm
	shfl.sync.down.b32 %r381, %r382, %r383, %r394, %r395;
	// end inline asm
	mov.b64 	%rd227, {%r376, %r381};
	mov.b64 	%fd286, %rd227;
	add.s32 	%r402, %r345, 8;
	setp.gt.s32 	%p177, %r402, %r394;
	setp.lt.f64 	%p178, %fd285, %fd286;
	selp.f64 	%fd287, %fd286, %fd285, %p178;
	selp.f64 	%fd288, %fd285, %fd287, %p177;
	mov.b64 	%rd228, %fd288;
	mov.b64 	{%r387, %r392}, %rd228;
	mov.b32 	%r393, 16;
	// begin inline asm
	shfl.sync.down.b32 %r386, %r387, %r393, %r394, %r395;
	// end inline asm
	// begin inline asm
	shfl.sync.down.b32 %r391, %r392, %r393, %r394, %r395;
	// end inline asm
	mov.b64 	%rd229, {%r386, %r391};
	mov.b64 	%fd289, %rd229;
	add.s32 	%r403, %r345, 16;
	setp.gt.s32 	%p179, %r403, %r394;
	setp.lt.f64 	%p180, %fd288, %fd289;
	selp.f64 	%fd290, %fd289, %fd288, %p180;
	selp.f64 	%fd374, %fd288, %fd290, %p179;
	setp.ne.s32 	%p181, %r345, 0;
	@%p181 bra 	$L__BB4_17;
	shr.u32 	%r404, %r5, 2;
	and.b32  	%r405, %r404, 248;
	mov.u32 	%r406, _ZZN3cub18CUB_300001_SM_10006detail6reduce18DeviceReduceKernelINS2_10policy_hubIdyN4cuda3__47maximumIvEEE10Policy1000EPdyS8_dNS5_3std3__410__identityEEEvT0_PT3_T1_NS0_13GridEvenShareISI_EET2_T4_E12temp_storage;
	add.s32 	%r407, %r406, %r405;
	st.shared.f64 	[%r407+8], %fd374;
$L__BB4_17:
	bar.sync 	0;
	setp.ne.s32 	%p182, %r5, 0;
	@%p182 bra 	$L__BB4_69;
	setp.gt.s32 	%p183, %r4, 32;
	ld.shared.f64 	%fd291, [_ZZN3cub18CUB_300001_SM_10006detail6reduce18DeviceReduceKernelINS2_10policy_hubIdyN4cuda3__47maximumIvEEE10Policy1000EPdyS8_dNS5_3std3__410__identityEEEvT0_PT3_T1_NS0_13GridEvenShareISI_EET2_T4_E12temp_storage+16];
	setp.lt.f64 	%p184, %fd374, %fd291;
	selp.f64 	%fd293, %fd291, %fd374, %p184;
	selp.f64 	%fd294, %fd293, %fd374, %p183;
	setp.gt.s32 	%p185, %r4, 64;
	ld.shared.f64 	%fd296, [_ZZN3cub18CUB_300001_SM_10006detail6reduce18DeviceReduceKernelINS2_10policy_hubIdyN4cuda3__47maximumIvEEE10Policy1000EPdyS8_dNS5_3std3__410__identityEEEvT0_PT3_T1_NS0_13GridEvenShareISI_EET2_T4_E12temp_storage+24];
	setp.lt.f64 	%p186, %fd294, %fd296;
	selp.f64 	%fd298, %fd296, %fd294, %p186;
	selp.f64 	%fd299, %fd298, %fd294, %p185;
	setp.gt.s32 	%p187, %r4, 96;
	ld.shared.f64 	%fd301, [_ZZN3cub18CUB_300001_SM_10006detail6reduce18DeviceReduceKernelINS2_10policy_hubIdyN4cuda3__47maximumIvEEE10Policy1000EPdyS8_dNS5_3std3__410__identityEEEvT0_PT3_T1_NS0_13GridEvenShareISI_EET2_T4_E12temp_storage+32];
	setp.lt.f64 	%p188, %fd299, %fd301;
	selp.f64 	%fd303, %fd301, %fd299, %p188;
	selp.f64 	%fd304, %fd303, %fd299, %p187;
	setp.gt.s32 	%p189, %r4, 128;
	ld.shared.f64 	%fd306, [_ZZN3cub18CUB_300001_SM_10006detail6reduce18DeviceReduceKernelINS2_10policy_hubIdyN4cuda3__47maximumIvEEE10Policy1000EPdyS8_dNS5_3std3__410__identityEEEvT0_PT3_T1_NS0_13GridEvenShareISI_EET2_T4_E12temp_storage+40];
	setp.lt.f64 	%p190, %fd304, %fd306;
	selp.f64 	%fd308, %fd306, %fd304, %p190;
	selp.f64 	%fd309, %fd308, %fd304, %p189;
	setp.gt.s32 	%p191, %r4, 160;
	ld.shared.f64 	%fd311, [_ZZN3cub18CUB_300001_SM_10006detail6reduce18DeviceReduceKernelINS2_10policy_hubIdyN4cuda3__47maximumIvEEE10Policy1000EPdyS8_dNS5_3std3__410__identityEEEvT0_PT3_T1_NS0_13GridEvenShareISI_EET2_T4_E12temp_storage+48];
	setp.lt.f64 	%p192, %fd309, %fd311;
	selp.f64 	%fd313, %fd311, %fd309, %p192;
	selp.f64 	%fd314, %fd313, %fd309, %p191;
	setp.gt.s32 	%p193, %r4, 192;
	ld.shared.f64 	%fd316, [_ZZN3cub18CUB_300001_SM_10006detail6reduce18DeviceReduceKernelINS2_10policy_hubIdyN4cuda3__47maximumIvEEE10Policy1000EPdyS8_dNS5_3std3__410__identityEEEvT0_PT3_T1_NS0_13GridEvenShareISI_EET2_T4_E12temp_storage+56];
	setp.lt.f64 	%p194, %fd314, %fd316;
	selp.f64 	%fd318, %fd316, %fd314, %p194;
	selp.f64 	%fd319, %fd318, %fd314, %p193;
	setp.gt.s32 	%p195, %r4, 224;
	ld.shared.f64 	%fd321, [_ZZN3cub18CUB_300001_SM_10006detail6reduce18DeviceReduceKernelINS2_10policy_hubIdyN4cuda3__47maximumIvEEE10Policy1000EPdyS8_dNS5_3std3__410__identityEEEvT0_PT3_T1_NS0_13GridEvenShareISI_EET2_T4_E12temp_storage+64];
	setp.lt.f64 	%p196, %fd319, %fd321;
	selp.f64 	%fd323, %fd321, %fd319, %p196;
	selp.f64 	%fd374, %fd323, %fd319, %p195;
	bra.uni 	$L__BB4_69;
$L__BB4_19:
	cvt.u32.u64 	%r261, %rd3;
	mov.u32 	%r17, %tid.x;
	shl.b32 	%r262, %r17, 2;
	add.s32 	%r263, %r261, %r262;
	mul.wide.u32 	%rd156, %r263, 8;
	add.s64 	%rd146, %rd39, %rd156;
	// begin inline asm
	ld.global.nc.v2.u64 {%rd144, %rd145}, [%rd146];
	// end inline asm
	add.s64 	%rd149, %rd146, 16;
	// begin inline asm
	ld.global.nc.v2.u64 {%rd147, %rd148}, [%rd149];
	// end inline asm
	mov.b64 	%fd203, %rd144;
	mov.b64 	%fd204, %rd145;
	mov.b64 	%fd205, %rd147;
	mov.b64 	%fd206, %rd148;
	add.s64 	%rd152, %rd146, 8192;
	// begin inline asm
	ld.global.nc.v2.u64 {%rd150, %rd151}, [%rd152];
	// end inline asm
	add.s64 	%rd155, %rd146, 8208;
	// begin inline asm
	ld.global.nc.v2.u64 {%rd153, %rd154}, [%rd155];
	// end inline asm
	mov.b64 	%fd207, %rd150;
	mov.b64 	%fd208, %rd151;
	mov.b64 	%fd209, %rd153;
	mov.b64 	%fd210, %rd154;
	setp.lt.f64 	%p110, %fd203, %fd204;
	selp.f64 	%fd211, %fd204, %fd203, %p110;
	setp.lt.f64 	%p111, %fd211, %fd205;
	selp.f64 	%fd212, %fd205, %fd211, %p111;
	setp.lt.f64 	%p112, %fd212, %fd206;
	selp.f64 	%fd213, %fd206, %fd212, %p112;
	setp.lt.f64 	%p113, %fd213, %fd207;
	selp.f64 	%fd214, %fd207, %fd213, %p113;
	setp.lt.f64 	%p114, %fd214, %fd208;
	selp.f64 	%fd215, %fd208, %fd214, %p114;
	setp.lt.f64 	%p115, %fd215, %fd209;
	selp.f64 	%fd216, %fd209, %fd215, %p115;
	setp.lt.f64 	%p116, %fd216, %fd210;
	selp.f64 	%fd361, %fd210, %fd216, %p116;
	setp.lt.u64 	%p117, %rd4, %rd2;
	@%p117 bra 	$L__BB4_31;
	add.s64 	%rd246, %rd2, %rd3;
	cvt.u64.u32 	%rd157, %r17;
	add.s64 	%rd158, %rd246, %rd157;
	shl.b64 	%rd159, %rd158, 3;
	add.s64 	%rd245, %rd39, %rd159;
	mov.b32 	%r469, 0;
$L__BB4_21:
	add.s64 	%rd3, %rd3, %rd2;
	add.s64 	%rd160, %rd1, -2048;
	setp.gt.u64 	%p118, %rd3, %rd160;
	@%p118 bra 	$L__BB4_23;
	cvt.u64.u32 	%rd173, %r262;
	add.s64 	%rd174, %rd3, %rd173;
	shl.b64 	%rd175, %rd174, 3;
	add.s64 	%rd163, %rd39, %rd175;
	// begin inline asm
	ld.global.nc.v2.u64 {%rd161, %rd162}, [%rd163];
	// end inline asm
	add.s64 	%rd166, %rd163, 16;
	// begin inline asm
	ld.global.nc.v2.u64 {%rd164, %rd165}, [%rd166];
	// end inline asm
	mov.b64 	%fd217, %rd161;
	mov.b64 	%fd218, %rd162;
	mov.b64 	%fd219, %rd164;
	mov.b64 	%fd220, %rd165;
	add.s64 	%rd169, %rd163, 8192;
	// begin inline asm
	ld.global.nc.v2.u64 {%rd167, %rd168}, [%rd169];
	// end inline asm
	add.s64 	%rd172, %rd163, 8208;
	// begin inline asm
	ld.global.nc.v2.u64 {%rd170, %rd171}, [%rd172];
	// end inline asm
	mov.b64 	%fd221, %rd167;
	mov.b64 	%fd222, %rd168;
	mov.b64 	%fd223, %rd170;
	mov.b64 	%fd224, %rd171;
	setp.lt.f64 	%p119, %fd361, %fd217;
	selp.f64 	%fd225, %fd217, %fd361, %p119;
	setp.lt.f64 	%p120, %fd225, %fd218;
	selp.f64 	%fd226, %fd218, %fd225, %p120;
	setp.lt.f64 	%p121, %fd226, %fd219;
	selp.f64 	%fd227, %fd219, %fd226, %p121;
	setp.lt.f64 	%p122, %fd227, %fd220;
	selp.f64 	%fd228, %fd220, %fd227, %p122;
	setp.lt.f64 	%p123, %fd228, %fd221;
	selp.f64 	%fd229, %fd221, %fd228, %p123;
	setp.lt.f64 	%p124, %fd229, %fd222;
	selp.f64 	%fd230, %fd222, %fd229, %p124;
	setp.lt.f64 	%p125, %fd230, %fd223;
	selp.f64 	%fd231, %fd223, %fd230, %p125;
	setp.lt.f64 	%p126, %fd231, %fd224;
	selp.f64 	%fd361, %fd224, %fd231, %p126;
	sub.s64 	%rd176, %rd1, %rd3;
	setp.lt.u64 	%p127, %rd176, %rd2;
	add.s32 	%r469, %r469, 1;
	add.s64 	%rd246, %rd246, %rd2;
	shl.b64 	%rd177, %rd2, 3;
	add.s64 	%rd245, %rd245, %rd177;
	@%p127 bra 	$L__BB4_31;
	bra.uni 	$L__BB4_21;
$L__BB4_23:
	setp.le.u64 	%p128, %rd1, %rd3;
	@%p128 bra 	$L__BB4_31;
	cvt.u32.u64 	%r266, %rd3;
	cvt.u32.u64 	%r267, %rd1;
	sub.s32 	%r20, %r267, %r266;
	setp.ge.s32 	%p129, %r17, %r20;
	@%p129 bra 	$L__BB4_31;
	cvt.u32.u64 	%r269, %rd2;
	not.b32 	%r271, %r17;
	add.s32 	%r272, %r271, %r267;
	add.s32 	%r273, %r269, %r261;
	sub.s32 	%r274, %r272, %r273;
	mul.lo.s32 	%r275, %r1, %r469;
	shl.b32 	%r276, %r275, 11;
	sub.s32 	%r21, %r274, %r276;
	shr.u32 	%r277, %r272, 8;
	add.s32 	%r22, %r277, 1;
	and.b32  	%r278, %r272, 768;
	setp.eq.s32 	%p130, %r278, 768;
	mov.u32 	%r472, %r17;
	@%p130 bra 	$L__BB4_28;
	and.b32  	%r279, %r22, 3;
	neg.s32 	%r470, %r279;
	mov.u32 	%r472, %r17;
$L__BB4_27:
	.pragma "nounroll";
	// begin inline asm
	ld.global.nc.u64 %rd178, [%rd245];
	// end inline asm
	mov.b64 	%fd233, %rd178;
	setp.lt.f64 	%p131, %fd361, %fd233;
	selp.f64 	%fd361, %fd233, %fd361, %p131;
	add.s32 	%r472, %r472, 256;
	add.s64 	%rd245, %rd245, 2048;
	add.s32 	%r470, %r470, 1;
	setp.ne.s32 	%p132, %r470, 0;
	@%p132 bra 	$L__BB4_27;
$L__BB4_28:
	setp.lt.u32 	%p133, %r21, 768;
	@%p133 bra 	$L__BB4_31;
	cvt.u64.u32 	%rd180, %r472;
	add.s64 	%rd181, %rd180, %rd246;
	shl.b64 	%rd182, %rd181, 3;
	add.s64 	%rd249, %rd39, %rd182;
$L__BB4_30:
	// begin inline asm
	ld.global.nc.u64 %rd183, [%rd249];
	// end inline asm
	mov.b64 	%fd234, %rd183;
	setp.lt.f64 	%p134, %fd361, %fd234;
	selp.f64 	%fd235, %fd234, %fd361, %p134;
	add.s64 	%rd186, %rd249, 2048;
	// begin inline asm
	ld.global.nc.u64 %rd185, [%rd186];
	// end inline asm
	mov.b64 	%fd236, %rd185;
	setp.lt.f64 	%p135, %fd235, %fd236;
	selp.f64 	%fd237, %fd236, %fd235, %p135;
	add.s64 	%rd188, %rd249, 4096;
	// begin inline asm
	ld.global.nc.u64 %rd187, [%rd188];
	// end inline asm
	mov.b64 	%fd238, %rd187;
	setp.lt.f64 	%p136, %fd237, %fd238;
	selp.f64 	%fd239, %fd238, %fd237, %p136;
	add.s64 	%rd190, %rd249, 6144;
	// begin inline asm
	ld.global.nc.u64 %rd189, [%rd190];
	// end inline asm
	mov.b64 	%fd240, %rd189;
	setp.lt.f64 	%p137, %fd239, %fd240;
	selp.f64 	%fd361, %fd240, %fd239, %p137;
	add.s32 	%r472, %r472, 1024;
	add.s64 	%rd249, %rd249, 8192;
	setp.lt.s32 	%p138, %r472, %r20;
	@%p138 bra 	$L__BB4_30;
$L__BB4_31:
	// begin inline asm
	mov.u32 %r280, %laneid;
	// end inline asm
	mov.b64 	%rd191, %fd361;
	mov.b64 	{%r282, %r287}, %rd191;
	mov.b32 	%r288, 1;
	mov.b32 	%r329, 31;
	mov.b32 	%r330, -1;
	// begin inline asm
	shfl.sync.down.b32 %r281, %r282, %r288, %r329, %r330;
	// end inline asm
	// begin inline asm
	shfl.sync.down.b32 %r286, %r287, %r288, %r329, %r330;
	// end inline asm
	mov.b64 	%rd192, {%r281, %r286};
	mov.b64 	%fd241, %rd192;
	setp.gt.s32 	%p139, %r280, 30;
	setp.lt.f64 	%p140, %fd361, %fd241;
	selp.f64 	%fd242, %fd241, %fd361, %p140;
	selp.f64 	%fd243, %fd361, %fd242, %p139;
	mov.b64 	%rd193, %fd243;
	mov.b64 	{%r292, %r297}, %rd193;
	mov.b32 	%r298, 2;
	// begin inline asm
	shfl.sync.down.b32 %r291, %r292, %r298, %r329, %r330;
	// end inline asm
	// begin inline asm
	shfl.sync.down.b32 %r296, %r297, %r298, %r329, %r330;
	// end inline asm
	mov.b64 	%rd194, {%r291, %r296};
	mov.b64 	%fd244, %rd194;
	setp.gt.s32 	%p141, %r280, 29;
	setp.lt.f64 	%p142, %fd243, %fd244;
	selp.f64 	%fd245, %fd244, %fd243, %p142;
	selp.f64 	%fd246, %fd243, %fd245, %p141;
	mov.b64 	%rd195, %fd246;
	mov.b64 	{%r302, %r307}, %rd195;
	mov.b32 	%r308, 4;
	// begin inline asm
	shfl.sync.down.b32 %r301, %r302, %r308, %r329, %r330;
	// end inline asm
	// begin inline asm
	shfl.sync.down.b32 %r306, %r307, %r308, %r329, %r330;
	// end inline asm
	mov.b64 	%rd196, {%r301, %r306};
	mov.b64 	%fd247, %rd196;
	setp.gt.s32 	%p143, %r280, 27;
	setp.lt.f64 	%p144, %fd246, %fd247;
	selp.f64 	%fd248, %fd247, %fd246, %p144;
	selp.f64 	%fd249, %fd246, %fd248, %p143;
	mov.b64 	%rd197, %fd249;
	mov.b64 	{%r312, %r317}, %rd197;
	mov.b32 	%r318, 8;
	// begin inline asm
	shfl.sync.down.b32 %r311, %r312, %r318, %r329, %r330;
	// end inline asm
	// begin inline asm
	shfl.sync.down.b32 %r316, %r317, %r318, %r329, %r330;
	// end inline asm
	mov.b64 	%rd198, {%r311, %r316};
	mov.b64 	%fd250, %rd198;
	setp.gt.s32 	%p145, %r280, 23;
	setp.lt.f64 	%p146, %fd249, %fd250;
	selp.f64 	%fd251, %fd250, %fd249, %p146;
	selp.f64 	%fd252, %fd249, %fd251, %p145;
	mov.b64 	%rd199, %fd252;
	mov.b64 	{%r322, %r327}, %rd199;
	mov.b32 	%r328, 16;
	// begin inline asm
	shfl.sync.down.b32 %r321, %r322, %r328, %r329, %r330;
	// end inline asm
	// begin inline asm
	shfl.sync.down.b32 %r326, %r327, %r328, %r329, %r330;
	// end inline asm
	mov.b64 	%rd200, {%r321, %r326};
	mov.b64 	%fd253, %rd200;
	setp.gt.s32 	%p147, %r280, 15;
	setp.lt.f64 	%p148, %fd252, %fd253;
	selp.f64 	%fd25, %fd253, %fd252, %p148;
	selp.f64 	%fd374, %fd252, %fd25, %p147;
	setp.ne.s32 	%p149, %r280, 0;
	@%p149 bra 	$L__BB4_33;
	shr.u32 	%r331, %r17, 2;
	and.b32  	%r332, %r331, 248;
	mov.u32 	%r333, _ZZN3cub18CUB_300001_SM_10006detail6reduce18DeviceReduceKernelINS2_10policy_hubIdyN4cuda3__47maximumIvEEE10Policy1000EPdyS8_dNS5_3std3__410__identityEEEvT0_PT3_T1_NS0_13GridEvenShareISI_EET2_T4_E12temp_storage;
	add.s32 	%r334, %r333, %r332;
	st.shared.f64 	[%r334+8], %fd25;
$L__BB4_33:
	bar.sync 	0;
	setp.ne.s32 	%p150, %r17, 0;
	@%p150 bra 	$L__BB4_69;
	ld.shared.f64 	%fd254, [_ZZN3cub18CUB_300001_SM_10006detail6reduce18DeviceReduceKernelINS2_10policy_hubIdyN4cuda3__47maximumIvEEE10Policy1000EPdyS8_dNS5_3std3__410__identityEEEvT0_PT3_T1_NS0_13GridEvenShareISI_EET2_T4_E12temp_storage+16];
	setp.lt.f64 	%p151, %fd374, %fd254;
	selp.f64 	%fd255, %fd254, %fd374, %p151;
	ld.shared.f64 	%fd256, [_ZZN3cub18CUB_300001_SM_10006detail6reduce18DeviceReduceKernelINS2_10policy_hubIdyN4cuda3__47maximumIvEEE10Policy1000EPdyS8_dNS5_3std3__410__identityEEEvT0_PT3_T1_NS0_13GridEvenShareISI_EET2_T4_E12temp_storage+24];
	setp.lt.f64 	%p152, %fd255, %fd256;
	selp.f64 	%fd257, %fd256, %fd255, %p152;
	ld.shared.f64 	%fd258, [_ZZN3cub18CUB_300001_SM_10006detail6reduce18DeviceReduceKernelINS2_10policy_hubIdyN4cuda3__47maximumIvEEE10Policy1000EPdyS8_dNS5_3std3__410__identityEEEvT0_PT3_T1_NS0_13GridEvenShareISI_EET2_T4_E12temp_storage+32];
	setp.lt.f64 	%p153, %fd257, %fd258;
	selp.f64 	%fd259, %fd258, %fd257, %p153;
	ld.shared.f64 	%fd260, [_ZZN3cub18CUB_300001_SM_10006detail6reduce18DeviceReduceKernelINS2_10policy_hubIdyN4cuda3__47maximumIvEEE10Policy1000EPdyS8_dNS5_3std3__410__identityEEEvT0_PT3_T1_NS0_13GridEvenShareISI_EET2_T4_E12temp_storage+40];
	setp.lt.f64 	%p154, %fd259, %fd260;
	selp.f64 	%fd261, %fd260, %fd259, %p154;
	ld.shared.f64 	%fd262, [_ZZN3cub18CUB_300001_SM_10006detail6reduce18DeviceReduceKernelINS2_10policy_hubIdyN4cuda3__47maximumIvEEE10Policy1000EPdyS8_dNS5_3std3__410__identityEEEvT0_PT3_T1_NS0_13GridEvenShareISI_EET2_T4_E12temp_storage+48];
	setp.lt.f64 	%p155, %fd261, %fd262;
	selp.f64 	%fd263, %fd262, %fd261, %p155;
	ld.shared.f64 	%fd264, [_ZZN3cub18CUB_300001_SM_10006detail6reduce18DeviceReduceKernelINS2_10policy_hubIdyN4cuda3__47maximumIvEEE10Policy1000EPdyS8_dNS5_3std3__410__identityEEEvT0_PT3_T1_NS0_13GridEvenShareISI_EET2_T4_E12temp_storage+56];
	setp.lt.f64 	%p156, %fd263, %fd264;
	selp.f64 	%fd265, %fd264, %fd263, %p156;
	ld.shared.f64 	%fd266, [_ZZN3cub18CUB_300001_SM_10006detail6reduce18DeviceReduceKernelINS2_10policy_hubIdyN4cuda3__47maximumIvEEE10Policy1000EPdyS8_dNS5_3std3__410__identityEEEvT0_PT3_T1_NS0_13GridEvenShareISI_EET2_T4_E12temp_storage+64];
	setp.lt.f64 	%p157, %fd265, %fd266;
	selp.f64 	%fd374, %fd266, %fd265, %p157;
	bra.uni 	$L__BB4_69;
$L__BB4_35:
	sub.s64 	%rd21, %rd1, %rd3;
	setp.gt.u64 	%p2, %rd21, 2047;
	@%p2 bra 	$L__BB4_53;
	cvt.u32.u64 	%r133, %rd3;
	cvt.u32.u64 	%r31, %rd1;
	sub.s32 	%r32, %r31, %r133;
	mov.u32 	%r33, %tid.x;
	setp.ge.s32 	%p51, %r33, %r32;
	mov.f64 	%fd367, 0d0000000000000000;
	mov.u32 	%r477, %r33;
	@%p51 bra 	$L__BB4_38;
	add.s32 	%r135, %r133, %r33;
	mul.wide.u32 	%rd107, %r135, 8;
	add.s64 	%rd106, %rd39, %rd107;
	// begin inline asm
	ld.global.nc.u64 %rd105, [%rd106];
	// end inline asm
	mov.b64 	%fd367, %rd105;
	add.s32 	%r477, %r33, 256;
$L__BB4_38:
	setp.ge.s32 	%p52, %r477, %r32;
	@%p52 bra 	$L__BB4_44;
	not.b32 	%r136, %r477;
	add.s32 	%r36, %r136, %r31;
	and.b32  	%r137, %r36, 768;
	setp.eq.s32 	%p53, %r137, 768;
	@%p53 bra 	$L__BB4_42;
	cvt.u64.u32 	%rd108, %r477;
	add.s64 	%rd109, %rd108, %rd3;
	shl.b64 	%rd110, %rd109, 3;
	add.s64 	%rd250, %rd39, %rd110;
	shr.u32 	%r138, %r36, 8;
	add.s32 	%r139, %r138, 1;
	and.b32  	%r140, %r139, 3;
	neg.s32 	%r475, %r140;
$L__BB4_41:
	.pragma "nounroll";
	// begin inline asm
	ld.global.nc.u64 %rd111, [%rd250];
	// end inline asm
	mov.b64 	%fd122, %rd111;
	setp.lt.f64 	%p54, %fd367, %fd122;
	selp.f64 	%fd367, %fd122, %fd367, %p54;
	add.s32 	%r477, %r477, 256;
	add.s64 	%rd250, %rd250, 2048;
	add.s32 	%r475, %r475, 1;
	setp.ne.s32 	%p55, %r475, 0;
	@%p55 bra 	$L__BB4_41;
$L__BB4_42:
	sub.s32 	%r142, %r36, %r133;
	setp.lt.u32 	%p56, %r142, 768;
	@%p56 bra 	$L__BB4_44;
$L__BB4_43:
	cvt.s64.s32 	%rd121, %r477;
	add.s64 	%rd122, %rd3, %rd121;
	shl.b64 	%rd123, %rd122, 3;
	add.s64 	%rd114, %rd39, %rd123;
	// begin inline asm
	ld.global.nc.u64 %rd113, [%rd114];
	// end inline asm
	mov.b64 	%fd123, %rd113;
	setp.lt.f64 	%p57, %fd367, %fd123;
	selp.f64 	%fd124, %fd123, %fd367, %p57;
	add.s64 	%rd116, %rd114, 2048;
	// begin inline asm
	ld.global.nc.u64 %rd115, [%rd116];
	// end inline asm
	mov.b64 	%fd125, %rd115;
	setp.lt.f64 	%p58, %fd124, %fd125;
	selp.f64 	%fd126, %fd125, %fd124, %p58;
	add.s64 	%rd118, %rd114, 4096;
	// begin inline asm
	ld.global.nc.u64 %rd117, [%rd118];
	// end inline asm
	mov.b64 	%fd127, %rd117;
	setp.lt.f64 	%p59, %fd126, %fd127;
	selp.f64 	%fd128, %fd127, %fd126, %p59;
	add.s64 	%rd120, %rd114, 6144;
	// begin inline asm
	ld.global.nc.u64 %rd119, [%rd120];
	// end inline asm
	mov.b64 	%fd129, %rd119;
	setp.lt.f64 	%p60, %fd128, %fd129;
	selp.f64 	%fd367, %fd129, %fd128, %p60;
	add.s32 	%r477, %r477, 1024;
	setp.lt.s32 	%p61, %r477, %r32;
	@%p61 bra 	$L__BB4_43;
$L__BB4_44:
	setp.lt.s32 	%p62, %r32, 256;
	@%p62 bra 	$L__BB4_49;
	// begin inline asm
	mov.u32 %r206, %laneid;
	// end inline asm
	mov.b64 	%rd134, %fd367;
	mov.b64 	{%r208, %r213}, %rd134;
	mov.b32 	%r214, 1;
	mov.b32 	%r255, 31;
	mov.b32 	%r256, -1;
	// begin inline asm
	shfl.sync.down.b32 %r207, %r208, %r214, %r255, %r256;
	// end inline asm
	// begin inline asm
	shfl.sync.down.b32 %r212, %r213, %r214, %r255, %r256;
	// end inline asm
	mov.b64 	%rd135, {%r207, %r212};
	mov.b64 	%fd177, %rd135;
	setp.gt.s32 	%p90, %r206, 30;
	setp.lt.f64 	%p91, %fd367, %fd177;
	selp.f64 	%fd178, %fd177, %fd367, %p91;
	selp.f64 	%fd179, %fd367, %fd178, %p90;
	mov.b64 	%rd136, %fd179;
	mov.b64 	{%r218, %r223}, %rd136;
	mov.b32 	%r224, 2;
	// begin inline asm
	shfl.sync.down.b32 %r217, %r218, %r224, %r255, %r256;
	// end inline asm
	// begin inline asm
	shfl.sync.down.b32 %r222, %r223, %r224, %r255, %r256;
	// end inline asm
	mov.b64 	%rd137, {%r217, %r222};
	mov.b64 	%fd180, %rd137;
	setp.gt.s32 	%p92, %r206, 29;
	setp.lt.f64 	%p93, %fd179, %fd180;
	selp.f64 	%fd181, %fd180, %fd179, %p93;
	selp.f64 	%fd182, %fd179, %fd181, %p92;
	mov.b64 	%rd138, %fd182;
	mov.b64 	{%r228, %r233}, %rd138;
	mov.b32 	%r234, 4;
	// begin inline asm
	shfl.sync.down.b32 %r227, %r228, %r234, %r255, %r256;
	// end inline asm
	// begin inline asm
	shfl.sync.down.b32 %r232, %r233, %r234, %r255, %r256;
	// end inline asm
	mov.b64 	%rd139, {%r227, %r232};
	mov.b64 	%fd183, %rd139;
	setp.gt.s32 	%p94, %r206, 27;
	setp.lt.f64 	%p95, %fd182, %fd183;
	selp.f64 	%fd184, %fd183, %fd182, %p95;
	selp.f64 	%fd185, %fd182, %fd184, %p94;
	mov.b64 	%rd140, %fd185;
	mov.b64 	{%r238, %r243}, %rd140;
	mov.b32 	%r244, 8;
	// begin inline asm
	shfl.sync.down.b32 %r237, %r238, %r244, %r255, %r256;
	// end inline asm
	// begin inline asm
	shfl.sync.down.b32 %r242, %r243, %r244, %r255, %r256;
	// end inline asm
	mov.b64 	%rd141, {%r237, %r242};
	mov.b64 	%fd186, %rd141;
	setp.gt.s32 	%p96, %r206, 23;
	setp.lt.f64 	%p97, %fd185, %fd186;
	selp.f64 	%fd187, %fd186, %fd185, %p97;
	selp.f64 	%fd188, %fd185, %fd187, %p96;
	mov.b64 	%rd142, %fd188;
	mov.b64 	{%r248, %r253}, %rd142;
	mov.b32 	%r254, 16;
	// begin inline asm
	shfl.sync.down.b32 %r247, %r248, %r254, %r255, %r256;
	// end inline asm
	// begin inline asm
	shfl.sync.down.b32 %r252, %r253, %r254, %r255, %r256;
	// end inline asm
	mov.b64 	%rd143, {%r247, %r252};
	mov.b64 	%fd189, %rd143;
	setp.gt.s32 	%p98, %r206, 15;
	setp.lt.f64 	%p99, %fd188, %fd189;
	selp.f64 	%fd37, %fd189, %fd188, %p99;
	selp.f64 	%fd374, %fd188, %fd37, %p98;
	setp.ne.s32 	%p100, %r206, 0;
	@%p100 bra 	$L__BB4_47;
	shr.u32 	%r257, %r33, 2;
	and.b32  	%r258, %r257, 248;
	mov.u32 	%r259, _ZZN3cub18CUB_300001_SM_10006detail6reduce18DeviceReduceKernelINS2_10policy_hubIdyN4cuda3__47maximumIvEEE10Policy1000EPdyS8_dNS5_3std3__410__identityEEEvT0_PT3_T1_NS0_13GridEvenShareISI_EET2_T4_E12temp_storage;
	add.s32 	%r260, %r259, %r258;
	st.shared.f64 	[%r260+8], %fd37;
$L__BB4_47:
	bar.sync 	0;
	setp.ne.s32 	%p101, %r33, 0;
	@%p101 bra 	$L__BB4_69;
	ld.shared.f64 	%fd190, [_ZZN3cub18CUB_300001_SM_10006detail6reduce18DeviceReduceKernelINS2_10policy_hubIdyN4cuda3__47maximumIvEEE10Policy1000EPdyS8_dNS5_3std3__410__identityEEEvT0_PT3_T1_NS0_13GridEvenShareISI_EET2_T4_E12temp_storage+16];
	setp.lt.f64 	%p102, %fd374, %fd190;
	selp.f64 	%fd191, %fd190, %fd374, %p102;
	ld.shared.f64 	%fd192, [_ZZN3cub18CUB_300001_SM_10006detail6reduce18DeviceReduceKernelINS2_10policy_hubIdyN4cuda3__47maximumIvEEE10Policy1000EPdyS8_dNS5_3std3__410__identityEEEvT0_PT3_T1_NS0_13GridEvenShareISI_EET2_T4_E12temp_storage+24];
	setp.lt.f64 	%p103, %fd191, %fd192;
	selp.f64 	%fd193, %fd192, %fd191, %p103;
	ld.shared.f64 	%fd194, [_ZZN3cub18CUB_300001_SM_10006detail6reduce18DeviceReduceKernelINS2_10policy_hubIdyN4cuda3__47maximumIvEEE10Policy1000EPdyS8_dNS5_3std3__410__identityEEEvT0_PT3_T1_NS0_13GridEvenShareISI_EET2_T4_E12temp_storage+32];
	setp.lt.f64 	%p104, %fd193, %fd194;
	selp.f64 	%fd195, %fd194, %fd193, %p104;
	ld.shared.f64 	%fd196, [_ZZN3cub18CUB_300001_SM_10006detail6reduce18DeviceReduceKernelINS2_10policy_hubIdyN4cuda3__47maximumIvEEE10Policy1000EPdyS8_dNS5_3std3__410__identityEEEvT0_PT3_T1_NS0_13GridEvenShareISI_EET2_T4_E12temp_storage+40];
	setp.lt.f64 	%p105, %fd195, %fd196;
	selp.f64 	%fd197, %fd196, %fd195, %p105;
	ld.shared.f64 	%fd198, [_ZZN3cub18CUB_300001_SM_10006detail6reduce18DeviceReduceKernelINS2_10policy_hubIdyN4cuda3__47maximumIvEEE10Policy1000EPdyS8_dNS5_3std3__410__identityEEEvT0_PT3_T1_NS0_13GridEvenShareISI_EET2_T4_E12temp_storage+48];
	setp.lt.f64 	%p106, %fd197, %fd198;
	selp.f64 	%fd199, %fd198, %fd197, %p106;
	ld.shared.f64 	%fd200, [_ZZN3cub18CUB_300001_SM_10006detail6reduce18DeviceReduceKernelINS2_10policy_hubIdyN4cuda3__47maximumIvEEE10Policy1000EPdyS8_dNS5_3std3__410__identityEEEvT0_PT3_T1_NS0_13GridEvenShareISI_EET2_T4_E12temp_storage+56];
	setp.lt.f64 	%p107, %fd199, %fd200;
	selp.f64 	%fd201, %fd200, %fd199, %p107;
	ld.shared.f64 	%fd202, [_ZZN3cub18CUB_300001_SM_10006detail6reduce18DeviceReduceKernelINS2_10policy_hubIdyN4cuda3__47maximumIvEEE10Policy1000EPdyS8_dNS5_3std3__410__identityEEEvT0_PT3_T1_NS0_13GridEvenShareISI_EET2_T4_E12temp_storage+64];
	setp.lt.f64 	%p108, %fd201, %fd202;
	selp.f64 	%fd374, %fd202, %fd201, %p108;
	bra.uni 	$L__BB4_69;
$L__BB4_49:
	// begin inline asm
	mov.u32 %r143, %laneid;
	// end inline asm
	and.b32  	%r194, %r33, 992;
	add.s32 	%r195, %r194, 32;
	setp.gt.s32 	%p63, %r195, %r32;
	not.b32 	%r196, %r194;
	add.s32 	%r197, %r32, %r196;
	selp.b32 	%r192, %r197, 31, %p63;
	mov.b64 	%rd124, %fd367;
	mov.b64 	{%r145, %r150}, %rd124;
	mov.b32 	%r151, 1;
	mov.b32 	%r193, -1;
	// begin inline asm
	shfl.sync.down.b32 %r144, %r145, %r151, %r192, %r193;
	// end inline asm
	// begin inline asm
	shfl.sync.down.b32 %r149, %r150, %r151, %r192, %r193;
	// end inline asm
	mov.b64 	%rd125, {%r144, %r149};
	mov.b64 	%fd130, %rd125;
	setp.lt.s32 	%p64, %r143, %r192;
	setp.lt.f64 	%p65, %fd367, %fd130;
	selp.f64 	%fd131, %fd130, %fd367, %p65;
	selp.f64 	%fd132, %fd131, %fd367, %p64;
	mov.b64 	%rd126, %fd132;
	mov.b64 	{%r155, %r160}, %rd126;
	mov.b32 	%r161, 2;
	// begin inline asm
	shfl.sync.down.b32 %r154, %r155, %r161, %r192, %r193;
	// end inline asm
	// begin inline asm
	shfl.sync.down.b32 %r159, %r160, %r161, %r192, %r193;
	// end inline asm
	mov.b64 	%rd127, {%r154, %r159};
	mov.b64 	%fd133, %rd127;
	add.s32 	%r198, %r143, 2;
	setp.gt.s32 	%p66, %r198, %r192;
	setp.lt.f64 	%p67, %fd132, %fd133;
	selp.f64 	%fd134, %fd133, %fd132, %p67;
	selp.f64 	%fd135, %fd132, %fd134, %p66;
	mov.b64 	%rd128, %fd135;
	mov.b64 	{%r165, %r170}, %rd128;
	mov.b32 	%r171, 4;
	// begin inline asm
	shfl.sync.down.b32 %r164, %r165, %r171, %r192, %r193;
	// end inline asm
	// begin inline asm
	shfl.sync.down.b32 %r169, %r170, %r171, %r192, %r193;
	// end inline asm
	mov.b64 	%rd129, {%r164, %r169};
	mov.b64 	%fd136, %rd129;
	add.s32 	%r199, %r143, 4;
	setp.gt.s32 	%p68, %r199, %r192;
	setp.lt.f64 	%p69, %fd135, %fd136;
	selp.f64 	%fd137, %fd136, %fd135, %p69;
	selp.f64 	%fd138, %fd135, %fd137, %p68;
	mov.b64 	%rd130, %fd138;
	mov.b64 	{%r175, %r180}, %rd130;
	mov.b32 	%r181, 8;
	// begin inline asm
	shfl.sync.down.b32 %r174, %r175, %r181, %r192, %r193;
	// end inline asm
	// begin inline asm
	shfl.sync.down.b32 %r179, %r180, %r181, %r192, %r193;
	// end inline asm
	mov.b64 	%rd131, {%r174, %r179};
	mov.b64 	%fd139, %rd131;
	add.s32 	%r200, %r143, 8;
	setp.gt.s32 	%p70, %r200, %r192;
	setp.lt.f64 	%p71, %fd138, %fd139;
	selp.f64 	%fd140, %fd139, %fd138, %p71;
	selp.f64 	%fd141, %fd138, %fd140, %p70;
	mov.b64 	%rd132, %fd141;
	mov.b64 	{%r185, %r190}, %rd132;
	mov.b32 	%r191, 16;
	// begin inline asm
	shfl.sync.down.b32 %r184, %r185, %r191, %r192, %r193;
	// end inline asm
	// begin inline asm
	shfl.sync.down.b32 %r189, %r190, %r191, %r192, %r193;
	// end inline asm
	mov.b64 	%rd133, {%r184, %r189};
	mov.b64 	%fd142, %rd133;
	add.s32 	%r201, %r143, 16;
	setp.gt.s32 	%p72, %r201, %r192;
	setp.lt.f64 	%p73, %fd141, %fd142;
	selp.f64 	%fd143, %fd142, %fd141, %p73;
	selp.f64 	%fd374, %fd141, %fd143, %p72;
	setp.ne.s32 	%p74, %r143, 0;
	@%p74 bra 	$L__BB4_51;
	shr.u32 	%r202, %r33, 2;
	and.b32  	%r203, %r202, 248;
	mov.u32 	%r204, _ZZN3cub18CUB_300001_SM_10006detail6reduce18DeviceReduceKernelINS2_10policy_hubIdyN4cuda3__47maximumIvEEE10Policy1000EPdyS8_dNS5_3std3__410__identityEEEvT0_PT3_T1_NS0_13GridEvenShareISI_EET2_T4_E12temp_storage;
	add.s32 	%r205, %r204, %r203;
	st.shared.f64 	[%r205+8], %fd374;
$L__BB4_51:
	bar.sync 	0;
	setp.ne.s32 	%p75, %r33, 0;
	@%p75 bra 	$L__BB4_69;
	setp.gt.s32 	%p76, %r32, 32;
	ld.shared.f64 	%fd144, [_ZZN3cub18CUB_300001_SM_10006detail6reduce18DeviceReduceKernelINS2_10policy_hubIdyN4cuda3__47maximumIvEEE10Policy1000EPdyS8_dNS5_3std3__410__identityEEEvT0_PT3_T1_NS0_13GridEvenShareISI_EET2_T4_E12temp_storage+16];
	setp.lt.f64 	%p77, %fd374, %fd144;
	selp.f64 	%fd146, %fd144, %fd374, %p77;
	selp.f64 	%fd147, %fd146, %fd374, %p76;
	setp.gt.s32 	%p78, %r32, 64;
	ld.shared.f64 	%fd149, [_ZZN3cub18CUB_300001_SM_10006detail6reduce18DeviceReduceKernelINS2_10policy_hubIdyN4cuda3__47maximumIvEEE10Policy1000EPdyS8_dNS5_3std3__410__identityEEEvT0_PT3_T1_NS0_13GridEvenShareISI_EET2_T4_E12temp_storage+24];
	setp.lt.f64 	%p79, %fd147, %fd149;
	selp.f64 	%fd151, %fd149, %fd147, %p79;
	selp.f64 	%fd152, %fd151, %fd147, %p78;
	setp.gt.s32 	%p80, %r32, 96;
	ld.shared.f64 	%fd154, [_ZZN3cub18CUB_300001_SM_10006detail6reduce18DeviceReduceKernelINS2_10policy_hubIdyN4cuda3__47maximumIvEEE10Policy1000EPdyS8_dNS5_3std3__410__identityEEEvT0_PT3_T1_NS0_13GridEvenShareISI_EET2_T4_E12temp_storage+32];
	setp.lt.f64 	%p81, %fd152, %fd154;
	selp.f64 	%fd156, %fd154, %fd152, %p81;
	selp.f64 	%fd157, %fd156, %fd152, %p80;
	setp.gt.s32 	%p82, %r32, 128;
	ld.shared.f64 	%fd159, [_ZZN3cub18CUB_300001_SM_10006detail6reduce18DeviceReduceKernelINS2_10policy_hubIdyN4cuda3__47maximumIvEEE10Policy1000EPdyS8_dNS5_3std3__410__identityEEEvT0_PT3_T1_NS0_13GridEvenShareISI_EET2_T4_E12temp_storage+40];
	setp.lt.f64 	%p83, %fd157, %fd159;
	selp.f64 	%fd161, %fd159, %fd157, %p83;
	selp.f64 	%fd162, %fd161, %fd157, %p82;
	setp.gt.s32 	%p84, %r32, 160;
	ld.shared.f64 	%fd164, [_ZZN3cub18CUB_300001_SM_10006detail6reduce18DeviceReduceKernelINS2_10policy_hubIdyN4cuda3__47maximumIvEEE10Policy1000EPdyS8_dNS5_3std3__410__identityEEEvT0_PT3_T1_NS0_13GridEvenShareISI_EET2_T4_E12temp_storage+48];
	setp.lt.f64 	%p85, %fd162, %fd164;
	selp.f64 	%fd166, %fd164, %fd162, %p85;
	selp.f64 	%fd167, %fd166, %fd162, %p84;
	setp.gt.s32 	%p86, %r32, 192;
	ld.shared.f64 	%fd169, [_ZZN3cub18CUB_300001_SM_10006detail6reduce18DeviceReduceKernelINS2_10policy_hubIdyN4cuda3__47maximumIvEEE10Policy1000EPdyS8_dNS5_3std3__410__identityEEEvT0_PT3_T1_NS0_13GridEvenShareISI_EET2_T4_E12temp_storage+56];
	setp.lt.f64 	%p87, %fd167, %fd169;
	selp.f64 	%fd171, %fd169, %fd167, %p87;
	selp.f64 	%fd172, %fd171, %fd167, %p86;
	setp.gt.s32 	%p88, %r32, 224;
	ld.shared.f64 	%fd174, [_ZZN3cub18CUB_300001_SM_10006detail6reduce18DeviceReduceKernelINS2_10policy_hubIdyN4cuda3__47maximumIvEEE10Policy1000EPdyS8_dNS5_3std3__410__identityEEEvT0_PT3_T1_NS0_13GridEvenShareISI_EET2_T4_E12temp_storage+64];
	setp.lt.f64 	%p89, %fd172, %fd174;
	selp.f64 	%fd176, %fd174, %fd172, %p89;
	selp.f64 	%fd374, %fd176, %fd172, %p88;
	bra.uni 	$L__BB4_69;
$L__BB4_53:
	cvt.u32.u64 	%r61, %rd3;
	mov.u32 	%r45, %tid.x;
	add.s32 	%r62, %r45, %r61;
	mul.wide.u32 	%rd58, %r62, 8;
	add.s64 	%rd43, %rd39, %rd58;
	// begin inline asm
	ld.global.nc.u64 %rd42, [%rd43];
	// end inline asm
	mov.b64 	%fd56, %rd42;
	add.s64 	%rd45, %rd43, 2048;
	// begin inline asm
	ld.global.nc.u64 %rd44, [%rd45];
	// end inline asm
	mov.b64 	%fd57, %rd44;
	add.s64 	%rd47, %rd43, 4096;
	// begin inline asm
	ld.global.nc.u64 %rd46, [%rd47];
	// end inline asm
	mov.b64 	%fd58, %rd46;
	add.s64 	%rd49, %rd43, 6144;
	// begin inline asm
	ld.global.nc.u64 %rd48, [%rd49];
	// end inline asm
	mov.b64 	%fd59, %rd48;
	add.s64 	%rd51, %rd43, 8192;
	// begin inline asm
	ld.global.nc.u64 %rd50, [%rd51];
	// end inline asm
	mov.b64 	%fd60, %rd50;
	add.s64 	%rd53, %rd43, 10240;
	// begin inline asm
	ld.global.nc.u64 %rd52, [%rd53];
	// end inline asm
	mov.b64 	%fd61, %rd52;
	add.s64 	%rd55, %rd43, 12288;
	// begin inline asm
	ld.global.nc.u64 %rd54, [%rd55];
	// end inline asm
	mov.b64 	%fd62, %rd54;
	add.s64 	%rd57, %rd43, 14336;
	// begin inline asm
	ld.global.nc.u64 %rd56, [%rd57];
	// end inline asm
	mov.b64 	%fd63, %rd56;
	setp.lt.f64 	%p3, %fd56, %fd57;
	selp.f64 	%fd64, %fd57, %fd56, %p3;
	setp.lt.f64 	%p4, %fd64, %fd58;
	selp.f64 	%fd65, %fd58, %fd64, %p4;
	setp.lt.f64 	%p5, %fd65, %fd59;
	selp.f64 	%fd66, %fd59, %fd65, %p5;
	setp.lt.f64 	%p6, %fd66, %fd60;
	selp.f64 	%fd67, %fd60, %fd66, %p6;
	setp.lt.f64 	%p7, %fd67, %fd61;
	selp.f64 	%fd68, %fd61, %fd67, %p7;
	setp.lt.f64 	%p8, %fd68, %fd62;
	selp.f64 	%fd69, %fd62, %fd68, %p8;
	setp.lt.f64 	%p9, %fd69, %fd63;
	selp.f64 	%fd373, %fd63, %fd69, %p9;
	setp.lt.u64 	%p10, %rd21, %rd2;
	@%p10 bra 	$L__BB4_65;
	cvt.u64.u32 	%rd25, %r45;
	add.s64 	%rd252, %rd2, %rd3;
	add.s64 	%rd59, %rd252, %rd25;
	shl.b64 	%rd60, %rd59, 3;
	add.s64 	%rd251, %rd39, %rd60;
	mov.b32 	%r479, 0;
$L__BB4_55:
	add.s64 	%rd3, %rd3, %rd2;
	add.s64 	%rd61, %rd1, -2048;
	setp.gt.u64 	%p11, %rd3, %rd61;
	@%p11 bra 	$L__BB4_57;
	add.s64 	%rd78, %rd3, %rd25;
	shl.b64 	%rd79, %rd78, 3;
	add.s64 	%rd63, %rd39, %rd79;
	// begin inline asm
	ld.global.nc.u64 %rd62, [%rd63];
	// end inline asm
	mov.b64 	%fd70, %rd62;
	add.s64 	%rd65, %rd63, 2048;
	// begin inline asm
	ld.global.nc.u64 %rd64, [%rd65];
	// end inline asm
	mov.b64 	%fd71, %rd64;
	add.s64 	%rd67, %rd63, 4096;
	// begin inline asm
	ld.global.nc.u64 %rd66, [%rd67];
	// end inline asm
	mov.b64 	%fd72, %rd66;
	add.s64 	%rd69, %rd63, 6144;
	// begin inline asm
	ld.global.nc.u64 %rd68, [%rd69];
	// end inline asm
	mov.b64 	%fd73, %rd68;
	add.s64 	%rd71, %rd63, 8192;
	// begin inline asm
	ld.global.nc.u64 %rd70, [%rd71];
	// end inline asm
	mov.b64 	%fd74, %rd70;
	add.s64 	%rd73, %rd63, 10240;
	// begin inline asm
	ld.global.nc.u64 %rd72, [%rd73];
	// end inline asm
	mov.b64 	%fd75, %rd72;
	add.s64 	%rd75, %rd63, 12288;
	// begin inline asm
	ld.global.nc.u64 %rd74, [%rd75];
	// end inline asm
	mov.b64 	%fd76, %rd74;
	add.s64 	%rd77, %rd63, 14336;
	// begin inline asm
	ld.global.nc.u64 %rd76, [%rd77];
	// end inline asm
	mov.b64 	%fd77, %rd76;
	setp.lt.f64 	%p12, %fd373, %fd70;
	selp.f64 	%fd78, %fd70, %fd373, %p12;
	setp.lt.f64 	%p13, %fd78, %fd71;
	selp.f64 	%fd79, %fd71, %fd78, %p13;
	setp.lt.f64 	%p14, %fd79, %fd72;
	selp.f64 	%fd80, %fd72, %fd79, %p14;
	setp.lt.f64 	%p15, %fd80, %fd73;
	selp.f64 	%fd81, %fd73, %fd80, %p15;
	setp.lt.f64 	%p16, %fd81, %fd74;
	selp.f64 	%fd82, %fd74, %fd81, %p16;
	setp.lt.f64 	%p17, %fd82, %fd75;
	selp.f64 	%fd83, %fd75, %fd82, %p17;
	setp.lt.f64 	%p18, %fd83, %fd76;
	selp.f64 	%fd84, %fd76, %fd83, %p18;
	setp.lt.f64 	%p19, %fd84, %fd77;
	selp.f64 	%fd373, %fd77, %fd84, %p19;
	sub.s64 	%rd80, %rd1, %rd3;
	setp.lt.u64 	%p20, %rd80, %rd2;
	add.s32 	%r479, %r479, 1;
	add.s64 	%rd252, %rd252, %rd2;
	shl.b64 	%rd81, %rd2, 3;
	add.s64 	%rd251, %rd251, %rd81;
	@%p20 bra 	$L__BB4_65;
	bra.uni 	$L__BB4_55;
$L__BB4_57:
	setp.le.u64 	%p21, %rd1, %rd3;
	@%p21 bra 	$L__BB4_65;
	cvt.u32.u64 	%r64, %rd3;
	cvt.u32.u64 	%r65, %rd1;
	sub.s32 	%r48, %r65, %r64;
	setp.ge.s32 	%p22, %r45, %r48;
	@%p22 bra 	$L__BB4_65;
	cvt.u32.u64 	%r67, %rd2;
	not.b32 	%r69, %r45;
	add.s32 	%r70, %r69, %r65;
	add.s32 	%r71, %r67, %r61;
	sub.s32 	%r72, %r70, %r71;
	mul.lo.s32 	%r73, %r1, %r479;
	shl.b32 	%r74, %r73, 11;
	sub.s32 	%r49, %r72, %r74;
	shr.u32 	%r75, %r70, 8;
	add.s32 	%r50, %r75, 1;
	and.b32  	%r76, %r70, 768;
	setp.eq.s32 	%p23, %r76, 768;
	mov.u32 	%r482, %r45;
	@%p23 bra 	$L__BB4_62;
	and.b32  	%r77, %r50, 3;
	neg.s32 	%r480, %r77;
	mov.u32 	%r482, %r45;
$L__BB4_61:
	.pragma "nounroll";
	// begin inline asm
	ld.global.nc.u64 %rd82, [%rd251];
	// end inline asm
	mov.b64 	%fd86, %rd82;
	setp.lt.f64 	%p24, %fd373, %fd86;
	selp.f64 	%fd373, %fd86, %fd373, %p24;
	add.s32 	%r482, %r482, 256;
	add.s64 	%rd251, %rd251, 2048;
	add.s32 	%r480, %r480, 1;
	setp.ne.s32 	%p25, %r480, 0;
	@%p25 bra 	$L__BB4_61;
$L__BB4_62:
	setp.lt.u32 	%p26, %r49, 768;
	@%p26 bra 	$L__BB4_65;
	cvt.u64.u32 	%rd84, %r482;
	add.s64 	%rd85, %rd84, %rd252;
	shl.b64 	%rd86, %rd85, 3;
	add.s64 	%rd255, %rd39, %rd86;
$L__BB4_64:
	// begin inline asm
	ld.global.nc.u64 %rd87, [%rd255];
	// end inline asm
	mov.b64 	%fd87, %rd87;
	setp.lt.f64 	%p27, %fd373, %fd87;
	selp.f64 	%fd88, %fd87, %fd373, %p27;
	add.s64 	%rd90, %rd255, 2048;
	// begin inline asm
	ld.global.nc.u64 %rd89, [%rd90];
	// end inline asm
	mov.b64 	%fd89, %rd89;
	setp.lt.f64 	%p28, %fd88, %fd89;
	selp.f64 	%fd90, %fd89, %fd88, %p28;
	add.s64 	%rd92, %rd255, 4096;
	// begin inline asm
	ld.global.nc.u64 %rd91, [%rd92];
	// end inline asm
	mov.b64 	%fd91, %rd91;
	setp.lt.f64 	%p29, %fd90, %fd91;
	selp.f64 	%fd92, %fd91, %fd90, %p29;
	add.s64 	%rd94, %rd255, 6144;
	// begin inline asm
	ld.global.nc.u64 %rd93, [%rd94];
	// end inline asm
	mov.b64 	%fd93, %rd93;
	setp.lt.f64 	%p30, %fd92, %fd93;
	selp.f64 	%fd373, %fd93, %fd92, %p30;
	add.s32 	%r482, %r482, 1024;
	add.s64 	%rd255, %rd255, 8192;
	setp.lt.s32 	%p31, %r482, %r48;
	@%p31 bra 	$L__BB4_64;
$L__BB4_65:
	// begin inline asm
	mov.u32 %r78, %laneid;
	// end inline asm
	mov.b64 	%rd95, %fd373;
	mov.b64 	{%r80, %r85}, %rd95;
	mov.b32 	%r86, 1;
	mov.b32 	%r127, 31;
	mov.b32 	%r128, -1;
	// begin inline asm
	shfl.sync.down.b32 %r79, %r80, %r86, %r127, %r128;
	// end inline asm
	// begin inline asm
	shfl.sync.down.b32 %r84, %r85, %r86, %r127, %r128;
	// end inline asm
	mov.b64 	%rd96, {%r79, %r84};
	mov.b64 	%fd94, %rd96;
	setp.gt.s32 	%p32, %r78, 30;
	setp.lt.f64 	%p33, %fd373, %fd94;
	selp.f64 	%fd95, %fd94, %fd373, %p33;
	selp.f64 	%fd96, %fd373, %fd95, %p32;
	mov.b64 	%rd97, %fd96;
	mov.b64 	{%r90, %r95}, %rd97;
	mov.b32 	%r96, 2;
	// begin inline asm
	shfl.sync.down.b32 %r89, %r90, %r96, %r127, %r128;
	// end inline asm
	// begin inline asm
	shfl.sync.down.b32 %r94, %r95, %r96, %r127, %r128;
	// end inline asm
	mov.b64 	%rd98, {%r89, %r94};
	mov.b64 	%fd97, %rd98;
	setp.gt.s32 	%p34, %r78, 29;
	setp.lt.f64 	%p35, %fd96, %fd97;
	selp.f64 	%fd98, %fd97, %fd96, %p35;
	selp.f64 	%fd99, %fd96, %fd98, %p34;
	mov.b64 	%rd99, %fd99;
	mov.b64 	{%r100, %r105}, %rd99;
	mov.b32 	%r106, 4;
	// begin inline asm
	shfl.sync.down.b32 %r99, %r100, %r106, %r127, %r128;
	// end inline asm
	// begin inline asm
	shfl.sync.down.b32 %r104, %r105, %r106, %r127, %r128;
	// end inline asm
	mov.b64 	%rd100, {%r99, %r104};
	mov.b64 	%fd100, %rd100;
	setp.gt.s32 	%p36, %r78, 27;
	setp.lt.f64 	%p37, %fd99, %fd100;
	selp.f64 	%fd101, %fd100, %fd99, %p37;
	selp.f64 	%fd102, %fd99, %fd101, %p36;
	mov.b64 	%rd101, %fd102;
	mov.b64 	{%r110, %r115}, %rd101;
	mov.b32 	%r116, 8;
	// begin inline asm
	shfl.sync.down.b32 %r109, %r110, %r116, %r127, %r128;
	// end inline asm
	// begin inline asm
	shfl.sync.down.b32 %r114, %r115, %r116, %r127, %r128;
	// end inline asm
	mov.b64 	%rd102, {%r109, %r114};
	mov.b64 	%fd103, %rd102;
	setp.gt.s32 	%p38, %r78, 23;
	setp.lt.f64 	%p39, %fd102, %fd103;
	selp.f64 	%fd104, %fd103, %fd102, %p39;
	selp.f64 	%fd105, %fd102, %fd104, %p38;
	mov.b64 	%rd103, %fd105;
	mov.b64 	{%r120, %r125}, %rd103;
	mov.b32 	%r126, 16;
	// begin inline asm
	shfl.sync.down.b32 %r119, %r120, %r126, %r127, %r128;
	// end inline asm
	// begin inline asm
	shfl.sync.down.b32 %r124, %r125, %r126, %r127, %r128;
	// end inline asm
	mov.b64 	%rd104, {%r119, %r124};
	mov.b64 	%fd106, %rd104;
	setp.gt.s32 	%p40, %r78, 15;
	setp.lt.f64 	%p41, %fd105, %fd106;
	selp.f64 	%fd52, %fd106, %fd105, %p41;
	selp.f64 	%fd374, %fd105, %fd52, %p40;
	setp.ne.s32 	%p42, %r78, 0;
	@%p42 bra 	$L__BB4_67;
	shr.u32 	%r129, %r45, 2;
	and.b32  	%r130, %r129, 248;
	mov.u32 	%r131, _ZZN3cub18CUB_300001_SM_10006detail6reduce18DeviceReduceKernelINS2_10policy_hubIdyN4cuda3__47maximumIvEEE10Policy1000EPdyS8_dNS5_3std3__410__identityEEEvT0_PT3_T1_NS0_13GridEvenShareISI_EET2_T4_E12temp_storage;
	add.s32 	%r132, %r131, %r130;
	st.shared.f64 	[%r132+8], %fd52;
$L__BB4_67:
	bar.sync 	0;
	setp.ne.s32 	%p43, %r45, 0;
	@%p43 bra 	$L__BB4_69;
	ld.shared.f64 	%fd107, [_ZZN3cub18CUB_300001_SM_10006detail6reduce18DeviceReduceKernelINS2_10policy_hubIdyN4cuda3__47maximumIvEEE10Policy1000EPdyS8_dNS5_3std3__410__identityEEEvT0_PT3_T1_NS0_13GridEvenShareISI_EET2_T4_E12temp_storage+16];
	setp.lt.f64 	%p44, %fd374, %fd107;
	selp.f64 	%fd108, %fd107, %fd374, %p44;
	ld.shared.f64 	%fd109, [_ZZN3cub18CUB_300001_SM_10006detail6reduce18DeviceReduceKernelINS2_10policy_hubIdyN4cuda3__47maximumIvEEE10Policy1000EPdyS8_dNS5_3std3__410__identityEEEvT0_PT3_T1_NS0_13GridEvenShareISI_EET2_T4_E12temp_storage+24];
	setp.lt.f64 	%p45, %fd108, %fd109;
	selp.f64 	%fd110, %fd109, %fd108, %p45;
	ld.shared.f64 	%fd111, [_ZZN3cub18CUB_300001_SM_10006detail6reduce18DeviceReduceKernelINS2_10policy_hubIdyN4cuda3__47maximumIvEEE10Policy1000EPdyS8_dNS5_3std3__410__identityEEEvT0_PT3_T1_NS0_13GridEvenShareISI_EET2_T4_E12temp_storage+32];
	setp.lt.f64 	%p46, %fd110, %fd111;
	selp.f64 	%fd112, %fd111, %fd110, %p46;
	ld.shared.f64 	%fd113, [_ZZN3cub18CUB_300001_SM_10006detail6reduce18DeviceReduceKernelINS2_10policy_hubIdyN4cuda3__47maximumIvEEE10Policy1000EPdyS8_dNS5_3std3__410__identityEEEvT0_PT3_T1_NS0_13GridEvenShareISI_EET2_T4_E12temp_storage+40];
	setp.lt.f64 	%p47, %fd112, %fd113;
	selp.f64 	%fd114, %fd113, %fd112, %p47;
	ld.shared.f64 	%fd115, [_ZZN3cub18CUB_300001_SM_10006detail6reduce18DeviceReduceKernelINS2_10policy_hubIdyN4cuda3__47maximumIvEEE10Policy1000EPdyS8_dNS5_3std3__410__identityEEEvT0_PT3_T1_NS0_13GridEvenShareISI_EET2_T4_E12temp_storage+48];
	setp.lt.f64 	%p48, %fd114, %fd115;
	selp.f64 	%fd116, %fd115, %fd114, %p48;
	ld.shared.f64 	%fd117, [_ZZN3cub18CUB_300001_SM_10006detail6reduce18DeviceReduceKernelINS2_10policy_hubIdyN4cuda3__47maximumIvEEE10Policy1000EPdyS8_dNS5_3std3__410__identityEEEvT0_PT3_T1_NS0_13GridEvenShareISI_EET2_T4_E12temp_storage+56];
	setp.lt.f64 	%p49, %fd116, %fd117;
	selp.f64 	%fd118, %fd117, %fd116, %p49;
	ld.shared.f64 	%fd119, [_ZZN3cub18CUB_300001_SM_10006detail6reduce18DeviceReduceKernelINS2_10policy_hubIdyN4cuda3__47maximumIvEEE10Policy1000EPdyS8_dNS5_3std3__410__identityEEEvT0_PT3_T1_NS0_13GridEvenShareISI_EET2_T4_E12temp_storage+64];
	setp.lt.f64 	%p50, %fd118, %fd119;
	selp.f64 	%fd374, %fd119, %fd118, %p50;
$L__BB4_69:
	mov.u32 	%r463, %tid.x;
	setp.ne.s32 	%p216, %r463, 0;
	@%p216 bra 	$L__BB4_71;
	ld.param.u64 	%rd243, [_ZN3cub18CUB_300001_SM_10006detail6reduce18DeviceReduceKernelINS2_10policy_hubIdyN4cuda3__47maximumIvEEE10Policy1000EPdyS8_dNS5_3std3__410__identityEEEvT0_PT3_T1_NS0_13GridEvenShareISI_EET2_T4__param_1];
	cvta.to.global.u64 	%rd240, %rd243;
	mul.wide.u32 	%rd241, %r2, 8;
	add.s64 	%rd242, %rd240, %rd241;
	st.global.f64 	[%rd242], %fd374;
$L__BB4_71:
	ret;

}
	// .globl	_ZN3cub18CUB_300001_SM_10006detail6reduce28DeviceReduceSingleTileKernelINS2_10policy_hubIdyN4cuda3__47maximumIvEEE10Policy1000EPdSB_iS8_ddNS5_3std3__410__identityEEEvT0_T1_T2_T3_T4_T6_
.visible .entry _ZN3cub18CUB_300001_SM_10006detail6reduce28DeviceReduceSingleTileKernelINS2_10policy_hubIdyN4cuda3__47maximumIvEEE10Policy1000EPdSB_iS8_ddNS5_3std3__410__identityEEEvT0_T1_T2_T3_T4_T6_(
	.param .u64 .ptr .align 1 _ZN3cub18CUB_300001_SM_10006detail6reduce28DeviceReduceSingleTileKernelINS2_10policy_hubIdyN4cuda3__47maximumIvEEE10Policy1000EPdSB_iS8_ddNS5_3std3__410__identityEEEvT0_T1_T2_T3_T4_T6__param_0,
	.param .u64 .ptr .align 1 _ZN3cub18CUB_300001_SM_10006detail6reduce28DeviceReduceSingleTileKernelINS2_10policy_hubIdyN4cuda3__47maximumIvEEE10Policy1000EPdSB_iS8_ddNS5_3std3__410__identityEEEvT0_T1_T2_T3_T4_T6__param_1,
	.param .u32 _ZN3cub18CUB_300001_SM_10006detail6reduce28DeviceReduceSingleTileKernelINS2_10policy_hubIdyN4cuda3__47maximumIvEEE10Policy1000EPdSB_iS8_ddNS5_3std3__410__identityEEEvT0_T1_T2_T3_T4_T6__param_2,
	.param .align 1 .b8 _ZN3cub18CUB_300001_SM_10006detail6reduce28DeviceReduceSingleTileKernelINS2_10policy_hubIdyN4cuda3__47maximumIvEEE10Policy1000EPdSB_iS8_ddNS5_3std3__410__identityEEEvT0_T1_T2_T3_T4_T6__param_3[1],
	.param .f64 _ZN3cub18CUB_300001_SM_10006detail6reduce28DeviceReduceSingleTileKernelINS2_10policy_hubIdyN4cuda3__47maximumIvEEE10Policy1000EPdSB_iS8_ddNS5_3std3__410__identityEEEvT0_T1_T2_T3_T4_T6__param_4,
	.param .align 1 .b8 _ZN3cub18CUB_300001_SM_10006detail6reduce28DeviceReduceSingleTileKernelINS2_10policy_hubIdyN4cuda3__47maximumIvEEE10Policy1000EPdSB_iS8_ddNS5_3std3__410__identityEEEvT0_T1_T2_T3_T4_T6__param_5[1]
)
.maxntid 256
.minnctapersm 1
{
	.reg .pred 	%p<220>;
	.reg .b32 	%r<472>;
	.reg .b64 	%rd<206>;
	.reg .b64 	%fd<381>;
	// demoted variable
	.shared .align 8 .b8 _ZZN3cub18CUB_300001_SM_10006detail6reduce28DeviceReduceSingleTileKernelINS2_10policy_hubIdyN4cuda3__47maximumIvEEE10Policy1000EPdSB_iS8_ddNS5_3std3__410__identityEEEvT0_T1_T2_T3_T4_T6_E12temp_storage[80];
	ld.param.u64 	%rd15, [_ZN3cub18CUB_300001_SM_10006detail6reduce28DeviceReduceSingleTileKernelINS2_10policy_hubIdyN4cuda3__47maximumIvEEE10Policy1000EPdSB_iS8_ddNS5_3std3__410__identityEEEvT0_T1_T2_T3_T4_T6__param_0];
	ld.param.u64 	%rd16, [_ZN3cub18CUB_300001_SM_10006detail6reduce28DeviceReduceSingleTileKernelINS2_10policy_hubIdyN4cuda3__47maximumIvEEE10Policy1000EPdSB_iS8_ddNS5_3std3__410__identityEEEvT0_T1_T2_T3_T4_T6__param_1];
	ld.param.u32 	%r68, [_ZN3cub18CUB_300001_SM_10006detail6reduce28DeviceReduceSingleTileKernelINS2_10policy_hubIdyN4cuda3__47maximumIvEEE10Policy1000EPdSB_iS8_ddNS5_3std3__410__identityEEEvT0_T1_T2_T3_T4_T6__param_2];
	ld.param.f64 	%fd58, [_ZN3cub18CUB_300001_SM_10006detail6reduce28DeviceReduceSingleTileKernelINS2_10policy_hubIdyN4cuda3__47maximumIvEEE10Policy1000EPdSB_iS8_ddNS5_3std3__410__identityEEEvT0_T1_T2_T3_T4_T6__param_4];
	cvta.to.global.u64 	%rd1, %rd16;
	setp.ne.s32 	%p1, %r68, 0;
	@%p1 bra 	$L__BB5_3;
	mov.u32 	%r445, %tid.x;
	setp.ne.s32 	%p219, %r445, 0;
	@%p219 bra 	$L__BB5_74;
	st.global.f64 	[%rd1], %fd58;
	bra.uni 	$L__BB5_74;
$L__BB5_3:
	and.b64  	%rd17, %rd15, 31;
	setp.ne.s64 	%p2, %rd17, 0;
	@%p2 bra 	$L__BB5_38;
	setp.gt.s32 	%p110, %r68, 2047;
	@%p110 bra 	$L__BB5_22;
	mov.u32 	%r1, %tid.x;
	setp.ge.s32 	%p159, %r1, %r68;
	mov.f64 	%fd359, 0d0000000000000000;
	mov.u32 	%r449, %r1;
	@%p159 bra 	$L__BB5_7;
	mul.wide.u32 	%rd169, %r1, 8;
	add.s64 	%rd168, %rd15, %rd169;
	// begin inline asm
	ld.global.nc.u64 %rd167, [%rd168];
	// end inline asm
	mov.b64 	%fd359, %rd167;
	add.s32 	%r449, %r1, 256;
$L__BB5_7:
	setp.ge.s32 	%p160, %r449, %r68;
	@%p160 bra 	$L__BB5_13;
	not.b32 	%r321, %r449;
	add.s32 	%r4, %r68, %r321;
	and.b32  	%r322, %r4, 768;
	setp.eq.s32 	%p161, %r322, 768;
	@%p161 bra 	$L__BB5_11;
	mul.wide.u32 	%rd170, %r449, 8;
	add.s64 	%rd202, %rd15, %rd170;
	shr.u32 	%r323, %r4, 8;
	add.s32 	%r324, %r323, 1;
	and.b32  	%r325, %r324, 3;
	neg.s32 	%r447, %r325;
$L__BB5_10:
	.pragma "nounroll";
	// begin inline asm
	ld.global.nc.u64 %rd171, [%rd202];
	// end inline asm
	mov.b64 	%fd272, %rd171;
	setp.lt.f64 	%p162, %fd359, %fd272;
	selp.f64 	%fd359, %fd272, %fd359, %p162;
	add.s32 	%r449, %r449, 256;
	add.s64 	%rd202, %rd202, 2048;
	add.s32 	%r447, %r447, 1;
	setp.ne.s32 	%p163, %r447, 0;
	@%p163 bra 	$L__BB5_10;
$L__BB5_11:
	setp.lt.u32 	%p164, %r4, 768;
	@%p164 bra 	$L__BB5_13;
$L__BB5_12:
	mul.wide.s32 	%rd181, %r449, 8;
	add.s64 	%rd174, %rd15, %rd181;
	// begin inline asm
	ld.global.nc.u64 %rd173, [%rd174];
	// end inline asm
	mov.b64 	%fd273, %rd173;
	setp.lt.f64 	%p165, %fd359, %fd273;
	selp.f64 	%fd274, %fd273, %fd359, %p165;
	add.s64 	%rd176, %rd174, 2048;
	// begin inline asm
	ld.global.nc.u64 %rd175, [%rd176];
	// end inline asm
	mov.b64 	%fd275, %rd175;
	setp.lt.f64 	%p166, %fd274, %fd275;
	selp.f64 	%fd276, %fd275, %fd274, %p166;
	add.s64 	%rd178, %rd174, 4096;
	// begin inline asm
	ld.global.nc.u64 %rd177, [%rd178];
	// end inline asm
	mov.b64 	%fd277, %rd177;
	setp.lt.f64 	%p167, %fd276, %fd277;
	selp.f64 	%fd278, %fd277, %fd276, %p167;
	add.s64 	%rd180, %rd174, 6144;
	// begin inline asm
	ld.global.nc.u64 %rd179, [%rd180];
	// end inline asm
	mov.b64 	%fd279, %rd179;
	setp.lt.f64 	%p168, %fd278, %fd279;
	selp.f64 	%fd359, %fd279, %fd278, %p168;
	add.s32 	%r449, %r449, 1024;
	setp.lt.s32 	%p169, %r449, %r68;
	@%p169 bra 	$L__BB5_12;
$L__BB5_13:
	setp.lt.s32 	%p170, %r68, 256;
	@%p170 bra 	$L__BB5_18;
	// begin inline asm
	mov.u32 %r389, %laneid;
	// end inline asm
	mov.b64 	%rd192, %fd359;
	mov.b64 	{%r391, %r396}, %rd192;
	mov.b32 	%r397, 1;
	mov.b32 	%r438, 31;
	mov.b32 	%r439, -1;
	// begin inline asm
	shfl.sync.down.b32 %r390, %r391, %r397, %r438, %r439;
	// end inline asm
	// begin inline asm
	shfl.sync.down.b32 %r395, %r396, %r397, %r438, %r439;
	// end inline asm
	mov.b64 	%rd193, {%r390, %r395};
	mov.b64 	%fd327, %rd193;
	setp.gt.s32 	%p198, %r389, 30;
	setp.lt.f64 	%p199, %fd359, %fd327;
	selp.f64 	%fd328, %fd327, %fd359, %p199;
	selp.f64 	%fd329, %fd359, %fd328, %p198;
	mov.b64 	%rd194, %fd329;
	mov.b64 	{%r401, %r406}, %rd194;
	mov.b32 	%r407, 2;
	// begin inline asm
	shfl.sync.down.b32 %r400, %r401, %r407, %r438, %r439;
	// end inline asm
	// begin inline asm
	shfl.sync.down.b32 %r405, %r406, %r407, %r438, %r439;
	// end inline asm
	mov.b64 	%rd195, {%r400, %r405};
	mov.b64 	%fd330, %rd195;
	setp.gt.s32 	%p200, %r389, 29;
	setp.lt.f64 	%p201, %fd329, %fd330;
	selp.f64 	%fd331, %fd330, %fd329, %p201;
	selp.f64 	%fd332, %fd329, %fd331, %p200;
	mov.b64 	%rd196, %fd332;
	mov.b64 	{%r411, %r416}, %rd196;
	mov.b32 	%r417, 4;
	// begin inline asm
	shfl.sync.down.b32 %r410, %r411, %r417, %r438, %r439;
	// end inline asm
	// begin inline asm
	shfl.sync.down.b32 %r415, %r416, %r417, %r438, %r439;
	// end inline asm
	mov.b64 	%rd197, {%r410, %r415};
	mov.b64 	%fd333, %rd197;
	setp.gt.s32 	%p202, %r389, 27;
	setp.lt.f64 	%p203, %fd332, %fd333;
	selp.f64 	%fd334, %fd333, %fd332, %p203;
	selp.f64 	%fd335, %fd332, %fd334, %p202;
	mov.b64 	%rd198, %fd335;
	mov.b64 	{%r421, %r426}, %rd198;
	mov.b32 	%r427, 8;
	// begin inline asm
	shfl.sync.down.b32 %r420, %r421, %r427, %r438, %r439;
	// end inline asm
	// begin inline asm
	shfl.sync.down.b32 %r425, %r426, %r427, %r438, %r439;
	// end inline asm
	mov.b64 	%rd199, {%r420, %r425};
	mov.b64 	%fd336, %rd199;
	setp.gt.s32 	%p204, %r389, 23;
	setp.lt.f64 	%p205, %fd335, %fd336;
	selp.f64 	%fd337, %fd336, %fd335, %p205;
	selp.f64 	%fd338, %fd335, %fd337, %p204;
	mov.b64 	%rd200, %fd338;
	mov.b64 	{%r431, %r436}, %rd200;
	mov.b32 	%r437, 16;
	// begin inline asm
	shfl.sync.down.b32 %r430, %r431, %r437, %r438, %r439;
	// end inline asm
	// begin inline asm
	shfl.sync.down.b32 %r435, %r436, %r437, %r438, %r439;
	// end inline asm
	mov.b64 	%rd201, {%r430, %r435};
	mov.b64 	%fd339, %rd201;
	setp.gt.s32 	%p206, %r389, 15;
	setp.lt.f64 	%p207, %fd338, %fd339;
	selp.f64 	%fd10, %fd339, %fd338, %p207;
	selp.f64 	%fd380, %fd338, %fd10, %p206;
	setp.ne.s32 	%p208, %r389, 0;
	@%p208 bra 	$L__BB5_16;
	shr.u32 	%r440, %r1, 2;
	and.b32  	%r441, %r440, 248;
	mov.u32 	%r442, _ZZN3cub18CUB_300001_SM_10006detail6reduce28DeviceReduceSingleTileKernelINS2_10policy_hubIdyN4cuda3__47maximumIvEEE10Policy1000EPdSB_iS8_ddNS5_3std3__410__identityEEEvT0_T1_T2_T3_T4_T6_E12temp_storage;
	add.s32 	%r443, %r442, %r441;
	st.shared.f64 	[%r443+8], %fd10;
$L__BB5_16:
	bar.sync 	0;
	setp.ne.s32 	%p209, %r1, 0;
	@%p209 bra 	$L__BB5_72;
	ld.shared.f64 	%fd340, [_ZZN3cub18CUB_300001_SM_10006detail6reduce28DeviceReduceSingleTileKernelINS2_10policy_hubIdyN4cuda3__47maximumIvEEE10Policy1000EPdSB_iS8_ddNS5_3std3__410__identityEEEvT0_T1_T2_T3_T4_T6_E12temp_storage+16];
	setp.lt.f64 	%p210, %fd380, %fd340;
	selp.f64 	%fd341, %fd340, %fd380, %p210;
	ld.shared.f64 	%fd342, [_ZZN3cub18CUB_300001_SM_10006detail6reduce28DeviceReduceSingleTileKernelINS2_10policy_hubIdyN4cuda3__47maximumIvEEE10Policy1000EPdSB_iS8_ddNS5_3std3__410__identityEEEvT0_T1_T2_T3_T4_T6_E12temp_storage+24];
	setp.lt.f64 	%p211, %fd341, %fd342;
	selp.f64 	%fd343, %fd342, %fd341, %p211;
	ld.shared.f64 	%fd344, [_ZZN3cub18CUB_300001_SM_10006detail6reduce28DeviceReduceSingleTileKernelINS2_10policy_hubIdyN4cuda3__47maximumIvEEE10Policy1000EPdSB_iS8_ddNS5_3std3__410__identityEEEvT0_T1_T2_T3_T4_T6_E12temp_storage+32];
	setp.lt.f64 	%p212, %fd343, %fd344;
	selp.f64 	%fd345, %fd344, %fd343, %p212;
	ld.shared.f64 	%fd346, [_ZZN3cub18CUB_300001_SM_10006detail6reduce28DeviceReduceSingleTileKernelINS2_10policy_hubIdyN4cuda3__47maximumIvEEE10Policy1000EPdSB_iS8_ddNS5_3std3__410__identityEEEvT0_T1_T2_T3_T4_T6_E12temp_storage+40];
	setp.lt.f64 	%p213, %fd345, %fd346;
	selp.f64 	%fd347, %fd346, %fd345, %p213;
	ld.shared.f64 	%fd348, [_ZZN3cub18CUB_300001_SM_10006detail6reduce28DeviceReduceSingleTileKernelINS2_10policy_hubIdyN4cuda3__47maximumIvEEE10Policy1000EPdSB_iS8_ddNS5_3std3__410__identityEEEvT0_T1_T2_T3_T4_T6_E12temp_storage+48];
	setp.lt.f64 	%p214, %fd347, %fd348;
	selp.f64 	%fd349, %fd348, %fd347, %p214;
	ld.shared.f64 	%fd350, [_ZZN3cub18CUB_300001_SM_10006detail6reduce28DeviceReduceSingleTileKernelINS2_10policy_hubIdyN4cuda3__47maximumIvEEE10Policy1000EPdSB_iS8_ddNS5_3std3__410__identityEEEvT0_T1_T2_T3_T4_T6_E12temp_storage+56];
	setp.lt.f64 	%p215, %fd349, %fd350;
	selp.f64 	%fd351, %fd350, %fd349, %p215;
	ld.shared.f64 	%fd352, [_ZZN3cub18CUB_300001_SM_10006detail6reduce28DeviceReduceSingleTileKernelINS2_10policy_hubIdyN4cuda3__47maximumIvEEE10Policy1000EPdSB_iS8_ddNS5_3std3__410__identityEEEvT0_T1_T2_T3_T4_T6_E12temp_storage+64];
	setp.lt.f64 	%p216, %fd351, %fd352;
	selp.f64 	%fd380, %fd352, %fd351, %p216;
	bra.uni 	$L__BB5_72;
$L__BB5_18:
	// begin inline asm
	mov.u32 %r326, %laneid;
	// end inline asm
	and.b32  	%r377, %r1, 992;
	add.s32 	%r378, %r377, 32;
	setp.gt.s32 	%p171, %r378, %r68;
	not.b32 	%r379, %r377;
	add.s32 	%r380, %r68, %r379;
	selp.b32 	%r375, %r380, 31, %p171;
	mov.b64 	%rd182, %fd359;
	mov.b64 	{%r328, %r333}, %rd182;
	mov.b32 	%r334, 1;
	mov.b32 	%r376, -1;
	// begin inline asm
	shfl.sync.down.b32 %r327, %r328, %r334, %r375, %r376;
	// end inline asm
	// begin inline asm
	shfl.sync.down.b32 %r332, %r333, %r334, %r375, %r376;
	// end inline asm
	mov.b64 	%rd183, {%r327, %r332};
	mov.b64 	%fd280, %rd183;
	setp.lt.s32 	%p172, %r326, %r375;
	setp.lt.f64 	%p173, %fd359, %fd280;
	selp.f64 	%fd281, %fd280, %fd359, %p173;
	selp.f64 	%fd282, %fd281, %fd359, %p172;
	mov.b64 	%rd184, %fd282;
	mov.b64 	{%r338, %r343}, %rd184;
	mov.b32 	%r344, 2;
	// begin inline asm
	shfl.sync.down.b32 %r337, %r338, %r344, %r375, %r376;
	// end inline asm
	// begin inline asm
	shfl.sync.down.b32 %r342, %r343, %r344, %r375, %r376;
	// end inline asm
	mov.b64 	%rd185, {%r337, %r342};
	mov.b64 	%fd283, %rd185;
	add.s32 	%r381, %r326, 2;
	setp.gt.s32 	%p174, %r381, %r375;
	setp.lt.f64 	%p175, %fd282, %fd283;
	selp.f64 	%fd284, %fd283, %fd282, %p175;
	selp.f64 	%fd285, %fd282, %fd284, %p174;
	mov.b64 	%rd186, %fd285;
	mov.b64 	{%r348, %r353}, %rd186;
	mov.b32 	%r354, 4;
	// begin inline asm
	shfl.sync.down.b32 %r347, %r348, %r354, %r375, %r376;
	// end inline asm
	// begin inline asm
	shfl.sync.down.b32 %r352, %r353, %r354, %r375, %r376;
	// end inline asm
	mov.b64 	%rd187, {%r347, %r352};
	mov.b64 	%fd286, %rd187;
	add.s32 	%r382, %r326, 4;
	setp.gt.s32 	%p176, %r382, %r375;
	setp.lt.f64 	%p177, %fd285, %fd286;
	selp.f64 	%fd287, %fd286, %fd285, %p177;
	selp.f64 	%fd288, %fd285, %fd287, %p176;
	mov.b64 	%rd188, %fd288;
	mov.b64 	{%r358, %r363}, %rd188;
	mov.b32 	%r364, 8;
	// begin inline asm
	shfl.sync.down.b32 %r357, %r358, %r364, %r375, %r376;
	// end inline asm
	// begin inline asm
	shfl.sync.down.b32 %r362, %r363, %r364, %r375, %r376;
	// end inline asm
	mov.b64 	%rd189, {%r357, %r362};
	mov.b64 	%fd289, %rd189;
	add.s32 	%r383, %r326, 8;
	setp.gt.s32 	%p178, %r383, %r375;
	setp.lt.f64 	%p179, %fd288, %fd289;
	selp.f64 	%fd290, %fd289, %fd288, %p179;
	selp.f64 	%fd291, %fd288, %fd290, %p178;
	mov.b64 	%rd190, %fd291;
	mov.b64 	{%r368, %r373}, %rd190;
	mov.b32 	%r374, 16;
	// begin inline asm
	shfl.sync.down.b32 %r367, %r368, %r374, %r375, %r376;
	// end inline asm
	// begin inline asm
	shfl.sync.down.b32 %r372, %r373, %r374, %r375, %r376;
	// end inline asm
	mov.b64 	%rd191, {%r367, %r372};
	mov.b64 	%fd292, %rd191;
	add.s32 	%r384, %r326, 16;
	setp.gt.s32 	%p180, %r384, %r375;
	setp.lt.f64 	%p181, %fd291, %fd292;
	selp.f64 	%fd293, %fd292, %fd291, %p181;
	selp.f64 	%fd380, %fd291, %fd293, %p180;
	setp.ne.s32 	%p182, %r326, 0;
	@%p182 bra 	$L__BB5_20;
	shr.u32 	%r385, %r1, 2;
	and.b32  	%r386, %r385, 248;
	mov.u32 	%r387, _ZZN3cub18CUB_300001_SM_10006detail6reduce28DeviceReduceSingleTileKernelINS2_10policy_hubIdyN4cuda3__47maximumIvEEE10Policy1000EPdSB_iS8_ddNS5_3std3__410__identityEEEvT0_T1_T2_T3_T4_T6_E12temp_storage;
	add.s32 	%r388, %r387, %r386;
	st.shared.f64 	[%r388+8], %fd380;
$L__BB5_20:
	bar.sync 	0;
	setp.ne.s32 	%p183, %r1, 0;
	@%p183 bra 	$L__BB5_72;
	setp.gt.s32 	%p184, %r68, 32;
	ld.shared.f64 	%fd294, [_ZZN3cub18CUB_300001_SM_10006detail6reduce28DeviceReduceSingleTileKernelINS2_10policy_hubIdyN4cuda3__47maximumIvEEE10Policy1000EPdSB_iS8_ddNS5_3std3__410__identityEEEvT0_T1_T2_T3_T4_T6_E12temp_storage+16];
	setp.lt.f64 	%p185, %fd380, %fd294;
	selp.f64 	%fd296, %fd294, %fd380, %p185;
	selp.f64 	%fd297, %fd296, %fd380, %p184;
	setp.gt.s32 	%p186, %r68, 64;
	ld.shared.f64 	%fd299, [_ZZN3cub18CUB_300001_SM_10006detail6reduce28DeviceReduceSingleTileKernelINS2_10policy_hubIdyN4cuda3__47maximumIvEEE10Policy1000EPdSB_iS8_ddNS5_3std3__410__identityEEEvT0_T1_T2_T3_T4_T6_E12temp_storage+24];
	setp.lt.f64 	%p187, %fd297, %fd299;
	selp.f64 	%fd301, %fd299, %fd297, %p187;
	selp.f64 	%fd302, %fd301, %fd297, %p186;
	setp.gt.s32 	%p188, %r68, 96;
	ld.shared.f64 	%fd304, [_ZZN3cub18CUB_300001_SM_10006detail6reduce28DeviceReduceSingleTileKernelINS2_10policy_hubIdyN4cuda3__47maximumIvEEE10Policy1000EPdSB_iS8_ddNS5_3std3__410__identityEEEvT0_T1_T2_T3_T4_T6_E12temp_storage+32];
	setp.lt.f64 	%p189, %fd302, %fd304;
	selp.f64 	%fd306, %fd304, %fd302, %p189;
	selp.f64 	%fd307, %fd306, %fd302, %p188;
	setp.gt.s32 	%p190, %r68, 128;
	ld.shared.f64 	%fd309, [_ZZN3cub18CUB_300001_SM_10006detail6reduce28DeviceReduceSingleTileKernelINS2_10policy_hubIdyN4cuda3__47maximumIvEEE10Policy1000EPdSB_iS8_ddNS5_3std3__410__identityEEEvT0_T1_T2_T3_T4_T6_E12temp_storage+40];
	setp.lt.f64 	%p191, %fd307, %fd309;
	selp.f64 	%fd311, %fd309, %fd307, %p191;
	selp.f64 	%fd312, %fd311, %fd307, %p190;
	setp.gt.s32 	%p192, %r68, 160;
	ld.shared.f64 	%fd314, [_ZZN3cub18CUB_300001_SM_10006detail6reduce28DeviceReduceSingleTileKernelINS2_10policy_hubIdyN4cuda3__47maximumIvEEE10Policy1000EPdSB_iS8_ddNS5_3std3__410__identityEEEvT0_T1_T2_T3_T4_T6_E12temp_storage+48];
	setp.lt.f64 	%p193, %fd312, %fd314;
	selp.f64 	%fd316, %fd314, %fd312, %p193;
	selp.f64 	%fd317, %fd316, %fd312, %p192;
	setp.gt.s32 	%p194, %r68, 192;
	ld.shared.f64 	%fd319, [_ZZN3cub18CUB_300001_SM_10006detail6reduce28DeviceReduceSingleTileKernelINS2_10policy_hubIdyN4cuda3__47maximumIvEEE10Policy1000EPdSB_iS8_ddNS5_3std3__410__identityEEEvT0_T1_T2_T3_T4_T6_E12temp_storage+56];
	setp.lt.f64 	%p195, %fd317, %fd319;
	selp.f64 	%fd321, %fd319, %fd317, %p195;
	selp.f64 	%fd322, %fd321, %fd317, %p194;
	setp.gt.s32 	%p196, %r68, 224;
	ld.shared.f64 	%fd324, [_ZZN3cub18CUB_300001_SM_10006detail6reduce28DeviceReduceSingleTileKernelINS2_10policy_hubIdyN4cuda3__47maximumIvEEE10Policy1000EPdSB_iS8_ddNS5_3std3__410__identityEEEvT0_T1_T2_T3_T4_T6_E12temp_storage+64];
	setp.lt.f64 	%p197, %fd322, %fd324;
	selp.f64 	%fd326, %fd324, %fd322, %p197;
	selp.f64 	%fd380, %fd326, %fd322, %p196;
	bra.uni 	$L__BB5_72;
$L__BB5_22:
	mov.u32 	%r13, %tid.x;
	shl.b32 	%r14, %r13, 2;
	mul.wide.u32 	%rd126, %r14, 8;
	add.s64 	%rd116, %rd15, %rd126;
	// begin inline asm
	ld.global.nc.v2.u64 {%rd114, %rd115}, [%rd116];
	// end inline asm
	add.s64 	%rd119, %rd116, 16;
	// begin inline asm
	ld.global.nc.v2.u64 {%rd117, %rd118}, [%rd119];
	// end inline asm
	mov.b64 	%fd206, %rd114;
	mov.b64 	%fd207, %rd115;
	mov.b64 	%fd208, %rd117;
	mov.b64 	%fd209, %rd118;
	add.s64 	%rd122, %rd116, 8192;
	// begin inline asm
	ld.global.nc.v2.u64 {%rd120, %rd121}, [%rd122];
	// end inline asm
	add.s64 	%rd125, %rd116, 8208;
	// begin inline asm
	ld.global.nc.v2.u64 {%rd123, %rd124}, [%rd125];
	// end inline asm
	mov.b64 	%fd210, %rd120;
	mov.b64 	%fd211, %rd121;
	mov.b64 	%fd212, %rd123;
	mov.b64 	%fd213, %rd124;
	setp.lt.f64 	%p111, %fd206, %fd207;
	selp.f64 	%fd214, %fd207, %fd206, %p111;
	setp.lt.f64 	%p112, %fd214, %fd208;
	selp.f64 	%fd215, %fd208, %fd214, %p112;
	setp.lt.f64 	%p113, %fd215, %fd209;
	selp.f64 	%fd216, %fd209, %fd215, %p113;
	setp.lt.f64 	%p114, %fd216, %fd210;
	selp.f64 	%fd217, %fd210, %fd216, %p114;
	setp.lt.f64 	%p115, %fd217, %fd211;
	selp.f64 	%fd218, %fd211, %fd217, %p115;
	setp.lt.f64 	%p116, %fd218, %fd212;
	selp.f64 	%fd219, %fd212, %fd218, %p116;
	setp.lt.f64 	%p117, %fd219, %fd213;
	selp.f64 	%fd366, %fd213, %fd219, %p117;
	setp.lt.u32 	%p118, %r68, 4096;
	mov.b32 	%r452, 2048;
	@%p118 bra 	$L__BB5_26;
	add.s32 	%r15, %r68, -2048;
	mov.b32 	%r452, 2048;
$L__BB5_24:
	add.s32 	%r258, %r452, %r14;
	mul.wide.u32 	%rd139, %r258, 8;
	add.s64 	%rd129, %rd15, %rd139;
	// begin inline asm
	ld.global.nc.v2.u64 {%rd127, %rd128}, [%rd129];
	// end inline asm
	add.s64 	%rd132, %rd129, 16;
	// begin inline asm
	ld.global.nc.v2.u64 {%rd130, %rd131}, [%rd132];
	// end inline asm
	mov.b64 	%fd220, %rd127;
	mov.b64 	%fd221, %rd128;
	mov.b64 	%fd222, %rd130;
	mov.b64 	%fd223, %rd131;
	add.s64 	%rd135, %rd129, 8192;
	// begin inline asm
	ld.global.nc.v2.u64 {%rd133, %rd134}, [%rd135];
	// end inline asm
	add.s64 	%rd138, %rd129, 8208;
	// begin inline asm
	ld.global.nc.v2.u64 {%rd136, %rd137}, [%rd138];
	// end inline asm
	mov.b64 	%fd224, %rd133;
	mov.b64 	%fd225, %rd134;
	mov.b64 	%fd226, %rd136;
	mov.b64 	%fd227, %rd137;
	setp.lt.f64 	%p119, %fd366, %fd220;
	selp.f64 	%fd228, %fd220, %fd366, %p119;
	setp.lt.f64 	%p120, %fd228, %fd221;
	selp.f64 	%fd229, %fd221, %fd228, %p120;
	setp.lt.f64 	%p121, %fd229, %fd222;
	selp.f64 	%fd230, %fd222, %fd229, %p121;
	setp.lt.f64 	%p122, %fd230, %fd223;
	selp.f64 	%fd231, %fd223, %fd230, %p122;
	setp.lt.f64 	%p123, %fd231, %fd224;
	selp.f64 	%fd232, %fd224, %fd231, %p123;
	setp.lt.f64 	%p124, %fd232, %fd225;
	selp.f64 	%fd233, %fd225, %fd232, %p124;
	setp.lt.f64 	%p125, %fd233, %fd226;
	selp.f64 	%fd234, %fd226, %fd233, %p125;
	setp.lt.f64 	%p126, %fd234, %fd227;
	selp.f64 	%fd366, %fd227, %fd234, %p126;
	sub.s32 	%r259, %r68, %r452;
	setp.lt.s32 	%p127, %r259, 2048;
	@%p127 bra 	$L__BB5_34;
	add.s32 	%r452, %r452, 2048;
	setp.le.s32 	%p128, %r452, %r15;
	@%p128 bra 	$L__BB5_24;
$L__BB5_26:
	setp.le.s32 	%p129, %r68, %r452;
	@%p129 bra 	$L__BB5_34;
	sub.s32 	%r19, %r68, %r452;
	setp.ge.s32 	%p130, %r13, %r19;
	@%p130 bra 	$L__BB5_34;
	not.b32 	%r260, %r13;
	add.s32 	%r261, %r68, %r260;
	sub.s32 	%r20, %r261, %r452;
	and.b32  	%r262, %r20, 768;
	setp.eq.s32 	%p131, %r262, 768;
	mov.u32 	%r456, %r13;
	@%p131 bra 	$L__BB5_31;
	add.s32 	%r454, %r13, %r452;
	shr.u32 	%r263, %r20, 8;
	add.s32 	%r264, %r263, 1;
	and.b32  	%r265, %r264, 3;
	neg.s32 	%r453, %r265;
	mov.u32 	%r456, %r13;
$L__BB5_30:
	.pragma "nounroll";
	mul.wide.u32 	%rd142, %r454, 8;
	add.s64 	%rd141, %rd15, %rd142;
	// begin inline asm
	ld.global.nc.u64 %rd140, [%rd141];
	// end inline asm
	mov.b64 	%fd236, %rd140;
	setp.lt.f64 	%p132, %fd366, %fd236;
	selp.f64 	%fd366, %fd236, %fd366, %p132;
	add.s32 	%r456, %r456, 256;
	add.s32 	%r454, %r454, 256;
	add.s32 	%r453, %r453, 1;
	setp.ne.s32 	%p133, %r453, 0;
	@%p133 bra 	$L__BB5_30;
$L__BB5_31:
	setp.lt.u32 	%p134, %r20, 768;
	@%p134 bra 	$L__BB5_34;
	cvt.u64.u32 	%rd143, %r456;
	cvt.u64.u32 	%rd144, %r452;
	add.s64 	%rd145, %rd143, %rd144;
	shl.b64 	%rd146, %rd145, 3;
	add.s64 	%rd147, %rd146, %rd15;
	add.s64 	%rd203, %rd147, 4096;
	add.s32 	%r457, %r456, %r452;
$L__BB5_33:
	mul.wide.u32 	%rd156, %r457, 8;
	add.s64 	%rd149, %rd15, %rd156;
	// begin inline asm
	ld.global.nc.u64 %rd148, [%rd149];
	// end inline asm
	mov.b64 	%fd237, %rd148;
	setp.lt.f64 	%p135, %fd366, %fd237;
	selp.f64 	%fd238, %fd237, %fd366, %p135;
	add.s64 	%rd151, %rd203, -2048;
	// begin inline asm
	ld.global.nc.u64 %rd150, [%rd151];
	// end inline asm
	mov.b64 	%fd239, %rd150;
	setp.lt.f64 	%p136, %fd238, %fd239;
	selp.f64 	%fd240, %fd239, %fd238, %p136;
	// begin inline asm
	ld.global.nc.u64 %rd152, [%rd203];
	// end inline asm
	mov.b64 	%fd241, %rd152;
	setp.lt.f64 	%p137, %fd240, %fd241;
	selp.f64 	%fd242, %fd241, %fd240, %p137;
	add.s64 	%rd155, %rd203, 2048;
	// begin inline asm
	ld.global.nc.u64 %rd154, [%rd155];
	// end inline asm
	mov.b64 	%fd243, %rd154;
	setp.lt.f64 	%p138, %fd242, %fd243;
	selp.f64 	%fd366, %fd243, %fd242, %p138;
	add.s32 	%r456, %r456, 1024;
	add.s64 	%rd203, %rd203, 8192;
	add.s32 	%r457, %r457, 1024;
	setp.lt.s32 	%p139, %r456, %r19;
	@%p139 bra 	$L__BB5_33;
$L__BB5_34:
	// begin inline asm
	mov.u32 %r266, %laneid;
	// end inline asm
	mov.b64 	%rd157, %fd366;
	mov.b64 	{%r268, %r273}, %rd157;
	mov.b32 	%r274, 1;
	mov.b32 	%r315, 31;
	mov.b32 	%r316, -1;
	// begin inline asm
	shfl.sync.down.b32 %r267, %r268, %r274, %r315, %r316;
	// end inline asm
	// begin inline asm
	shfl.sync.down.b32 %r272, %r273, %r274, %r315, %r316;
	// end inline asm
	mov.b64 	%rd158, {%r267, %r272};
	mov.b64 	%fd244, %rd158;
	setp.gt.s32 	%p140, %r266, 30;
	setp.lt.f64 	%p141, %fd366, %fd244;
	selp.f64 	%fd245, %fd244, %fd366, %p141;
	selp.f64 	%fd246, %fd366, %fd245, %p140;
	mov.b64 	%rd159, %fd246;
	mov.b64 	{%r278, %r283}, %rd159;
	mov.b32 	%r284, 2;
	// begin inline asm
	shfl.sync.down.b32 %r277, %r278, %r284, %r315, %r316;
	// end inline asm
	// begin inline asm
	shfl.sync.down.b32 %r282, %r283, %r284, %r315, %r316;
	// end inline asm
	mov.b64 	%rd160, {%r277, %r282};
	mov.b64 	%fd247, %rd160;
	setp.gt.s32 	%p142, %r266, 29;
	setp.lt.f64 	%p143, %fd246, %fd247;
	selp.f64 	%fd248, %fd247, %fd246, %p143;
	selp.f64 	%fd249, %fd246, %fd248, %p142;
	mov.b64 	%rd161, %fd249;
	mov.b64 	{%r288, %r293}, %rd161;
	mov.b32 	%r294, 4;
	// begin inline asm
	shfl.sync.down.b32 %r287, %r288, %r294, %r315, %r316;
	// end inline asm
	// begin inline asm
	shfl.sync.down.b32 %r292, %r293, %r294, %r315, %r316;
	// end inline asm
	mov.b64 	%rd162, {%r287, %r292};
	mov.b64 	%fd250, %rd162;
	setp.gt.s32 	%p144, %r266, 27;
	setp.lt.f64 	%p145, %fd249, %fd250;
	selp.f64 	%fd251, %fd250, %fd249, %p145;
	selp.f64 	%fd252, %fd249, %fd251, %p144;
	mov.b64 	%rd163, %fd252;
	mov.b64 	{%r298, %r303}, %rd163;
	mov.b32 	%r304, 8;
	// begin inline asm
	shfl.sync.down.b32 %r297, %r298, %r304, %r315, %r316;
	// end inline asm
	// begin inline asm
	shfl.sync.down.b32 %r302, %r303, %r304, %r315, %r316;
	// end inline asm
	mov.b64 	%rd164, {%r297, %r302};
	mov.b64 	%fd253, %rd164;
	setp.gt.s32 	%p146, %r266, 23;
	setp.lt.f64 	%p147, %fd252, %fd253;
	selp.f64 	%fd254, %fd253, %fd252, %p147;
	selp.f64 	%fd255, %fd252, %fd254, %p146;
	mov.b64 	%rd165, %fd255;
	mov.b64 	{%r308, %r313}, %rd165;
	mov.b32 	%r314, 16;
	// begin inline asm
	shfl.sync.down.b32 %r307, %r308, %r314, %r315, %r316;
	// end inline asm
	// begin inline asm
	shfl.sync.down.b32 %r312, %r313, %r314, %r315, %r316;
	// end inline asm
	mov.b64 	%rd166, {%r307, %r312};
	mov.b64 	%fd256, %rd166;
	setp.gt.s32 	%p148, %r266, 15;
	setp.lt.f64 	%p149, %fd255, %fd256;
	selp.f64 	%fd26, %fd256, %fd255, %p149;
	selp.f64 	%fd380, %fd255, %fd26, %p148;
	setp.ne.s32 	%p150, %r266, 0;
	@%p150 bra 	$L__BB5_36;
	shr.u32 	%r317, %r13, 2;
	and.b32  	%r318, %r317, 248;
	mov.u32 	%r319, _ZZN3cub18CUB_300001_SM_10006detail6reduce28DeviceReduceSingleTileKernelINS2_10policy_hubIdyN4cuda3__47maximumIvEEE10Policy1000EPdSB_iS8_ddNS5_3std3__410__identityEEEvT0_T1_T2_T3_T4_T6_E12temp_storage;
	add.s32 	%r320, %r319, %r318;
	st.shared.f64 	[%r320+8], %fd26;
$L__BB5_36:
	bar.sync 	0;
	setp.ne.s32 	%p151, %r13, 0;
	@%p151 bra 	$L__BB5_72;
	ld.shared.f64 	%fd257, [_ZZN3cub18CUB_300001_SM_10006detail6reduce28DeviceReduceSingleTileKernelINS2_10policy_hubIdyN4cuda3__47maximumIvEEE10Policy1000EPdSB_iS8_ddNS5_3std3__410__identityEEEvT0_T1_T2_T3_T4_T6_E12temp_storage+16];
	setp.lt.f64 	%p152, %fd380, %fd257;
	selp.f64 	%fd258, %fd257, %fd380, %p152;
	ld.shared.f64 	%fd259, [_ZZN3cub18CUB_300001_SM_10006detail6reduce28DeviceReduceSingleTileKernelINS2_10policy_hubIdyN4cuda3__47maximumIvEEE10Policy1000EPdSB_iS8_ddNS5_3std3__410__identityEEEvT0_T1_T2_T3_T4_T6_E12temp_storage+24];
	setp.lt.f64 	%p153, %fd258, %fd259;
	selp.f64 	%fd260, %fd259, %fd258, %p153;
	ld.shared.f64 	%fd261, [_ZZN3cub18CUB_300001_SM_10006detail6reduce28DeviceReduceSingleTileKernelINS2_10policy_hubIdyN4cuda3__47maximumIvEEE10Policy1000EPdSB_iS8_ddNS5_3std3__410__identityEEEvT0_T1_T2_T3_T4_T6_E12temp_storage+32];
	setp.lt.f64 	%p154, %fd260, %fd261;
	selp.f64 	%fd262, %fd261, %fd260, %p154;
	ld.shared.f64 	%fd263, [_ZZN3cub18CUB_300001_SM_10006detail6reduce28DeviceReduceSingleTileKernelINS2_10policy_hubIdyN4cuda3__47maximumIvEEE10Policy1000EPdSB_iS8_ddNS5_3std3__410__identityEEEvT0_T1_T2_T3_T4_T6_E12temp_storage+40];
	setp.lt.f64 	%p155, %fd262, %fd263;
	selp.f64 	%fd264, %fd263, %fd262, %p155;
	ld.shared.f64 	%fd265, [_ZZN3cub18CUB_300001_SM_10006detail6reduce28DeviceReduceSingleTileKernelINS2_10policy_hubIdyN4cuda3__47maximumIvEEE10Policy1000EPdSB_iS8_ddNS5_3std3__410__identityEEEvT0_T1_T2_T3_T4_T6_E12temp_storage+48];
	setp.lt.f64 	%p156, %fd264, %fd265;
	selp.f64 	%fd266, %fd265, %fd264, %p156;
	ld.shared.f64 	%fd267, [_ZZN3cub18CUB_300001_SM_10006detail6reduce28DeviceReduceSingleTileKernelINS2_10policy_hubIdyN4cuda3__47maximumIvEEE10Policy1000EPdSB_iS8_ddNS5_3std3__410__identityEEEvT0_T1_T2_T3_T4_T6_E12temp_storage+56];
	setp.lt.f64 	%p157, %fd266, %fd267;
	selp.f64 	%fd268, %fd267, %fd266, %p157;
	ld.shared.f64 	%fd269, [_ZZN3cub18CUB_300001_SM_10006detail6reduce28DeviceReduceSingleTileKernelINS2_10policy_hubIdyN4cuda3__47maximumIvEEE10Policy1000EPdSB_iS8_ddNS5_3std3__410__identityEEEvT0_T1_T2_T3_T4_T6_E12temp_storage+64];
	setp.lt.f64 	%p158, %fd268, %fd269;
	selp.f64 	%fd380, %fd269, %fd268, %p158;
	bra.uni 	$L__BB5_72;
$L__BB5_38:
	setp.gt.s32 	%p3, %r68, 2047;
	@%p3 bra 	$L__BB5_56;
	mov.u32 	%r35, %tid.x;
	setp.ge.s32 	%p52, %r35, %r68;
	mov.f64 	%fd372, 0d0000000000000000;
	mov.u32 	%r462, %r35;
	@%p52 bra 	$L__BB5_41;
	mul.wide.u32 	%rd81, %r35, 8;
	add.s64 	%rd80, %rd15, %rd81;
	// begin inline asm
	ld.global.nc.u64 %rd79, [%rd80];
	// end inline asm
	mov.b64 	%fd372, %rd79;
	add.s32 	%r462, %r35, 256;
$L__BB5_41:
	setp.ge.s32 	%p53, %r462, %r68;
	@%p53 bra 	$L__BB5_47;
	not.b32 	%r133, %r462;
	add.s32 	%r38, %r68, %r133;
	and.b32  	%r134, %r38, 768;
	setp.eq.s32 	%p54, %r134, 768;
	@%p54 bra 	$L__BB5_45;
	mul.wide.u32 	%rd82, %r462, 8;
	add.s64 	%rd204, %rd15, %rd82;
	shr.u32 	%r135, %r38, 8;
	add.s32 	%r136, %r135, 1;
	and.b32  	%r137, %r136, 3;
	neg.s32 	%r460, %r137;
$L__BB5_44:
	.pragma "nounroll";
	// begin inline asm
	ld.global.nc.u64 %rd83, [%rd204];
	// end inline asm
	mov.b64 	%fd125, %rd83;
	setp.lt.f64 	%p55, %fd372, %fd125;
	selp.f64 	%fd372, %fd125, %fd372, %p55;
	add.s32 	%r462, %r462, 256;
	add.s64 	%rd204, %rd204, 2048;
	add.s32 	%r460, %r460, 1;
	setp.ne.s32 	%p56, %r460, 0;
	@%p56 bra 	$L__BB5_44;
$L__BB5_45:
	setp.lt.u32 	%p57, %r38, 768;
	@%p57 bra 	$L__BB5_47;
$L__BB5_46:
	mul.wide.s32 	%rd93, %r462, 8;
	add.s64 	%rd86, %rd15, %rd93;
	// begin inline asm
	ld.global.nc.u64 %rd85, [%rd86];
	// end inline asm
	mov.b64 	%fd126, %rd85;
	setp.lt.f64 	%p58, %fd372, %fd126;
	selp.f64 	%fd127, %fd126, %fd372, %p58;
	add.s64 	%rd88, %rd86, 2048;
	// begin inline asm
	ld.global.nc.u64 %rd87, [%rd88];
	// end inline asm
	mov.b64 	%fd128, %rd87;
	setp.lt.f64 	%p59, %fd127, %fd128;
	selp.f64 	%fd129, %fd128, %fd127, %p59;
	add.s64 	%rd90, %rd86, 4096;
	// begin inline asm
	ld.global.nc.u64 %rd89, [%rd90];
	// end inline asm
	mov.b64 	%fd130, %rd89;
	setp.lt.f64 	%p60, %fd129, %fd130;
	selp.f64 	%fd131, %fd130, %fd129, %p60;
	add.s64 	%rd92, %rd86, 6144;
	// begin inline asm
	ld.global.nc.u64 %rd91, [%rd92];
	// end inline asm
	mov.b64 	%fd132, %rd91;
	setp.lt.f64 	%p61, %fd131, %fd132;
	selp.f64 	%fd372, %fd132, %fd131, %p61;
	add.s32 	%r462, %r462, 1024;
	setp.lt.s32 	%p62, %r462, %r68;
	@%p62 bra 	$L__BB5_46;
$L__BB5_47:
	setp.lt.s32 	%p63, %r68, 256;
	@%p63 bra 	$L__BB5_52;
	// begin inline asm
	mov.u32 %r201, %laneid;
	// end inline asm
	mov.b64 	%rd104, %fd372;
	mov.b64 	{%r203, %r208}, %rd104;
	mov.b32 	%r209, 1;
	mov.b32 	%r250, 31;
	mov.b32 	%r251, -1;
	// begin inline asm
	shfl.sync.down.b32 %r202, %r203, %r209, %r250, %r251;
	// end inline asm
	// begin inline asm
	shfl.sync.down.b32 %r207, %r208, %r209, %r250, %r251;
	// end inline asm
	mov.b64 	%rd105, {%r202, %r207};
	mov.b64 	%fd180, %rd105;
	setp.gt.s32 	%p91, %r201, 30;
	setp.lt.f64 	%p92, %fd372, %fd180;
	selp.f64 	%fd181, %fd180, %fd372, %p92;
	selp.f64 	%fd182, %fd372, %fd181, %p91;
	mov.b64 	%rd106, %fd182;
	mov.b64 	{%r213, %r218}, %rd106;
	mov.b32 	%r219, 2;
	// begin inline asm
	shfl.sync.down.b32 %r212, %r213, %r219, %r250, %r251;
	// end inline asm
	// begin inline asm
	shfl.sync.down.b32 %r217, %r218, %r219, %r250, %r251;
	// end inline asm
	mov.b64 	%rd107, {%r212, %r217};
	mov.b64 	%fd183, %rd107;
	setp.gt.s32 	%p93, %r201, 29;
	setp.lt.f64 	%p94, %fd182, %fd183;
	selp.f64 	%fd184, %fd183, %fd182, %p94;
	selp.f64 	%fd185, %fd182, %fd184, %p93;
	mov.b64 	%rd108, %fd185;
	mov.b64 	{%r223, %r228}, %rd108;
	mov.b32 	%r229, 4;
	// begin inline asm
	shfl.sync.down.b32 %r222, %r223, %r229, %r250, %r251;
	// end inline asm
	// begin inline asm
	shfl.sync.down.b32 %r227, %r228, %r229, %r250, %r251;
	// end inline asm
	mov.b64 	%rd109, {%r222, %r227};
	mov.b64 	%fd186, %rd109;
	setp.gt.s32 	%p95, %r201, 27;
	setp.lt.f64 	%p96, %fd185, %fd186;
	selp.f64 	%fd187, %fd186, %fd185, %p96;
	selp.f64 	%fd188, %fd185, %fd187, %p95;
	mov.b64 	%rd110, %fd188;
	mov.b64 	{%r233, %r238}, %rd110;
	mov.b32 	%r239, 8;
	// begin inline asm
	shfl.sync.down.b32 %r232, %r233, %r239, %r250, %r251;
	// end inline asm
	// begin inline asm
	shfl.sync.down.b32 %r237, %r238, %r239, %r250, %r251;
	// end inline asm
	mov.b64 	%rd111, {%r232, %r237};
	mov.b64 	%fd189, %rd111;
	setp.gt.s32 	%p97, %r201, 23;
	setp.lt.f64 	%p98, %fd188, %fd189;
	selp.f64 	%fd190, %fd189, %fd188, %p98;
	selp.f64 	%fd191, %fd188, %fd190, %p97;
	mov.b64 	%rd112, %fd191;
	mov.b64 	{%r243, %r248}, %rd112;
	mov.b32 	%r249, 16;
	// begin inline asm
	shfl.sync.down.b32 %r242, %r243, %r249, %r250, %r251;
	// end inline asm
	// begin inline asm
	shfl.sync.down.b32 %r247, %r248, %r249, %r250, %r251;
	// end inline asm
	mov.b64 	%rd113, {%r242, %r247};
	mov.b64 	%fd192, %rd113;
	setp.gt.s32 	%p99, %r201, 15;
	setp.lt.f64 	%p100, %fd191, %fd192;
	selp.f64 	%fd38, %fd192, %fd191, %p100;
	selp.f64 	%fd380, %fd191, %fd38, %p99;
	setp.ne.s32 	%p101, %r201, 0;
	@%p101 bra 	$L__BB5_50;
	shr.u32 	%r252, %r35, 2;
	and.b32  	%r253, %r252, 248;
	mov.u32 	%r254, _ZZN3cub18CUB_300001_SM_10006detail6reduce28DeviceReduceSingleTileKernelINS2_10policy_hubIdyN4cuda3__47maximumIvEEE10Policy1000EPdSB_iS8_ddNS5_3std3__410__identityEEEvT0_T1_T2_T3_T4_T6_E12temp_storage;
	add.s32 	%r255, %r254, %r253;
	st.shared.f64 	[%r255+8], %fd38;
$L__BB5_50:
	bar.sync 	0;
	setp.ne.s32 	%p102, %r35, 0;
	@%p102 bra 	$L__BB5_72;
	ld.shared.f64 	%fd193, [_ZZN3cub18CUB_300001_SM_10006detail6reduce28DeviceReduceSingleTileKernelINS2_10policy_hubIdyN4cuda3__47maximumIvEEE10Policy1000EPdSB_iS8_ddNS5_3std3__410__identityEEEvT0_T1_T2_T3_T4_T6_E12temp_storage+16];
	setp.lt.f64 	%p103, %fd380, %fd193;
	selp.f64 	%fd194, %fd193, %fd380, %p103;
	ld.shared.f64 	%fd195, [_ZZN3cub18CUB_300001_SM_10006detail6reduce28DeviceReduceSingleTileKernelINS2_10policy_hubIdyN4cuda3__47maximumIvEEE10Policy1000EPdSB_iS8_ddNS5_3std3__410__identityEEEvT0_T1_T2_T3_T4_T6_E12temp_storage+24];
	setp.lt.f64 	%p104, %fd194, %fd195;
	selp.f64 	%fd196, %fd195, %fd194, %p104;
	ld.shared.f64 	%fd197, [_ZZN3cub18CUB_300001_SM_10006detail6reduce28DeviceReduceSingleTileKernelINS2_10policy_hubIdyN4cuda3__47maximumIvEEE10Policy1000EPdSB_iS8_ddNS5_3std3__410__identityEEEvT0_T1_T2_T3_T4_T6_E12temp_storage+32];
	setp.lt.f64 	%p105, %fd196, %fd197;
	selp.f64 	%fd198, %fd197, %fd196, %p105;
	ld.shared.f64 	%fd199, [_ZZN3cub18CUB_300001_SM_10006detail6reduce28DeviceReduceSingleTileKernelINS2_10policy_hubIdyN4cuda3__47maximumIvEEE10Policy1000EPdSB_iS8_ddNS5_3std3__410__identityEEEvT0_T1_T2_T3_T4_T6_E12temp_storage+40];
	setp.lt.f64 	%p106, %fd198, %fd199;
	selp.f64 	%fd200, %fd199, %fd198, %p106;
	ld.shared.f64 	%fd201, [_ZZN3cub18CUB_300001_SM_10006detail6reduce28DeviceReduceSingleTileKernelINS2_10policy_hubIdyN4cuda3__47maximumIvEEE10Policy1000EPdSB_iS8_ddNS5_3std3__410__identityEEEvT0_T1_T2_T3_T4_T6_E12temp_storage+48];
	setp.lt.f64 	%p107, %fd200, %fd201;
	selp.f64 	%fd202, %fd201, %fd200, %p107;
	ld.shared.f64 	%fd203, [_ZZN3cub18CUB_300001_SM_10006detail6reduce28DeviceReduceSingleTileKernelINS2_10policy_hubIdyN4cuda3__47maximumIvEEE10Policy1000EPdSB_iS8_ddNS5_3std3__410__identityEEEvT0_T1_T2_T3_T4_T6_E12temp_storage+56];
	setp.lt.f64 	%p108, %fd202, %fd203;
	selp.f64 	%fd204, %fd203, %fd202, %p108;
	ld.shared.f64 	%fd205, [_ZZN3cub18CUB_300001_SM_10006detail6reduce28DeviceReduceSingleTileKernelINS2_10policy_hubIdyN4cuda3__47maximumIvEEE10Policy1000EPdSB_iS8_ddNS5_3std3__410__identityEEEvT0_T1_T2_T3_T4_T6_E12temp_storage+64];
	setp.lt.f64 	%p109, %fd204, %fd205;
	selp.f64 	%fd380, %fd205, %fd204, %p109;
	bra.uni 	$L__BB5_72;
$L__BB5_52:
	// begin inline asm
	mov.u32 %r138, %laneid;
	// end inline asm
	and.b32  	%r189, %r35, 992;
	add.s32 	%r190, %r189, 32;
	setp.gt.s32 	%p64, %r190, %r68;
	not.b32 	%r191, %r189;
	add.s32 	%r192, %r68, %r191;
	selp.b32 	%r187, %r192, 31, %p64;
	mov.b64 	%rd94, %fd372;
	mov.b64 	{%r140, %r145}, %rd94;
	mov.b32 	%r146, 1;
	mov.b32 	%r188, -1;
	// begin inline asm
	shfl.sync.down.b32 %r139, %r140, %r146, %r187, %r188;
	// end inline asm
	// begin inline asm
	shfl.sync.down.b32 %r144, %r145, %r146, %r187, %r188;
	// end inline asm
	mov.b64 	%rd95, {%r139, %r144};
	mov.b64 	%fd133, %rd95;
	setp.lt.s32 	%p65, %r138, %r187;
	setp.lt.f64 	%p66, %fd372, %fd133;
	selp.f64 	%fd134, %fd133, %fd372, %p66;
	selp.f64 	%fd135, %fd134, %fd372, %p65;
	mov.b64 	%rd96, %fd135;
	mov.b64 	{%r150, %r155}, %rd96;
	mov.b32 	%r156, 2;
	// begin inline asm
	shfl.sync.down.b32 %r149, %r150, %r156, %r187, %r188;
	// end inline asm
	// begin inline asm
	shfl.sync.down.b32 %r154, %r155, %r156, %r187, %r188;
	// end inline asm
	mov.b64 	%rd97, {%r149, %r154};
	mov.b64 	%fd136, %rd97;
	add.s32 	%r193, %r138, 2;
	setp.gt.s32 	%p67, %r193, %r187;
	setp.lt.f64 	%p68, %fd135, %fd136;
	selp.f64 	%fd137, %fd136, %fd135, %p68;
	selp.f64 	%fd138, %fd135, %fd137, %p67;
	mov.b64 	%rd98, %fd138;
	mov.b64 	{%r160, %r165}, %rd98;
	mov.b32 	%r166, 4;
	// begin inline asm
	shfl.sync.down.b32 %r159, %r160, %r166, %r187, %r188;
	// end inline asm
	// begin inline asm
	shfl.sync.down.b32 %r164, %r165, %r166, %r187, %r188;
	// end inline asm
	mov.b64 	%rd99, {%r159, %r164};
	mov.b64 	%fd139, %rd99;
	add.s32 	%r194, %r138, 4;
	setp.gt.s32 	%p69, %r194, %r187;
	setp.lt.f64 	%p70, %fd138, %fd139;
	selp.f64 	%fd140, %fd139, %fd138, %p70;
	selp.f64 	%fd141, %fd138, %fd140, %p69;
	mov.b64 	%rd100, %fd141;
	mov.b64 	{%r170, %r175}, %rd100;
	mov.b32 	%r176, 8;
	// begin inline asm
	shfl.sync.down.b32 %r169, %r170, %r176, %r187, %r188;
	// end inline asm
	// begin inline asm
	shfl.sync.down.b32 %r174, %r175, %r176, %r187, %r188;
	// end inline asm
	mov.b64 	%rd101, {%r169, %r174};
	mov.b64 	%fd142, %rd101;
	add.s32 	%r195, %r138, 8;
	setp.gt.s32 	%p71, %r195, %r187;
	setp.lt.f64 	%p72, %fd141, %fd142;
	selp.f64 	%fd143, %fd142, %fd141, %p72;
	selp.f64 	%fd144, %fd141, %fd143, %p71;
	mov.b64 	%rd102, %fd144;
	mov.b64 	{%r180, %r185}, %rd102;
	mov.b32 	%r186, 16;
	// begin inline asm
	shfl.sync.down.b32 %r179, %r180, %r186, %r187, %r188;
	// end inline asm
	// begin inline asm
	shfl.sync.down.b32 %r184, %r185, %r186, %r187, %r188;
	// end inline asm
	mov.b64 	%rd103, {%r179, %r184};
	mov.b64 	%fd145, %rd103;
	add.s32 	%r196, %r138, 16;
	setp.gt.s32 	%p73, %r196, %r187;
	setp.lt.f64 	%p74, %fd144, %fd145;
	selp.f64 	%fd146, %fd145, %fd144, %p74;
	selp.f64 	%fd380, %fd144, %fd146, %p73;
	setp.ne.s32 	%p75, %r138, 0;
	@%p75 bra 	$L__BB5_54;
	shr.u32 	%r197, %r35, 2;
	and.b32  	%r198, %r197, 248;
	mov.u32 	%r199, _ZZN3cub18CUB_300001_SM_10006detail6reduce28DeviceReduceSingleTileKernelINS2_10policy_hubIdyN4cuda3__47maximumIvEEE10Policy1000EPdSB_iS8_ddNS5_3std3__410__identityEEEvT0_T1_T2_T3_T4_T6_E12temp_storage;
	add.s32 	%r200, %r199, %r198;
	st.shared.f64 	[%r200+8], %fd380;
$L__BB5_54:
	bar.sync 	0;
	setp.ne.s32 	%p76, %r35, 0;
	@%p76 bra 	$L__BB5_72;
	setp.gt.s32 	%p77, %r68, 32;
	ld.shared.f64 	%fd147, [_ZZN3cub18CUB_300001_SM_10006detail6reduce28DeviceReduceSingleTileKernelINS2_10policy_hubIdyN4cuda3__47maximumIvEEE10Policy1000EPdSB_iS8_ddNS5_3std3__410__identityEEEvT0_T1_T2_T3_T4_T6_E12temp_storage+16];
	setp.lt.f64 	%p78, %fd380, %fd147;
	selp.f64 	%fd149, %fd147, %fd380, %p78;
	selp.f64 	%fd150, %fd149, %fd380, %p77;
	setp.gt.s32 	%p79, %r68, 64;
	ld.shared.f64 	%fd152, [_ZZN3cub18CUB_300001_SM_10006detail6reduce28DeviceReduceSingleTileKernelINS2_10policy_hubIdyN4cuda3__47maximumIvEEE10Policy1000EPdSB_iS8_ddNS5_3std3__410__identityEEEvT0_T1_T2_T3_T4_T6_E12temp_storage+24];
	setp.lt.f64 	%p80, %fd150, %fd152;
	selp.f64 	%fd154, %fd152, %fd150, %p80;
	selp.f64 	%fd155, %fd154, %fd150, %p79;
	setp.gt.s32 	%p81, %r68, 96;
	ld.shared.f64 	%fd157, [_ZZN3cub18CUB_300001_SM_10006detail6reduce28DeviceReduceSingleTileKernelINS2_10policy_hubIdyN4cuda3__47maximumIvEEE10Policy1000EPdSB_iS8_ddNS5_3std3__410__identityEEEvT0_T1_T2_T3_T4_T6_E12temp_storage+32];
	setp.lt.f64 	%p82, %fd155, %fd157;
	selp.f64 	%fd159, %fd157, %fd155, %p82;
	selp.f64 	%fd160, %fd159, %fd155, %p81;
	setp.gt.s32 	%p83, %r68, 128;
	ld.shared.f64 	%fd162, [_ZZN3cub18CUB_300001_SM_10006detail6reduce28DeviceReduceSingleTileKernelINS2_10policy_hubIdyN4cuda3__47maximumIvEEE10Policy1000EPdSB_iS8_ddNS5_3std3__410__identityEEEvT0_T1_T2_T3_T4_T6_E12temp_storage+40];
	setp.lt.f64 	%p84, %fd160, %fd162;
	selp.f64 	%fd164, %fd162, %fd160, %p84;
	selp.f64 	%fd165, %fd164, %fd160, %p83;
	setp.gt.s32 	%p85, %r68, 160;
	ld.shared.f64 	%fd167, [_ZZN3cub18CUB_300001_SM_10006detail6reduce28DeviceReduceSingleTileKernelINS2_10policy_hubIdyN4cuda3__47maximumIvEEE10Policy1000EPdSB_iS8_ddNS5_3std3__410__identityEEEvT0_T1_T2_T3_T4_T6_E12temp_storage+48];
	setp.lt.f64 	%p86, %fd165, %fd167;
	selp.f64 	%fd169, %fd167, %fd165, %p86;
	selp.f64 	%fd170, %fd169, %fd165, %p85;
	setp.gt.s32 	%p87, %r68, 192;
	ld.shared.f64 	%fd172, [_ZZN3cub18CUB_300001_SM_10006detail6reduce28DeviceReduceSingleTileKernelINS2_10policy_hubIdyN4cuda3__47maximumIvEEE10Policy1000EPdSB_iS8_ddNS5_3std3__410__identityEEEvT0_T1_T2_T3_T4_T6_E12temp_storage+56];
	setp.lt.f64 	%p88, %fd170, %fd172;
	selp.f64 	%fd174, %fd172, %fd170, %p88;
	selp.f64 	%fd175, %fd174, %fd170, %p87;
	setp.gt.s32 	%p89, %r68, 224;
	ld.shared.f64 	%fd177, [_ZZN3cub18CUB_300001_SM_10006detail6reduce28DeviceReduceSingleTileKernelINS2_10policy_hubIdyN4cuda3__47maximumIvEEE10Policy1000EPdSB_iS8_ddNS5_3std3__410__identityEEEvT0_T1_T2_T3_T4_T6_E12temp_storage+64];
	setp.lt.f64 	%p90, %fd175, %fd177;
	selp.f64 	%fd179, %fd177, %fd175, %p90;
	selp.f64 	%fd380, %fd179, %fd175, %p89;
	bra.uni 	$L__BB5_72;
$L__BB5_56:
	mov.u32 	%r47, %tid.x;
	mul.wide.u32 	%rd34, %r47, 8;
	add.s64 	%rd19, %rd15, %rd34;
	// begin inline asm
	ld.global.nc.u64 %rd18, [%rd19];
	// end inline asm
	mov.b64 	%fd59, %rd18;
	add.s64 	%rd21, %rd19, 2048;
	// begin inline asm
	ld.global.nc.u64 %rd20, [%rd21];
	// end inline asm
	mov.b64 	%fd60, %rd20;
	add.s64 	%rd23, %rd19, 4096;
	// begin inline asm
	ld.global.nc.u64 %rd22, [%rd23];
	// end inline asm
	mov.b64 	%fd61, %rd22;
	add.s64 	%rd25, %rd19, 6144;
	// begin inline asm
	ld.global.nc.u64 %rd24, [%rd25];
	// end inline asm
	mov.b64 	%fd62, %rd24;
	add.s64 	%rd27, %rd19, 8192;
	// begin inline asm
	ld.global.nc.u64 %rd26, [%rd27];
	// end inline asm
	mov.b64 	%fd63, %rd26;
	add.s64 	%rd29, %rd19, 10240;
	// begin inline asm
	ld.global.nc.u64 %rd28, [%rd29];
	// end inline asm
	mov.b64 	%fd64, %rd28;
	add.s64 	%rd31, %rd19, 12288;
	// begin inline asm
	ld.global.nc.u64 %rd30, [%rd31];
	// end inline asm
	mov.b64 	%fd65, %rd30;
	add.s64 	%rd33, %rd19, 14336;
	// begin inline asm
	ld.global.nc.u64 %rd32, [%rd33];
	// end inline asm
	mov.b64 	%fd66, %rd32;
	setp.lt.f64 	%p4, %fd59, %fd60;
	selp.f64 	%fd67, %fd60, %fd59, %p4;
	setp.lt.f64 	%p5, %fd67, %fd61;
	selp.f64 	%fd68, %fd61, %fd67, %p5;
	setp.lt.f64 	%p6, %fd68, %fd62;
	selp.f64 	%fd69, %fd62, %fd68, %p6;
	setp.lt.f64 	%p7, %fd69, %fd63;
	selp.f64 	%fd70, %fd63, %fd69, %p7;
	setp.lt.f64 	%p8, %fd70, %fd64;
	selp.f64 	%fd71, %fd64, %fd70, %p8;
	setp.lt.f64 	%p9, %fd71, %fd65;
	selp.f64 	%fd72, %fd65, %fd71, %p9;
	setp.lt.f64 	%p10, %fd72, %fd66;
	selp.f64 	%fd379, %fd66, %fd72, %p10;
	setp.lt.u32 	%p11, %r68, 4096;
	mov.b32 	%r465, 2048;
	@%p11 bra 	$L__BB5_60;
	add.s32 	%r48, %r68, -2048;
	mov.b32 	%r465, 2048;
$L__BB5_58:
	mul.wide.s32 	%rd51, %r465, 8;
	add.s64 	%rd36, %rd19, %rd51;
	// begin inline asm
	ld.global.nc.u64 %rd35, [%rd36];
	// end inline asm
	mov.b64 	%fd73, %rd35;
	add.s64 	%rd38, %rd36, 2048;
	// begin inline asm
	ld.global.nc.u64 %rd37, [%rd38];
	// end inline asm
	mov.b64 	%fd74, %rd37;
	add.s64 	%rd40, %rd36, 4096;
	// begin inline asm
	ld.global.nc.u64 %rd39, [%rd40];
	// end inline asm
	mov.b64 	%fd75, %rd39;
	add.s64 	%rd42, %rd36, 6144;
	// begin inline asm
	ld.global.nc.u64 %rd41, [%rd42];
	// end inline asm
	mov.b64 	%fd76, %rd41;
	add.s64 	%rd44, %rd36, 8192;
	// begin inline asm
	ld.global.nc.u64 %rd43, [%rd44];
	// end inline asm
	mov.b64 	%fd77, %rd43;
	add.s64 	%rd46, %rd36, 10240;
	// begin inline asm
	ld.global.nc.u64 %rd45, [%rd46];
	// end inline asm
	mov.b64 	%fd78, %rd45;
	add.s64 	%rd48, %rd36, 12288;
	// begin inline asm
	ld.global.nc.u64 %rd47, [%rd48];
	// end inline asm
	mov.b64 	%fd79, %rd47;
	add.s64 	%rd50, %rd36, 14336;
	// begin inline asm
	ld.global.nc.u64 %rd49, [%rd50];
	// end inline asm
	mov.b64 	%fd80, %rd49;
	setp.lt.f64 	%p12, %fd379, %fd73;
	selp.f64 	%fd81, %fd73, %fd379, %p12;
	setp.lt.f64 	%p13, %fd81, %fd74;
	selp.f64 	%fd82, %fd74, %fd81, %p13;
	setp.lt.f64 	%p14, %fd82, %fd75;
	selp.f64 	%fd83, %fd75, %fd82, %p14;
	setp.lt.f64 	%p15, %fd83, %fd76;
	selp.f64 	%fd84, %fd76, %fd83, %p15;
	setp.lt.f64 	%p16, %fd84, %fd77;
	selp.f64 	%fd85, %fd77, %fd84, %p16;
	setp.lt.f64 	%p17, %fd85, %fd78;
	selp.f64 	%fd86, %fd78, %fd85, %p17;
	setp.lt.f64 	%p18, %fd86, %fd79;
	selp.f64 	%fd87, %fd79, %fd86, %p18;
	setp.lt.f64 	%p19, %fd87, %fd80;
	selp.f64 	%fd379, %fd80, %fd87, %p19;
	sub.s32 	%r71, %r68, %r465;
	setp.lt.s32 	%p20, %r71, 2048;
	@%p20 bra 	$L__BB5_68;
	add.s32 	%r465, %r465, 2048;
	setp.le.s32 	%p21, %r465, %r48;
	@%p21 bra 	$L__BB5_58;
$L__BB5_60:
	setp.le.s32 	%p22, %r68, %r465;
	@%p22 bra 	$L__BB5_68;
	sub.s32 	%r52, %r68, %r465;
	setp.ge.s32 	%p23, %r47, %r52;
	@%p23 bra 	$L__BB5_68;
	not.b32 	%r72, %r47;
	add.s32 	%r73, %r68, %r72;
	sub.s32 	%r53, %r73, %r465;
	and.b32  	%r74, %r53, 768;
	setp.eq.s32 	%p24, %r74, 768;
	mov.u32 	%r469, %r47;
	@%p24 bra 	$L__BB5_65;
	add.s32 	%r467, %r47, %r465;
	shr.u32 	%r75, %r53, 8;
	add.s32 	%r76, %r75, 1;
	and.b32  	%r77, %r76, 3;
	neg.s32 	%r466, %r77;
	mov.u32 	%r469, %r47;
$L__BB5_64:
	.pragma "nounroll";
	mul.wide.u32 	%rd54, %r467, 8;
	add.s64 	%rd53, %rd15, %rd54;
	// begin inline asm
	ld.global.nc.u64 %rd52, [%rd53];
	// end inline asm
	mov.b64 	%fd89, %rd52;
	setp.lt.f64 	%p25, %fd379, %fd89;
	selp.f64 	%fd379, %fd89, %fd379, %p25;
	add.s32 	%r469, %r469, 256;
	add.s32 	%r467, %r467, 256;
	add.s32 	%r466, %r466, 1;
	setp.ne.s32 	%p26, %r466, 0;
	@%p26 bra 	$L__BB5_64;
$L__BB5_65:
	setp.lt.u32 	%p27, %r53, 768;
	@%p27 bra 	$L__BB5_68;
	cvt.u64.u32 	%rd55, %r469;
	cvt.u64.u32 	%rd56, %r465;
	add.s64 	%rd57, %rd55, %rd56;
	shl.b64 	%rd58, %rd57, 3;
	add.s64 	%rd59, %rd58, %rd15;
	add.s64 	%rd205, %rd59, 4096;
	add.s32 	%r470, %r469, %r465;
$L__BB5_67:
	mul.wide.u32 	%rd68, %r470, 8;
	add.s64 	%rd61, %rd15, %rd68;
	// begin inline asm
	ld.global.nc.u64 %rd60, [%rd61];
	// end inline asm
	mov.b64 	%fd90, %rd60;
	setp.lt.f64 	%p28, %fd379, %fd90;
	selp.f64 	%fd91, %fd90, %fd379, %p28;
	add.s64 	%rd63, %rd205, -2048;
	// begin inline asm
	ld.global.nc.u64 %rd62, [%rd63];
	// end inline asm
	mov.b64 	%fd92, %rd62;
	setp.lt.f64 	%p29, %fd91, %fd92;
	selp.f64 	%fd93, %fd92, %fd91, %p29;
	// begin inline asm
	ld.global.nc.u64 %rd64, [%rd205];
	// end inline asm
	mov.b64 	%fd94, %rd64;
	setp.lt.f64 	%p30, %fd93, %fd94;
	selp.f64 	%fd95, %fd94, %fd93, %p30;
	add.s64 	%rd67, %rd205, 2048;
	// begin inline asm
	ld.global.nc.u64 %rd66, [%rd67];
	// end inline asm
	mov.b64 	%fd96, %rd66;
	setp.lt.f64 	%p31, %fd95, %fd96;
	selp.f64 	%fd379, %fd96, %fd95, %p31;
	add.s32 	%r469, %r469, 1024;
	add.s64 	%rd205, %rd205, 8192;
	add.s32 	%r470, %r470, 1024;
	setp.lt.s32 	%p32, %r469, %r52;
	@%p32 bra 	$L__BB5_67;
$L__BB5_68:
	// begin inline asm
	mov.u32 %r78, %laneid;
	// end inline asm
	mov.b64 	%rd69, %fd379;
	mov.b64 	{%r80, %r85}, %rd69;
	mov.b32 	%r86, 1;
	mov.b32 	%r127, 31;
	mov.b32 	%r128, -1;
	// begin inline asm
	shfl.sync.down.b32 %r79, %r80, %r86, %r127, %r128;
	// end inline asm
	// begin inline asm
	shfl.sync.down.b32 %r84, %r85, %r86, %r127, %r128;
	// end inline asm
	mov.b64 	%rd70, {%r79, %r84};
	mov.b64 	%fd97, %rd70;
	setp.gt.s32 	%p33, %r78, 30;
	setp.lt.f64 	%p34, %fd379, %fd97;
	selp.f64 	%fd98, %fd97, %fd379, %p34;
	selp.f64 	%fd99, %fd379, %fd98, %p33;
	mov.b64 	%rd71, %fd99;
	mov.b64 	{%r90, %r95}, %rd71;
	mov.b32 	%r96, 2;
	// begin inline asm
	shfl.sync.down.b32 %r89, %r90, %r96, %r127, %r128;
	// end inline asm
	// begin inline asm
	shfl.sync.down.b32 %r94, %r95, %r96, %r127, %r128;
	// end inline asm
	mov.b64 	%rd72, {%r89, %r94};
	mov.b64 	%fd100, %rd72;
	setp.gt.s32 	%p35, %r78, 29;
	setp.lt.f64 	%p36, %fd99, %fd100;
	selp.f64 	%fd101, %fd100, %fd99, %p36;
	selp.f64 	%fd102, %fd99, %fd101, %p35;
	mov.b64 	%rd73, %fd102;
	mov.b64 	{%r100, %r105}, %rd73;
	mov.b32 	%r106, 4;
	// begin inline asm
	shfl.sync.down.b32 %r99, %r100, %r106, %r127, %r128;
	// end inline asm
	// begin inline asm
	shfl.sync.down.b32 %r104, %r105, %r106, %r127, %r128;
	// end inline asm
	mov.b64 	%rd74, {%r99, %r104};
	mov.b64 	%fd103, %rd74;
	setp.gt.s32 	%p37, %r78, 27;
	setp.lt.f64 	%p38, %fd102, %fd103;
	selp.f64 	%fd104, %fd103, %fd102, %p38;
	selp.f64 	%fd105, %fd102, %fd104, %p37;
	mov.b64 	%rd75, %fd105;
	mov.b64 	{%r110, %r115}, %rd75;
	mov.b32 	%r116, 8;
	// begin inline asm
	shfl.sync.down.b32 %r109, %r110, %r116, %r127, %r128;
	// end inline asm
	// begin inline asm
	shfl.sync.down.b32 %r114, %r115, %r116, %r127, %r128;
	// end inline asm
	mov.b64 	%rd76, {%r109, %r114};
	mov.b64 	%fd106, %rd76;
	setp.gt.s32 	%p39, %r78, 23;
	setp.lt.f64 	%p40, %fd105, %fd106;
	selp.f64 	%fd107, %fd106, %fd105, %p40;
	selp.f64 	%fd108, %fd105, %fd107, %p39;
	mov.b64 	%rd77, %fd108;
	mov.b64 	{%r120, %r125}, %rd77;
	mov.b32 	%r126, 16;
	// begin inline asm
	shfl.sync.down.b32 %r119, %r120, %r126, %r127, %r128;
	// end inline asm
	// begin inline asm
	shfl.sync.down.b32 %r124, %r125, %r126, %r127, %r128;
	// end inline asm
	mov.b64 	%rd78, {%r119, %r124};
	mov.b64 	%fd109, %rd78;
	setp.gt.s32 	%p41, %r78, 15;
	setp.lt.f64 	%p42, %fd108, %fd109;
	selp.f64 	%fd54, %fd109, %fd108, %p42;
	selp.f64 	%fd380, %fd108, %fd54, %p41;
	setp.ne.s32 	%p43, %r78, 0;
	@%p43 bra 	$L__BB5_70;
	shr.u32 	%r129, %r47, 2;
	and.b32  	%r130, %r129, 248;
	mov.u32 	%r131, _ZZN3cub18CUB_300001_SM_10006detail6reduce28DeviceReduceSingleTileKernelINS2_10policy_hubIdyN4cuda3__47maximumIvEEE10Policy1000EPdSB_iS8_ddNS5_3std3__410__identityEEEvT0_T1_T2_T3_T4_T6_E12temp_storage;
	add.s32 	%r132, %r131, %r130;
	st.shared.f64 	[%r132+8], %fd54;
$L__BB5_70:
	bar.sync 	0;
	setp.ne.s32 	%p44, %r47, 0;
	@%p44 bra 	$L__BB5_72;
	ld.shared.f64 	%fd110, [_ZZN3cub18CUB_300001_SM_10006detail6reduce28DeviceReduceSingleTileKernelINS2_10policy_hubIdyN4cuda3__47maximumIvEEE10Policy1000EPdSB_iS8_ddNS5_3std3__410__identityEEEvT0_T1_T2_T3_T4_T6_E12temp_storage+16];
	setp.lt.f64 	%p45, %fd380, %fd110;
	selp.f64 	%fd111, %fd110, %fd380, %p45;
	ld.shared.f64 	%fd112, [_ZZN3cub18CUB_300001_SM_10006detail6reduce28DeviceReduceSingleTileKernelINS2_10policy_hubIdyN4cuda3__47maximumIvEEE10Policy1000EPdSB_iS8_ddNS5_3std3__410__identityEEEvT0_T1_T2_T3_T4_T6_E12temp_storage+24];
	setp.lt.f64 	%p46, %fd111, %fd112;
	selp.f64 	%fd113, %fd112, %fd111, %p46;
	ld.shared.f64 	%fd114, [_ZZN3cub18CUB_300001_SM_10006detail6reduce28DeviceReduceSingleTileKernelINS2_10policy_hubIdyN4cuda3__47maximumIvEEE10Policy1000EPdSB_iS8_ddNS5_3std3__410__identityEEEvT0_T1_T2_T3_T4_T6_E12temp_storage+32];
	setp.lt.f64 	%p47, %fd113, %fd114;
	selp.f64 	%fd115, %fd114, %fd113, %p47;
	ld.shared.f64 	%fd116, [_ZZN3cub18CUB_300001_SM_10006detail6reduce28DeviceReduceSingleTileKernelINS2_10policy_hubIdyN4cuda3__47maximumIvEEE10Policy1000EPdSB_iS8_ddNS5_3std3__410__identityEEEvT0_T1_T2_T3_T4_T6_E12temp_storage+40];
	setp.lt.f64 	%p48, %fd115, %fd116;
	selp.f64 	%fd117, %fd116, %fd115, %p48;
	ld.shared.f64 	%fd118, [_ZZN3cub18CUB_300001_SM_10006detail6reduce28DeviceReduceSingleTileKernelINS2_10policy_hubIdyN4cuda3__47maximumIvEEE10Policy1000EPdSB_iS8_ddNS5_3std3__410__identityEEEvT0_T1_T2_T3_T4_T6_E12temp_storage+48];
	setp.lt.f64 	%p49, %fd117, %fd118;
	selp.f64 	%fd119, %fd118, %fd117, %p49;
	ld.shared.f64 	%fd120, [_ZZN3cub18CUB_300001_SM_10006detail6reduce28DeviceReduceSingleTileKernelINS2_10policy_hubIdyN4cuda3__47maximumIvEEE10Policy1000EPdSB_iS8_ddNS5_3std3__410__identityEEEvT0_T1_T2_T3_T4_T6_E12temp_storage+56];
	setp.lt.f64 	%p50, %fd119, %fd120;
	selp.f64 	%fd121, %fd120, %fd119, %p50;
	ld.shared.f64 	%fd122, [_ZZN3cub18CUB_300001_SM_10006detail6reduce28DeviceReduceSingleTileKernelINS2_10policy_hubIdyN4cuda3__47maximumIvEEE10Policy1000EPdSB_iS8_ddNS5_3std3__410__identityEEEvT0_T1_T2_T3_T4_T6_E12temp_storage+64];
	setp.lt.f64 	%p51, %fd121, %fd122;
	selp.f64 	%fd380, %fd122, %fd121, %p51;
$L__BB5_72:
	mov.u32 	%r444, %tid.x;
	setp.ne.s32 	%p217, %r444, 0;
	@%p217 bra 	$L__BB5_74;
	setp.lt.f64 	%p218, %fd58, %fd380;
	selp.f64 	%fd353, %fd380, %fd58, %p218;
	st.global.f64 	[%rd1], %fd353;
$L__BB5_74:
	ret;

}


// ===== COMPILED SASS (sm_100) =====

	.target	sm_100

	.elftype	@"ET_EXEC"


//--------------------- .note.nv.tkinfo           --------------------------
	.section	.note.nv.tkinfo,"",@"SHT_NOTE"
	.sectionflags	@"SHF_NOTE_NV_TKINFO"
	.tkinfo
        /*0018*/ 	.word	0x00000002
        /*0030*/ 	.string	""
        /*0030*/ 	.string	"ptxas"
        /*0030*/ 	.string	"Cuda compilation tools, release 13.0, V13.0.88"
        /*0030*/ 	.string	"Build cuda_13.0.r13.0/compiler.36424714_0"
        /*0030*/ 	.string	"-arch sm_100 -m 64 "



//--------------------- .note.nv.cuinfo           --------------------------
	.section	.note.nv.cuinfo,"",@"SHT_NOTE"
	.sectionflags	@"SHF_NOTE_NV_CUINFO"
        /*0018*/ 	.short	0x0002
        /*001a*/ 	.short	0x0064
        /*001c*/ 	.short	0x0082
	.zero		2


//--------------------- .nv.info                  --------------------------
	.section	.nv.info,"",@"SHT_CUDA_INFO"
	.align	4


	//----- nvinfo : EIATTR_REGCOUNT
	.align		4
        /*0000*/ 	.byte	0x04, 0x2f
        /*0002*/ 	.short	(.L_41 - .L_40)
	.align		4
.L_40:
        /*0004*/ 	.word	index@(_Z4stepPdS_m)
        /*0008*/ 	.word	0x0000001d


	//----- nvinfo : EIATTR_FRAME_SIZE
	.align		4
.L_41:
        /*000c*/ 	.byte	0x04, 0x11
        /*000e*/ 	.short	(.L_43 - .L_42)
	.align		4
.L_42:
        /*0010*/ 	.word	index@($__internal_0_$__cuda_sm20_div_rn_f64_full)
        /*0014*/ 	.word	0x00000000


	//----- nvinfo : EIATTR_FRAME_SIZE
	.align		4
.L_43:
        /*0018*/ 	.byte	0x04, 0x11
        /*001a*/ 	.short	(.L_45 - .L_44)
	.align		4
.L_44:
        /*001c*/ 	.word	index@(_Z4stepPdS_m)
        /*0020*/ 	.word	0x00000000


	//----- nvinfo : EIATTR_REGCOUNT
	.align		4
.L_45:
        /*0024*/ 	.byte	0x04, 0x2f
        /*0026*/ 	.short	(.L_47 - .L_46)
	.align		4
.L_46:
        /*0028*/ 	.word	index@(_Z11subtractionPdS_S_)
        /*002c*/ 	.word	0x0000000e


	//----- nvinfo : EIATTR_FRAME_SIZE
	.align		4
.L_47:
        /*0030*/ 	.byte	0x04, 0x11
        /*0032*/ 	.short	(.L_49 - .L_48)
	.align		4
.L_48:
        /*0034*/ 	.word	index@(_Z11subtractionPdS_S_)
        /*0038*/ 	.word	0x00000000


	//----- nvinfo : EIATTR_REGCOUNT
	.align		4
.L_49:
        /*003c*/ 	.byte	0x04, 0x2f
        /*003e*/ 	.short	(.L_51 - .L_50)
	.align		4
.L_50:
        /*0040*/ 	.word	index@(_ZN3cub18CUB_300001_SM_10006detail11EmptyKernelIvEEvv)
        /*0044*/ 	.word	0x00000004


	//----- nvinfo : EIATTR_FRAME_SIZE
	.align		4
.L_51:
        /*0048*/ 	.byte	0x04, 0x11
        /*004a*/ 	.short	(.L_53 - .L_52)
	.align		4
.L_52:
        /*004c*/ 	.word	index@(_ZN3cub18CUB_300001_SM_10006detail11EmptyKernelIvEEvv)
        /*0050*/ 	.word	0x00000000


	//----- nvinfo : EIATTR_REGCOUNT
	.align		4
.L_53:
        /*0054*/ 	.byte	0x04, 0x2f
        /*0056*/ 	.short	(.L_55 - .L_54)
	.align		4
.L_54:
        /*0058*/ 	.word	index@(_ZN3cub18CUB_300001_SM_10006detail6reduce28DeviceReduceSingleTileKernelINS2_10policy_hubIdyN4cuda3__47maximumIvEEE10Policy1000EPdSB_yS8_ddNS5_3std3__410__identityEEEvT0_T1_T2_T3_T4_T6_)
        /*005c*/ 	.word	0x00000030


	//----- nvinfo : EIATTR_FRAME_SIZE
	.align		4
.L_55:
        /*0060*/ 	.byte	0x04, 0x11
        /*0062*/ 	.short	(.L_57 - .L_56)
	.align		4
.L_56:
        /*0064*/ 	.word	index@(_ZN3cub18CUB_300001_SM_10006detail6reduce28DeviceReduceSingleTileKernelINS2_10policy_hubIdyN4cuda3__47maximumIvEEE10Policy1000EPdSB_yS8_ddNS5_3std3__410__identityEEEvT0_T1_T2_T3_T4_T6_)
        /*0068*/ 	.word	0x00000000


	//----- nvinfo : EIATTR_REGCOUNT
	.align		4
.L_57:
        /*006c*/ 	.byte	0x04, 0x2f
        /*006e*/ 	.short	(.L_59 - .L_58)
	.align		4
.L_58:
        /*0070*/ 	.word	index@(_ZN3cub18CUB_300001_SM_10006detail6reduce18DeviceReduceKernelINS2_10policy_hubIdyN4cuda3__47maximumIvEEE10Policy1000EPdyS8_dNS5_3std3__410__identityEEEvT0_PT3_T1_NS0_13GridEvenShareISI_EET2_T4_)
        /*0074*/ 	.word	0x0000001f


	//----- nvinfo : EIATTR_FRAME_SIZE
	.align		4
.L_59:
        /*0078*/ 	.byte	0x04, 0x11
        /*007a*/ 	.short	(.L_61 - .L_60)
	.align		4
.L_60:
        /*007c*/ 	.word	index@(_ZN3cub18CUB_300001_SM_10006detail6reduce18DeviceReduceKernelINS2_10policy_hubIdyN4cuda3__47maximumIvEEE10Policy1000EPdyS8_dNS5_3std3__410__identityEEEvT0_PT3_T1_NS0_13GridEvenShareISI_EET2_T4_)
        /*0080*/ 	.word	0x00000000


	//----- nvinfo : EIATTR_REGCOUNT
	.align		4
.L_61:
        /*0084*/ 	.byte	0x04, 0x2f
        /*0086*/ 	.short	(.L_63 - .L_62)
	.align		4
.L_62:
        /*0088*/ 	.word	index@(_ZN3cub18CUB_300001_SM_10006detail6reduce28DeviceReduceSingleTileKernelINS2_10policy_hubIdyN4cuda3__47maximumIvEEE10Policy1000EPdSB_iS8_ddNS5_3std3__410__identityEEEvT0_T1_T2_T3_T4_T6_)
        /*008c*/ 	.word	0x00000030


	//----- nvinfo : EIATTR_FRAME_SIZE
	.align		4
.L_63:
        /*0090*/ 	.byte	0x04, 0x11
        /*0092*/ 	.short	(.L_65 - .L_64)
	.align		4
.L_64:
        /*0094*/ 	.word	index@(_ZN3cub18CUB_300001_SM_10006detail6reduce28DeviceReduceSingleTileKernelINS2_10policy_hubIdyN4cuda3__47maximumIvEEE10Policy1000EPdSB_iS8_ddNS5_3std3__410__identityEEEvT0_T1_T2_T3_T4_T6_)
        /*0098*/ 	.word	0x00000000


	//----- nvinfo : EIATTR_MIN_STACK_SIZE
	.align		4
.L_65:
        /*009c*/ 	.byte	0x04, 0x12
        /*009e*/ 	.short	(.L_67 - .L_66)
	.align		4
.L_66:
        /*00a0*/ 	.word	index@(_ZN3cub18CUB_300001_SM_10006detail6reduce28DeviceReduceSingleTileKernelINS2_10policy_hubIdyN4cuda3__47maximumIvEEE10Policy1000EPdSB_iS8_ddNS5_3std3__410__identityEEEvT0_T1_T2_T3_T4_T6_)
        /*00a4*/ 	.word	0x00000000


	//----- nvinfo : EIATTR_MIN_STACK_SIZE
	.align		4
.L_67:
        /*00a8*/ 	.byte	0x04, 0x12
        /*00aa*/ 	.short	(.L_69 - .L_68)
	.align		4
.L_68:
        /*00ac*/ 	.word	index@(_ZN3cub18CUB_300001_SM_10006detail6reduce18DeviceReduceKernelINS2_10policy_hubIdyN4cuda3__47maximumIvEEE10Policy1000EPdyS8_dNS5_3std3__410__identityEEEvT0_PT3_T1_NS0_13GridEvenShareISI_EET2_T4_)
        /*00b0*/ 	.word	0x00000000


	//----- nvinfo : EIATTR_MIN_STACK_SIZE
	.align		4
.L_69:
        /*00b4*/ 	.byte	0x04, 0x12
        /*00b6*/ 	.short	(.L_71 - .L_70)
	.align		4
.L_70:
        /*00b8*/ 	.word	index@(_ZN3cub18CUB_300001_SM_10006detail6reduce28DeviceReduceSingleTileKernelINS2_10policy_hubIdyN4cuda3__47maximumIvEEE10Policy1000EPdSB_yS8_ddNS5_3std3__410__identityEEEvT0_T1_T2_T3_T4_T6_)
        /*00bc*/ 	.word	0x00000000


	//----- nvinfo : EIATTR_MIN_STACK_SIZE
	.align		4
.L_71:
        /*00c0*/ 	.byte	0x04, 0x12
        /*00c2*/ 	.short	(.L_73 - .L_72)
	.align		4
.L_72:
        /*00c4*/ 	.word	index@(_ZN3cub18CUB_300001_SM_10006detail11EmptyKernelIvEEvv)
        /*00c8*/ 	.word	0x00000000


	//----- nvinfo : EIATTR_MIN_STACK_SIZE
	.align		4
.L_73:
        /*00cc*/ 	.byte	0x04, 0x12
        /*00ce*/ 	.short	(.L_75 - .L_74)
	.align		4
.L_74:
        /*00d0*/ 	.word	index@(_Z11subtractionPdS_S_)
        /*00d4*/ 	.word	0x00000000


	//----- nvinfo : EIATTR_MIN_STACK_SIZE
	.align		4
.L_75:
        /*00d8*/ 	.byte	0x04, 0x12
        /*00da*/ 	.short	(.L_77 - .L_76)
	.align		4
.L_76:
        /*00dc*/ 	.word	index@(_Z4stepPdS_m)
        /*00e0*/ 	.word	0x00000000
.L_77:


//--------------------- .nv.compat                --------------------------
	.section	.nv.compat,"",@"SHT_CUDA_COMPAT_INFO"
	.align	4
        /*0000*/ 	.byte	0x02, 0x09, 0x00, 0x00, 0x02, 0x02, 0x01, 0x00, 0x02, 0x05, 0x05, 0x00, 0x03, 0x07, 0x01, 0x01
        /*0010*/ 	.byte	0x02, 0x03, 0x00, 0x00, 0x02, 0x06, 0x01, 0x00, 0x04, 0x0b, 0x08, 0x00, 0x01, 0x00, 0x00, 0x00
        /*0020*/ 	.byte	0x00, 0x00, 0x00, 0x00


//--------------------- .nv.info._ZN3cub18CUB_300001_SM_10006detail6reduce28DeviceReduceSingleTileKernelINS2_10policy_hubIdyN4cuda3__47maximumIvEEE10Policy1000EPdSB_iS8_ddNS5_3std3__410__identityEEEvT0_T1_T2_T3_T4_T6_ --------------------------
	.section	.nv.info._ZN3cub18CUB_300001_SM_10006detail6reduce28DeviceReduceSingleTileKernelINS2_10policy_hubIdyN4cuda3__47maximumIvEEE10Policy1000EPdSB_iS8_ddNS5_3std3__410__identityEEEvT0_T1_T2_T3_T4_T6_,"",@"SHT_CUDA_INFO"
	.sectionflags	@""
	.align	4


	//----- nvinfo : EIATTR_CUDA_API_VERSION
	.align		4
        /*0000*/ 	.byte	0x04, 0x37
        /*0002*/ 	.short	(.L_79 - .L_78)
.L_78:
        /*0004*/ 	.word	0x00000082


	//----- nvinfo : EIATTR_KPARAM_INFO
	.align		4
.L_79:
        /*0008*/ 	.byte	0x04, 0x17
        /*000a*/ 	.short	(.L_81 - .L_80)
.L_80:
        /*000c*/ 	.word	0x00000000
        /*0010*/ 	.short	0x0005
        /*0012*/ 	.short	0x0020
        /*0014*/ 	.byte	0x00, 0xf0, 0x05, 0x00


	//----- nvinfo : EIATTR_KPARAM_INFO
	.align		4
.L_81:
        /*0018*/ 	.byte	0x04, 0x17
        /*001a*/ 	.short	(.L_83 - .L_82)
.L_82:
        /*001c*/ 	.word	0x00000000
        /*0020*/ 	.short	0x0004
        /*0022*/ 	.short	0x0018
        /*0024*/ 	.byte	0x00, 0xf0, 0x21, 0x00


	//----- nvinfo : EIATTR_KPARAM_INFO
	.align		4
.L_83:
        /*0028*/ 	.byte	0x04, 0x17
        /*002a*/ 	.short	(.L_85 - .L_84)
.L_84:
        /*002c*/ 	.word	0x00000000
        /*0030*/ 	.short	0x0003
        /*0032*/ 	.short	0x0014
        /*0034*/ 	.byte	0x00, 0xf0, 0x05, 0x00


	//----- nvinfo : EIATTR_KPARAM_INFO
	.align		4
.L_85:
        /*0038*/ 	.byte	0x04, 0x17
        /*003a*/ 	.short	(.L_87 - .L_86)
.L_86:
        /*003c*/ 	.word	0x00000000
        /*0040*/ 	.short	0x0002
        /*0042*/ 	.short	0x0010
        /*0044*/ 	.byte	0x00, 0xf0, 0x11, 0x00


	//----- nvinfo : EIATTR_KPARAM_INFO
	.align		4
.L_87:
        /*0048*/ 	.byte	0x04, 0x17
        /*004a*/ 	.short	(.L_89 - .L_88)
.L_88:
        /*004c*/ 	.word	0x00000000
        /*0050*/ 	.short	0x0001
        /*0052*/ 	.short	0x0008
        /*0054*/ 	.byte	0x00, 0xf5, 0x21, 0x00


	//----- nvinfo : EIATTR_KPARAM_INFO
	.align		4
.L_89:
        /*0058*/ 	.byte	0x04, 0x17
        /*005a*/ 	.short	(.L_91 - .L_90)
.L_90:
        /*005c*/ 	.word	0x00000000
        /*0060*/ 	.short	0x0000
        /*0062*/ 	.short	0x0000
        /*0064*/ 	.byte	0x00, 0xf5, 0x21, 0x00


	//----- nvinfo : EIATTR_SPARSE_MMA_MASK
	.align		4
.L_91:
        /*0068*/ 	.byte	0x03, 0x50
        /*006a*/ 	.short	0x0000


	//----- nvinfo : EIATTR_MAXREG_COUNT
	.align		4
        /*006c*/ 	.byte	0x03, 0x1b
        /*006e*/ 	.short	0x00ff


	//----- nvinfo : EIATTR_NUM_BARRIERS
	.align		4
        /*0070*/ 	.byte	0x02, 0x4c
        /*0072*/ 	.byte	0x01
	.zero		1


	//----- nvinfo : EIATTR_MERCURY_ISA_VERSION
	.align		4
        /*0074*/ 	.byte	0x03, 0x5f
        /*0076*/ 	.short	0x0101


	//----- nvinfo : EIATTR_COOP_GROUP_MASK_REGIDS
	.align		4
        /*0078*/ 	.byte	0x04, 0x29
        /*007a*/ 	.short	(.L_93 - .L_92)


	//   ....[0]....
.L_92:
        /*007c*/ 	.word	0xffffffff


	//   ....[1]....
        /*0080*/ 	.word	0xffffffff


	//   ....[2]....
        /*0084*/ 	.word	0xffffffff


	//   ....[3]....
        /*0088*/ 	.word	0xffffffff


	//   ....[4]....
        /*008c*/ 	.word	0xffffffff


	//   ....[5]....
        /*0090*/ 	.word	0xffffffff


	//   ....[6]....
        /*0094*/ 	.word	0xffffffff


	//   ....[7]....
        /*0098*/ 	.word	0xffffffff


	//   ....[8]....
        /*009c*/ 	.word	0xffffffff


	//   ....[9]....
        /*00a0*/ 	.word	0xffffffff


	//   ....[10]....
        /*00a4*/ 	.word	0xffffffff


	//   ....[11]....
        /*00a8*/ 	.word	0xffffffff


	//   ....[12]....
        /*00ac*/ 	.word	0xffffffff


	//   ....[13]....
        /*00b0*/ 	.word	0xffffffff


	//   ....[14]....
        /*00b4*/ 	.word	0xffffffff


	//   ....[15]....
        /*00b8*/ 	.word	0xffffffff


	//   ....[16]....
        /*00bc*/ 	.word	0xffffffff


	//   ....[17]....
        /*00c0*/ 	.word	0xffffffff


	//   ....[18]....
        /*00c4*/ 	.word	0xffffffff


	//   ....[19]....
        /*00c8*/ 	.word	0xffffffff


	//   ....[20]....
        /*00cc*/ 	.word	0xffffffff


	//   ....[21]....
        /*00d0*/ 	.word	0xffffffff


	//   ....[22]....
        /*00d4*/ 	.word	0xffffffff


	//   ....[23]....
        /*00d8*/ 	.word	0xffffffff


	//   ....[24]....
        /*00dc*/ 	.word	0xffffffff


	//   ....[25]....
        /*00e0*/ 	.word	0xffffffff


	//   ....[26]....
        /*00e4*/ 	.word	0xffffffff


	//   ....[27]....
        /*00e8*/ 	.word	0xffffffff


	//   ....[28]....
        /*00ec*/ 	.word	0xffffffff


	//   ....[29]....
        /*00f0*/ 	.word	0xffffffff


	//   ....[30]....
        /*00f4*/ 	.word	0xffffffff


	//   ....[31]....
        /*00f8*/ 	.word	0xffffffff


	//   ....[32]....
        /*00fc*/ 	.word	0xffffffff


	//   ....[33]....
        /*0100*/ 	.word	0xffffffff


	//   ....[34]....
        /*0104*/ 	.word	0xffffffff


	//   ....[35]....
        /*0108*/ 	.word	0xffffffff


	//   ....[36]....
        /*010c*/ 	.word	0xffffffff


	//   ....[37]....
        /*0110*/ 	.word	0xffffffff


	//   ....[38]....
        /*0114*/ 	.word	0xffffffff


	//   ....[39]....
        /*0118*/ 	.word	0xffffffff


	//   ....[40]....
        /*011c*/ 	.word	0xffffffff


	//   ....[41]....
        /*0120*/ 	.word	0xffffffff


	//   ....[42]....
        /*0124*/ 	.word	0xffffffff


	//   ....[43]....
        /*0128*/ 	.word	0xffffffff


	//   ....[44]....
        /*012c*/ 	.word	0xffffffff


	//   ....[45]....
        /*0130*/ 	.word	0xffffffff


	//   ....[46]....
        /*0134*/ 	.word	0xffffffff


	//   ....[47]....
        /*0138*/ 	.word	0xffffffff


	//   ....[48]....
        /*013c*/ 	.word	0xffffffff


	//   ....[49]....
        /*0140*/ 	.word	0xffffffff


	//   ....[50]....
        /*0144*/ 	.word	0xffffffff


	//   ....[51]....
        /*0148*/ 	.word	0xffffffff


	//   ....[52]....
        /*014c*/ 	.word	0xffffffff


	//   ....[53]....
        /*0150*/ 	.word	0xffffffff


	//   ....[54]....
        /*0154*/ 	.word	0xffffffff


	//   ....[55]....
        /*0158*/ 	.word	0xffffffff


	//   ....[56]....
        /*015c*/ 	.word	0xffffffff


	//   ....[57]....
        /*0160*/ 	.word	0xffffffff


	//   ....[58]....
        /*0164*/ 	.word	0xffffffff


	//   ....[59]....
        /*0168*/ 	.word	0xffffffff


	//----- nvinfo : EIATTR_COOP_GROUP_INSTR_OFFSETS
	.align		4
.L_93:
        /*016c*/ 	.byte	0x04, 0x28
        /*016e*/ 	.short	(.L_95 - .L_94)


	//   ....[0]....
.L_94:
        /*0170*/ 	.word	0x00000d30


	//   ....[1]....
        /*0174*/ 	.word	0x00000d40


	//   ....[2]....
        /*0178*/ 	.word	0x00000dd0


	//   ....[3]....
        /*017c*/ 	.word	0x00000e10


	//   ....[4]....
        /*0180*/ 	.word	0x00000e80


	//   ....[5]....
        /*0184*/ 	.word	0x00000ea0


	//   ....[6]....
        /*0188*/ 	.word	0x00000ef0


	//   ....[7]....
        /*018c*/ 	.word	0x00000f10


	//   ....[8]....
        /*0190*/ 	.word	0x00000f60


	//   ....[9]....
        /*0194*/ 	.word	0x00000f80


	//   ....[10]....
        /*0198*/ 	.word	0x00001280


	//   ....[11]....
        /*019c*/ 	.word	0x00001290


	//   ....[12]....
        /*01a0*/ 	.word	0x00001320


	//   ....[13]....
        /*01a4*/ 	.word	0x00001350


	//   ....[14]....
        /*01a8*/ 	.word	0x000013b0


	//   ....[15]....
        /*01ac*/ 	.word	0x000013e0


	//   ....[16]....
        /*01b0*/ 	.word	0x00001440


	//   ....[17]....
        /*01b4*/ 	.word	0x00001480


	//   ....[18]....
        /*01b8*/ 	.word	0x000014f0


	//   ....[19]....
        /*01bc*/ 	.word	0x00001530


	//   ....[20]....
        /*01c0*/ 	.word	0x00002960


	//   ....[21]....
        /*01c4*/ 	.word	0x00002970


	//   ....[22]....
        /*01c8*/ 	.word	0x00002a00


	//   ....[23]....
        /*01cc*/ 	.word	0x00002a30


	//   ....[24]....
        /*01d0*/ 	.word	0x00002aa0


	//   ....[25]....
        /*01d4*/ 	.word	0x00002ac0


	//   ....[26]....
        /*01d8*/ 	.word	0x00002b20


	//   ....[27]....
        /*01dc*/ 	.word	0x00002b30


	//   ....[28]....
        /*01e0*/ 	.word	0x00002b80


	//   ....[29]....
        /*01e4*/ 	.word	0x00002b90


	//   ....[30]....
        /*01e8*/ 	.word	0x00003a20


	//   ....[31]....
        /*01ec*/ 	.word	0x00003a30


	//   ....[32]....
        /*01f0*/ 	.word	0x00003ac0


	//   ....[33]....
        /*01f4*/ 	.word	0x00003b00


	//   ....[34]....
        /*01f8*/ 	.word	0x00003b80


	//   ....[35]....
        /*01fc*/ 	.word	0x00003bc0


	//   ....[36]....
        /*0200*/ 	.word	0x00003c20


	//   ....[37]....
        /*0204*/ 	.word	0x00003c50


	//   ....[38]....
        /*0208*/ 	.word	0x00003ca0


	//   ....[39]....
        /*020c*/ 	.word	0x00003cd0


	//   ....[40]....
        /*0210*/ 	.word	0x00003fb0


	//   ....[41]....
        /*0214*/ 	.word	0x00003fc0


	//   ....[42]....
        /*0218*/ 	.word	0x00004050


	//   ....[43]....
        /*021c*/ 	.word	0x00004080


	//   ....[44]....
        /*0220*/ 	.word	0x000040d0


	//   ....[45]....
        /*0224*/ 	.word	0x00004100


	//   ....[46]....
        /*0228*/ 	.word	0x00004170


	//   ....[47]....
        /*022c*/ 	.word	0x000041b0


	//   ....[48]....
        /*0230*/ 	.word	0x00004220


	//   ....[49]....
        /*0234*/ 	.word	0x00004250


	//   ....[50]....
        /*0238*/ 	.word	0x00005700


	//   ....[51]....
        /*023c*/ 	.word	0x00005710


	//   ....[52]....
        /*0240*/ 	.word	0x000057a0


	//   ....[53]....
        /*0244*/ 	.word	0x000057e0


	//   ....[54]....
        /*0248*/ 	.word	0x00005860


	//   ....[55]....
        /*024c*/ 	.word	0x000058a0


	//   ....[56]....
        /*0250*/ 	.word	0x00005900


	//   ....[57]....
        /*0254*/ 	.word	0x00005930


	//   ....[58]....
        /*0258*/ 	.word	0x00005980


	//   ....[59]....
        /*025c*/ 	.word	0x000059b0


	//----- nvinfo : EIATTR_VRC_CTA_INIT_COUNT
	.align		4
.L_95:
        /*0260*/ 	.byte	0x02, 0x4a
	.zero		1
	.zero		1


	//----- nvinfo : EIATTR_EXIT_INSTR_OFFSETS
	.align		4
        /*0264*/ 	.byte	0x04, 0x1c
        /*0266*/ 	.short	(.L_97 - .L_96)


	//   ....[0]....
.L_96:
        /*0268*/ 	.word	0x00000080


	//   ....[1]....
        /*026c*/ 	.word	0x000000c0


	//   ....[2]....
        /*0270*/ 	.word	0x00005c20


	//   ....[3]....
        /*0274*/ 	.word	0x00005ca0


	//----- nvinfo : EIATTR_MAX_THREADS
	.align		4
.L_97:
        /*0278*/ 	.byte	0x04, 0x05
        /*027a*/ 	.short	(.L_99 - .L_98)
.L_98:
        /*027c*/ 	.word	0x00000100
        /*0280*/ 	.word	0x00000001
        /*0284*/ 	.word	0x00000001


	//----- nvinfo : EIATTR_CRS_STACK_SIZE
	.align		4
.L_99:
        /*0288*/ 	.byte	0x04, 0x1e
        /*028a*/ 	.short	(.L_101 - .L_100)
.L_100:
        /*028c*/ 	.word	0x00000000


	//----- nvinfo : EIATTR_CBANK_PARAM_SIZE
	.align		4
.L_101:
        /*0290*/ 	.byte	0x03, 0x19
        /*0292*/ 	.short	0x0021


	//----- nvinfo : EIATTR_PARAM_CBANK
	.align		4
        /*0294*/ 	.byte	0x04, 0x0a
        /*0296*/ 	.short	(.L_103 - .L_102)
	.align		4
.L_102:
        /*0298*/ 	.word	index@(.nv.constant0._ZN3cub18CUB_300001_SM_10006detail6reduce28DeviceReduceSingleTileKernelINS2_10policy_hubIdyN4cuda3__47maximumIvEEE10Policy1000EPdSB_iS8_ddNS5_3std3__410__identityEEEvT0_T1_T2_T3_T4_T6_)
        /*029c*/ 	.short	0x0380
        /*029e*/ 	.short	0x0021


	//----- nvinfo : EIATTR_SW_WAR
	.align		4
.L_103:
        /*02a0*/ 	.byte	0x04, 0x36
        /*02a2*/ 	.short	(.L_105 - .L_104)
.L_104:
        /*02a4*/ 	.word	0x00000008
.L_105:


//--------------------- .nv.info._ZN3cub18CUB_300001_SM_10006detail6reduce18DeviceReduceKernelINS2_10policy_hubIdyN4cuda3__47maximumIvEEE10Policy1000EPdyS8_dNS5_3std3__410__identityEEEvT0_PT3_T1_NS0_13GridEvenShareISI_EET2_T4_ --------------------------
	.section	.nv.info._ZN3cub18CUB_300001_SM_10006detail6reduce18DeviceReduceKernelINS2_10policy_hubIdyN4cuda3__47maximumIvEEE10Policy1000EPdyS8_dNS5_3std3__410__identityEEEvT0_PT3_T1_NS0_13GridEvenShareISI_EET2_T4_,"",@"SHT_CUDA_INFO"
	.sectionflags	@""
	.align	4


	//----- nvinfo : EIATTR_CUDA_API_VERSION
	.align		4
        /*0000*/ 	.byte	0x04, 0x37
        /*0002*/ 	.short	(.L_107 - .L_106)
.L_106:
        /*0004*/ 	.word	0x00000082


	//----- nvinfo : EIATTR_KPARAM_INFO
	.align		4
.L_107:
        /*0008*/ 	.byte	0x04, 0x17
        /*000a*/ 	.short	(.L_109 - .L_108)
.L_108:
        /*000c*/ 	.word	0x00000000
        /*0010*/ 	.short	0x0005
        /*0012*/ 	.short	0x0061
        /*0014*/ 	.byte	0x00, 0xf0, 0x05, 0x00


	//----- nvinfo : EIATTR_KPARAM_INFO
	.align		4
.L_109:
        /*0018*/ 	.byte	0x04, 0x17
        /*001a*/ 	.short	(.L_111 - .L_110)
.L_110:
        /*001c*/ 	.word	0x00000000
        /*0020*/ 	.short	0x0004
        /*0022*/ 	.short	0x0060
        /*0024*/ 	.byte	0x00, 0xf0, 0x05, 0x00


	//----- nvinfo : EIATTR_KPARAM_INFO
	.align		4
.L_111:
        /*0028*/ 	.byte	0x04, 0x17
        /*002a*/ 	.short	(.L_113 - .L_112)
.L_112:
        /*002c*/ 	.word	0x00000000
        /*0030*/ 	.short	0x0003
        /*0032*/ 	.short	0x0018
        /*0034*/ 	.byte	0x00, 0xf0, 0x21, 0x01


	//----- nvinfo : EIATTR_KPARAM_INFO
	.align		4
.L_113:
        /*0038*/ 	.byte	0x04, 0x17
        /*003a*/ 	.short	(.L_115 - .L_114)
.L_114:
        /*003c*/ 	.word	0x00000000
        /*0040*/ 	.short	0x0002
        /*0042*/ 	.short	0x0010
        /*0044*/ 	.byte	0x00, 0xf0, 0x21, 0x00


	//----- nvinfo : EIATTR_KPARAM_INFO
	.align		4
.L_115:
        /*0048*/ 	.byte	0x04, 0x17
        /*004a*/ 	.short	(.L_117 - .L_116)
.L_116:
        /*004c*/ 	.word	0x00000000
        /*0050*/ 	.short	0x0001
        /*0052*/ 	.short	0x0008
        /*0054*/ 	.byte	0x00, 0xf5, 0x21, 0x00


	//----- nvinfo : EIATTR_KPARAM_INFO
	.align		4
.L_117:
        /*0058*/ 	.byte	0x04, 0x17
        /*005a*/ 	.short	(.L_119 - .L_118)
.L_118:
        /*005c*/ 	.word	0x00000000
        /*0060*/ 	.short	0x0000
        /*0062*/ 	.short	0x0000
        /*0064*/ 	.byte	0x00, 0xf5, 0x21, 0x00


	//----- nvinfo : EIATTR_SPARSE_MMA_MASK
	.align		4
.L_119:
        /*0068*/ 	.byte	0x03, 0x50
        /*006a*/ 	.short	0x0000


	//----- nvinfo : EIATTR_MAXREG_COUNT
	.align		4
        /*006c*/ 	.byte	0x03, 0x1b
        /*006e*/ 	.short	0x00ff


	//----- nvinfo : EIATTR_NUM_BARRIERS
	.align		4
        /*0070*/ 	.byte	0x02, 0x4c
        /*0072*/ 	.byte	0x01
	.zero		1


	//----- nvinfo : EIATTR_MERCURY_ISA_VERSION
	.align		4
        /*0074*/ 	.byte	0x03, 0x5f
        /*0076*/ 	.short	0x0101


	//----- nvinfo : EIATTR_COOP_GROUP_MASK_REGIDS
	.align		4
        /*0078*/ 	.byte	0x04, 0x29
        /*007a*/ 	.short	(.L_121 - .L_120)


	//   ....[0]....
.L_120:
        /*007c*/ 	.word	0xffffffff


	//   ....[1]....
        /*0080*/ 	.word	0xffffffff


	//   ....[2]....
        /*0084*/ 	.word	0xffffffff


	//   ....[3]....
        /*0088*/ 	.word	0xffffffff


	//   ....[4]....
        /*008c*/ 	.word	0xffffffff


	//   ....[5]....
        /*0090*/ 	.word	0xffffffff


	//   ....[6]....
        /*0094*/ 	.word	0xffffffff


	//   ....[7]....
        /*0098*/ 	.word	0xffffffff


	//   ....[8]....
        /*009c*/ 	.word	0xffffffff


	//   ....[9]....
        /*00a0*/ 	.word	0xffffffff


	//   ....[10]....
        /*00a4*/ 	.word	0xffffffff


	//   ....[11]....
        /*00a8*/ 	.word	0xffffffff


	//   ....[12]....
        /*00ac*/ 	.word	0xffffffff


	//   ....[13]....
        /*00b0*/ 	.word	0xffffffff


	//   ....[14]....
        /*00b4*/ 	.word	0xffffffff


	//   ....[15]....
        /*00b8*/ 	.word	0xffffffff


	//   ....[16]....
        /*00bc*/ 	.word	0xffffffff


	//   ....[17]....
        /*00c0*/ 	.word	0xffffffff


	//   ....[18]....
        /*00c4*/ 	.word	0xffffffff


	//   ....[19]....
        /*00c8*/ 	.word	0xffffffff


	//   ....[20]....
        /*00cc*/ 	.word	0xffffffff


	//   ....[21]....
        /*00d0*/ 	.word	0xffffffff


	//   ....[22]....
        /*00d4*/ 	.word	0xffffffff


	//   ....[23]....
        /*00d8*/ 	.word	0xffffffff


	//   ....[24]....
        /*00dc*/ 	.word	0xffffffff


	//   ....[25]....
        /*00e0*/ 	.word	0xffffffff


	//   ....[26]....
        /*00e4*/ 	.word	0xffffffff


	//   ....[27]....
        /*00e8*/ 	.word	0xffffffff


	//   ....[28]....
        /*00ec*/ 	.word	0xffffffff


	//   ....[29]....
        /*00f0*/ 	.word	0xffffffff


	//   ....[30]....
        /*00f4*/ 	.word	0xffffffff


	//   ....[31]....
        /*00f8*/ 	.word	0xffffffff


	//   ....[32]....
        /*00fc*/ 	.word	0xffffffff


	//   ....[33]....
        /*0100*/ 	.word	0xffffffff


	//   ....[34]....
        /*0104*/ 	.word	0xffffffff


	//   ....[35]....
        /*0108*/ 	.word	0xffffffff


	//   ....[36]....
        /*010c*/ 	.word	0xffffffff


	//   ....[37]....
        /*0110*/ 	.word	0xffffffff


	//   ....[38]....
        /*0114*/ 	.word	0xffffffff


	//   ....[39]....
        /*0118*/ 	.word	0xffffffff


	//   ....[40]....
        /*011c*/ 	.word	0xffffffff


	//   ....[41]....
        /*0120*/ 	.word	0xffffffff


	//   ....[42]....
        /*0124*/ 	.word	0xffffffff


	//   ....[43]....
        /*0128*/ 	.word	0xffffffff


	//   ....[44]....
        /*012c*/ 	.word	0xffffffff


	//   ....[45]....
        /*0130*/ 	.word	0xffffffff


	//   ....[46]....
        /*0134*/ 	.word	0xffffffff


	//   ....[47]....
        /*0138*/ 	.word	0xffffffff


	//   ....[48]....
        /*013c*/ 	.word	0xffffffff


	//   ....[49]....
        /*0140*/ 	.word	0xffffffff


	//   ....[50]....
        /*0144*/ 	.word	0xffffffff


	//   ....[51]....
        /*0148*/ 	.word	0xffffffff


	//   ....[52]....
        /*014c*/ 	.word	0xffffffff


	//   ....[53]....
        /*0150*/ 	.word	0xffffffff


	//   ....[54]....
        /*0154*/ 	.word	0xffffffff


	//   ....[55]....
        /*0158*/ 	.word	0xffffffff


	//   ....[56]....
        /*015c*/ 	.word	0xffffffff


	//   ....[57]....
        /*0160*/ 	.word	0xffffffff


	//   ....[58]....
        /*0164*/ 	.word	0xffffffff


	//   ....[59]....
        /*0168*/ 	.word	0xffffffff


	//----- nvinfo : EIATTR_COOP_GROUP_INSTR_OFFSETS
	.align		4
.L_121:
        /*016c*/ 	.byte	0x04, 0x28
        /*016e*/ 	.short	(.L_123 - .L_122)


	//   ....[0]....
.L_122:
        /*0170*/ 	.word	0x00000eb0


	//   ....[1]....
        /*0174*/ 	.word	0x00000ec0


	//   ....[2]....
        /*0178*/ 	.word	0x00000f50


	//   ....[3]....
        /*017c*/ 	.word	0x00000f80


	//   ....[4]....
        /*0180*/ 	.word	0x00000ff0


	//   ....[5]....
        /*0184*/ 	.word	0x00001010


	//   ....[6]....
        /*0188*/ 	.word	0x00001070


	//   ....[7]....
        /*018c*/ 	.word	0x00001080


	//   ....[8]....
        /*0190*/ 	.word	0x000010d0


	//   ....[9]....
        /*0194*/ 	.word	0x000010e0


	//   ....[10]....
        /*0198*/ 	.word	0x000013c0


	//   ....[11]....
        /*019c*/ 	.word	0x000013d0


	//   ....[12]....
        /*01a0*/ 	.word	0x00001460


	//   ....[13]....
        /*01a4*/ 	.word	0x00001480


	//   ....[14]....
        /*01a8*/ 	.word	0x000014e0


	//   ....[15]....
        /*01ac*/ 	.word	0x00001500


	//   ....[16]....
        /*01b0*/ 	.word	0x00001560


	//   ....[17]....
        /*01b4*/ 	.word	0x00001590


	//   ....[18]....
        /*01b8*/ 	.word	0x00001610


	//   ....[19]....
        /*01bc*/ 	.word	0x00001630


	//   ....[20]....
        /*01c0*/ 	.word	0x00002c70


	//   ....[21]....
        /*01c4*/ 	.word	0x00002c80


	//   ....[22]....
        /*01c8*/ 	.word	0x00002d20


	//   ....[23]....
        /*01cc*/ 	.word	0x00002d50


	//   ....[24]....
        /*01d0*/ 	.word	0x00002db0


	//   ....[25]....
        /*01d4*/ 	.word	0x00002de0


	//   ....[26]....
        /*01d8*/ 	.word	0x00002e30


	//   ....[27]....
        /*01dc*/ 	.word	0x00002e50


	//   ....[28]....
        /*01e0*/ 	.word	0x00002ea0


	//   ....[29]....
        /*01e4*/ 	.word	0x00002ec0


	//   ....[30]....
        /*01e8*/ 	.word	0x00003f90


	//   ....[31]....
        /*01ec*/ 	.word	0x00003fa0


	//   ....[32]....
        /*01f0*/ 	.word	0x00004030


	//   ....[33]....
        /*01f4*/ 	.word	0x00004060


	//   ....[34]....
        /*01f8*/ 	.word	0x000040d0


	//   ....[35]....
        /*01fc*/ 	.word	0x000040f0


	//   ....[36]....
        /*0200*/ 	.word	0x00004150


	//   ....[37]....
        /*0204*/ 	.word	0x00004160


	//   ....[38]....
        /*0208*/ 	.word	0x000041b0


	//   ....[39]....
        /*020c*/ 	.word	0x000041c0


	//   ....[40]....
        /*0210*/ 	.word	0x000044a0


	//   ....[41]....
        /*0214*/ 	.word	0x000044b0


	//   ....[42]....
        /*0218*/ 	.word	0x00004540


	//   ....[43]....
        /*021c*/ 	.word	0x00004560


	//   ....[44]....
        /*0220*/ 	.word	0x000045c0


	//   ....[45]....
        /*0224*/ 	.word	0x000045e0


	//   ....[46]....
        /*0228*/ 	.word	0x00004640


	//   ....[47]....
        /*022c*/ 	.word	0x00004680


	//   ....[48]....
        /*0230*/ 	.word	0x00004700


	//   ....[49]....
        /*0234*/ 	.word	0x00004720


	//   ....[50]....
        /*0238*/ 	.word	0x00005db0


	//   ....[51]....
        /*023c*/ 	.word	0x00005dc0


	//   ....[52]....
        /*0240*/ 	.word	0x00005e60


	//   ....[53]....
        /*0244*/ 	.word	0x00005e90


	//   ....[54]....
        /*0248*/ 	.word	0x00005ef0


	//   ....[55]....
        /*024c*/ 	.word	0x00005f20


	//   ....[56]....
        /*0250*/ 	.word	0x00005f70


	//   ....[57]....
        /*0254*/ 	.word	0x00005f90


	//   ....[58]....
        /*0258*/ 	.word	0x00005fe0


	//   ....[59]....
        /*025c*/ 	.word	0x00006000


	//----- nvinfo : EIATTR_VRC_CTA_INIT_COUNT
	.align		4
.L_123:
        /*0260*/ 	.byte	0x02, 0x4a
	.zero		1
	.zero		1


	//----- nvinfo : EIATTR_EXIT_INSTR_OFFSETS
	.align		4
        /*0264*/ 	.byte	0x04, 0x1c
        /*0266*/ 	.short	(.L_125 - .L_124)


	//   ....[0]....
.L_124:
        /*0268*/ 	.word	0x000062c0


	//   ....[1]....
        /*026c*/ 	.word	0x00006320


	//----- nvinfo : EIATTR_MAX_THREADS
	.align		4
.L_125:
        /*0270*/ 	.byte	0x04, 0x05
        /*0272*/ 	.short	(.L_127 - .L_126)
.L_126:
        /*0274*/ 	.word	0x00000100
        /*0278*/ 	.word	0x00000001
        /*027c*/ 	.word	0x00000001


	//----- nvinfo : EIATTR_CRS_STACK_SIZE
	.align		4
.L_127:
        /*0280*/ 	.byte	0x04, 0x1e
        /*0282*/ 	.short	(.L_129 - .L_128)
.L_128:
        /*0284*/ 	.word	0x00000000


	//----- nvinfo : EIATTR_CBANK_PARAM_SIZE
	.align		4
.L_129:
        /*0288*/ 	.byte	0x03, 0x19
        /*028a*/ 	.short	0x0062


	//----- nvinfo : EIATTR_PARAM_CBANK
	.align		4
        /*028c*/ 	.byte	0x04, 0x0a
        /*028e*/ 	.short	(.L_131 - .L_130)
	.align		4
.L_130:
        /*0290*/ 	.word	index@(.nv.constant0._ZN3cub18CUB_300001_SM_10006detail6reduce18DeviceReduceKernelINS2_10policy_hubIdyN4cuda3__47maximumIvEEE10Policy1000EPdyS8_dNS5_3std3__410__identityEEEvT0_PT3_T1_NS0_13GridEvenShareISI_EET2_T4_)
        /*0294*/ 	.short	0x0380
        /*0296*/ 	.short	0x0062


	//----- nvinfo : EIATTR_SW_WAR
	.align		4
.L_131:
        /*0298*/ 	.byte	0x04, 0x36
        /*029a*/ 	.short	(.L_133 - .L_132)
.L_132:
        /*029c*/ 	.word	0x00000008
.L_133:


//--------------------- .nv.info._ZN3cub18CUB_300001_SM_10006detail6reduce28DeviceReduceSingleTileKernelINS2_10policy_hubIdyN4cuda3__47maximumIvEEE10Policy1000EPdSB_yS8_ddNS5_3std3__410__identityEEEvT0_T1_T2_T3_T4_T6_ --------------------------
	.section	.nv.info._ZN3cub18CUB_300001_SM_10006detail6reduce28DeviceReduceSingleTileKernelINS2_10policy_hubIdyN4cuda3__47maximumIvEEE10Policy1000EPdSB_yS8_ddNS5_3std3__410__identityEEEvT0_T1_T2_T3_T4_T6_,"",@"SHT_CUDA_INFO"
	.sectionflags	@""
	.align	4


	//----- nvinfo : EIATTR_CUDA_API_VERSION
	.align		4
        /*0000*/ 	.byte	0x04, 0x37
        /*0002*/ 	.short	(.L_135 - .L_134)
.L_134:
        /*0004*/ 	.word	0x00000082


	//----- nvinfo : EIATTR_KPARAM_INFO
	.align		4
.L_135:
        /*0008*/ 	.byte	0x04, 0x17
        /*000a*/ 	.short	(.L_137 - .L_136)
.L_136:
        /*000c*/ 	.word	0x00000000
        /*0010*/ 	.short	0x0005
        /*0012*/ 	.short	0x0028
        /*0014*/ 	.byte	0x00, 0xf0, 0x05, 0x00


	//----- nvinfo : EIATTR_KPARAM_INFO
	.align		4
.L_137:
        /*0018*/ 	.byte	0x04, 0x17
        /*001a*/ 	.short	(.L_139 - .L_138)
.L_138:
        /*001c*/ 	.word	0x00000000
        /*0020*/ 	.short	0x0004
        /*0022*/ 	.short	0x0020
        /*0024*/ 	.byte	0x00, 0xf0, 0x21, 0x00


	//----- nvinfo : EIATTR_KPARAM_INFO
	.align		4
.L_139:
        /*0028*/ 	.byte	0x04, 0x17
        /*002a*/ 	.short	(.L_141 - .L_140)
.L_140:
        /*002c*/ 	.word	0x00000000
        /*0030*/ 	.short	0x0003
        /*0032*/ 	.short	0x0018
        /*0034*/ 	.byte	0x00, 0xf0, 0x05, 0x00


	//----- nvinfo : EIATTR_KPARAM_INFO
	.align		4
.L_141:
        /*0038*/ 	.byte	0x04, 0x17
        /*003a*/ 	.short	(.L_143 - .L_142)
.L_142:
        /*003c*/ 	.word	0x00000000
        /*0040*/ 	.short	0x0002
        /*0042*/ 	.short	0x0010
        /*0044*/ 	.byte	0x00, 0xf0, 0x21, 0x00


	//----- nvinfo : EIATTR_KPARAM_INFO
	.align		4
.L_143:
        /*0048*/ 	.byte	0x04, 0x17
        /*004a*/ 	.short	(.L_145 - .L_144)
.L_144:
        /*004c*/ 	.word	0x00000000
        /*0050*/ 	.short	0x0001
        /*0052*/ 	.short	0x0008
        /*0054*/ 	.byte	0x00, 0xf5, 0x21, 0x00


	//----- nvinfo : EIATTR_KPARAM_INFO
	.align		4
.L_145:
        /*0058*/ 	.byte	0x04, 0x17
        /*005a*/ 	.short	(.L_147 - .L_146)
.L_146:
        /*005c*/ 	.word	0x00000000
        /*0060*/ 	.short	0x0000
        /*0062*/ 	.short	0x0000
        /*0064*/ 	.byte	0x00, 0xf5, 0x21, 0x00


	//----- nvinfo : EIATTR_SPARSE_MMA_MASK
	.align		4
.L_147:
        /*0068*/ 	.byte	0x03, 0x50
        /*006a*/ 	.short	0x0000


	//----- nvinfo : EIATTR_MAXREG_COUNT
	.align		4
        /*006c*/ 	.byte	0x03, 0x1b
        /*006e*/ 	.short	0x00ff


	//----- nvinfo : EIATTR_NUM_BARRIERS
	.align		4
        /*0070*/ 	.byte	0x02, 0x4c
        /*0072*/ 	.byte	0x01
	.zero		1


	//----- nvinfo : EIATTR_MERCURY_ISA_VERSION
	.align		4
        /*0074*/ 	.byte	0x03, 0x5f
        /*0076*/ 	.short	0x0101


	//----- nvinfo : EIATTR_COOP_GROUP_MASK_REGIDS
	.align		4
        /*0078*/ 	.byte	0x04, 0x29
        /*007a*/ 	.short	(.L_149 - .L_148)


	//   ....[0]....
.L_148:
        /*007c*/ 	.word	0xffffffff


	//   ....[1]....
        /*0080*/ 	.word	0xffffffff


	//   ....[2]....
        /*0084*/ 	.word	0xffffffff


	//   ....[3]....
        /*0088*/ 	.word	0xffffffff


	//   ....[4]....
        /*008c*/ 	.word	0xffffffff


	//   ....[5]....
        /*0090*/ 	.word	0xffffffff


	//   ....[6]....
        /*0094*/ 	.word	0xffffffff


	//   ....[7]....
        /*0098*/ 	.word	0xffffffff


	//   ....[8]....
        /*009c*/ 	.word	0xffffffff


	//   ....[9]....
        /*00a0*/ 	.word	0xffffffff


	//   ....[10]....
        /*00a4*/ 	.word	0xffffffff


	//   ....[11]....
        /*00a8*/ 	.word	0xffffffff


	//   ....[12]....
        /*00ac*/ 	.word	0xffffffff


	//   ....[13]....
        /*00b0*/ 	.word	0xffffffff


	//   ....[14]....
        /*00b4*/ 	.word	0xffffffff


	//   ....[15]....
        /*00b8*/ 	.word	0xffffffff


	//   ....[16]....
        /*00bc*/ 	.word	0xffffffff


	//   ....[17]....
        /*00c0*/ 	.word	0xffffffff


	//   ....[18]....
        /*00c4*/ 	.word	0xffffffff


	//   ....[19]....
        /*00c8*/ 	.word	0xffffffff


	//   ....[20]....
        /*00cc*/ 	.word	0xffffffff


	//   ....[21]....
        /*00d0*/ 	.word	0xffffffff


	//   ....[22]....
        /*00d4*/ 	.word	0xffffffff


	//   ....[23]....
        /*00d8*/ 	.word	0xffffffff


	//   ....[24]....
        /*00dc*/ 	.word	0xffffffff


	//   ....[25]....
        /*00e0*/ 	.word	0xffffffff


	//   ....[26]....
        /*00e4*/ 	.word	0xffffffff


	//   ....[27]....
        /*00e8*/ 	.word	0xffffffff


	//   ....[28]....
        /*00ec*/ 	.word	0xffffffff


	//   ....[29]....
        /*00f0*/ 	.word	0xffffffff


	//   ....[30]....
        /*00f4*/ 	.word	0xffffffff


	//   ....[31]....
        /*00f8*/ 	.word	0xffffffff


	//   ....[32]....
        /*00fc*/ 	.word	0xffffffff


	//   ....[33]....
        /*0100*/ 	.word	0xffffffff


	//   ....[34]....
        /*0104*/ 	.word	0xffffffff


	//   ....[35]....
        /*0108*/ 	.word	0xffffffff


	//   ....[36]....
        /*010c*/ 	.word	0xffffffff


	//   ....[37]....
        /*0110*/ 	.word	0xffffffff


	//   ....[38]....
        /*0114*/ 	.word	0xffffffff


	//   ....[39]....
        /*0118*/ 	.word	0xffffffff


	//   ....[40]....
        /*011c*/ 	.word	0xffffffff


	//   ....[41]....
        /*0120*/ 	.word	0xffffffff


	//   ....[42]....
        /*0124*/ 	.word	0xffffffff


	//   ....[43]....
        /*0128*/ 	.word	0xffffffff


	//   ....[44]....
        /*012c*/ 	.word	0xffffffff


	//   ....[45]....
        /*0130*/ 	.word	0xffffffff


	//   ....[46]....
        /*0134*/ 	.word	0xffffffff


	//   ....[47]....
        /*0138*/ 	.word	0xffffffff


	//   ....[48]....
        /*013c*/ 	.word	0xffffffff


	//   ....[49]....
        /*0140*/ 	.word	0xffffffff


	//   ....[50]....
        /*0144*/ 	.word	0xffffffff


	//   ....[51]....
        /*0148*/ 	.word	0xffffffff


	//   ....[52]....
        /*014c*/ 	.word	0xffffffff


	//   ....[53]....
        /*0150*/ 	.word	0xffffffff


	//   ....[54]....
        /*0154*/ 	.word	0xffffffff


	//   ....[55]....
        /*0158*/ 	.word	0xffffffff


	//   ....[56]....
        /*015c*/ 	.word	0xffffffff


	//   ....[57]....
        /*0160*/ 	.word	0xffffffff


	//   ....[58]....
        /*0164*/ 	.word	0xffffffff


	//   ....[59]....
        /*0168*/ 	.word	0xffffffff


	//----- nvinfo : EIATTR_COOP_GROUP_INSTR_OFFSETS
	.align		4
.L_149:
        /*016c*/ 	.byte	0x04, 0x28
        /*016e*/ 	.short	(.L_151 - .L_150)


	//   ....[0]....
.L_150:
        /*0170*/ 	.word	0x00000d70


	//   ....[1]....
        /*0174*/ 	.word	0x00000d80


	//   ....[2]....
        /*0178*/ 	.word	0x00000e10


	//   ....[3]....
        /*017c*/ 	.word	0x00000e50


	//   ....[4]....
        /*0180*/ 	.word	0x00000ed0


	//   ....[5]....
        /*0184*/ 	.word	0x00000f10


	//   ....[6]....
        /*0188*/ 	.word	0x00000f70


	//   ....[7]....
        /*018c*/ 	.word	0x00000fa0


	//   ....[8]....
        /*0190*/ 	.word	0x00000fe0


	//   ....[9]....
        /*0194*/ 	.word	0x00001010


	//   ....[10]....
        /*0198*/ 	.word	0x00001300


	//   ....[11]....
        /*019c*/ 	.word	0x00001310


	//   ....[12]....
        /*01a0*/ 	.word	0x000013a0


	//   ....[13]....
        /*01a4*/ 	.word	0x000013d0


	//   ....[14]....
        /*01a8*/ 	.word	0x00001420


	//   ....[15]....
        /*01ac*/ 	.word	0x00001450


	//   ....[16]....
        /*01b0*/ 	.word	0x000014c0


	//   ....[17]....
        /*01b4*/ 	.word	0x00001500


	//   ....[18]....
        /*01b8*/ 	.word	0x00001570


	//   ....[19]....
        /*01bc*/ 	.word	0x000015a0


	//   ....[20]....
        /*01c0*/ 	.word	0x00002a40


	//   ....[21]....
        /*01c4*/ 	.word	0x00002a50


	//   ....[22]....
        /*01c8*/ 	.word	0x00002ae0


	//   ....[23]....
        /*01cc*/ 	.word	0x00002b10


	//   ....[24]....
        /*01d0*/ 	.word	0x00002b80


	//   ....[25]....
        /*01d4*/ 	.word	0x00002ba0


	//   ....[26]....
        /*01d8*/ 	.word	0x00002c00


	//   ....[27]....
        /*01dc*/ 	.word	0x00002c10


	//   ....[28]....
        /*01e0*/ 	.word	0x00002c50


	//   ....[29]....
        /*01e4*/ 	.word	0x00002c60


	//   ....[30]....
        /*01e8*/ 	.word	0x00003b40


	//   ....[31]....
        /*01ec*/ 	.word	0x00003b50


	//   ....[32]....
        /*01f0*/ 	.word	0x00003be0


	//   ....[33]....
        /*01f4*/ 	.word	0x00003c20


	//   ....[34]....
        /*01f8*/ 	.word	0x00003ca0


	//   ....[35]....
        /*01fc*/ 	.word	0x00003ce0


	//   ....[36]....
        /*0200*/ 	.word	0x00003d40


	//   ....[37]....
        /*0204*/ 	.word	0x00003d70


	//   ....[38]....
        /*0208*/ 	.word	0x00003db0


	//   ....[39]....
        /*020c*/ 	.word	0x00003de0


	//   ....[40]....
        /*0210*/ 	.word	0x000040f0


	//   ....[41]....
        /*0214*/ 	.word	0x00004100


	//   ....[42]....
        /*0218*/ 	.word	0x00004190


	//   ....[43]....
        /*021c*/ 	.word	0x000041c0


	//   ....[44]....
        /*0220*/ 	.word	0x00004210


	//   ....[45]....
        /*0224*/ 	.word	0x00004240


	//   ....[46]....
        /*0228*/ 	.word	0x000042b0


	//   ....[47]....
        /*022c*/ 	.word	0x000042f0


	//   ....[48]....
        /*0230*/ 	.word	0x00004360


	//   ....[49]....
        /*0234*/ 	.word	0x00004390


	//   ....[50]....
        /*0238*/ 	.word	0x000058a0


	//   ....[51]....
        /*023c*/ 	.word	0x000058b0


	//   ....[52]....
        /*0240*/ 	.word	0x00005940


	//   ....[53]....
        /*0244*/ 	.word	0x00005980


	//   ....[54]....
        /*0248*/ 	.word	0x00005a00


	//   ....[55]....
        /*024c*/ 	.word	0x00005a40


	//   ....[56]....
        /*0250*/ 	.word	0x00005aa0


	//   ....[57]....
        /*0254*/ 	.word	0x00005ad0


	//   ....[58]....
        /*0258*/ 	.word	0x00005b10


	//   ....[59]....
        /*025c*/ 	.word	0x00005b40


	//----- nvinfo : EIATTR_VRC_CTA_INIT_COUNT
	.align		4
.L_151:
        /*0260*/ 	.byte	0x02, 0x4a
	.zero		1
	.zero		1


	//----- nvinfo : EIATTR_EXIT_INSTR_OFFSETS
	.align		4
        /*0264*/ 	.byte	0x04, 0x1c
        /*0266*/ 	.short	(.L_153 - .L_152)


	//   ....[0]....
.L_152:
        /*0268*/ 	.word	0x000000a0


	//   ....[1]....
        /*026c*/ 	.word	0x000000e0


	//   ....[2]....
        /*0270*/ 	.word	0x00005de0


	//   ....[3]....
        /*0274*/ 	.word	0x00005e60


	//----- nvinfo : EIATTR_MAX_THREADS
	.align		4
.L_153:
        /*0278*/ 	.byte	0x04, 0x05
        /*027a*/ 	.short	(.L_155 - .L_154)
.L_154:
        /*027c*/ 	.word	0x00000100
        /*0280*/ 	.word	0x00000001
        /*0284*/ 	.word	0x00000001


	//----- nvinfo : EIATTR_CRS_STACK_SIZE
	.align		4
.L_155:
        /*0288*/ 	.byte	0x04, 0x1e
        /*028a*/ 	.short	(.L_157 - .L_156)
.L_156:
        /*028c*/ 	.word	0x00000000


	//----- nvinfo : EIATTR_CBANK_PARAM_SIZE
	.align		4
.L_157:
        /*0290*/ 	.byte	0x03, 0x19
        /*0292*/ 	.short	0x0029


	//----- nvinfo : EIATTR_PARAM_CBANK
	.align		4
        /*0294*/ 	.byte	0x04, 0x0a
        /*0296*/ 	.short	(.L_159 - .L_158)
	.align		4
.L_158:
        /*0298*/ 	.word	index@(.nv.constant0._ZN3cub18CUB_300001_SM_10006detail6reduce28DeviceReduceSingleTileKernelINS2_10policy_hubIdyN4cuda3__47maximumIvEEE10Policy1000EPdSB_yS8_ddNS5_3std3__410__identityEEEvT0_T1_T2_T3_T4_T6_)
        /*029c*/ 	.short	0x0380
        /*029e*/ 	.short	0x0029


	//----- nvinfo : EIATTR_SW_WAR
	.align		4
.L_159:
        /*02a0*/ 	.byte	0x04, 0x36
        /*02a2*/ 	.short	(.L_161 - .L_160)
.L_160:
        /*02a4*/ 	.word	0x00000008
.L_161:


//--------------------- .nv.info._ZN3cub18CUB_300001_SM_10006detail11EmptyKernelIvEEvv --------------------------
	.section	.nv.info._ZN3cub18CUB_300001_SM_10006detail11EmptyKernelIvEEvv,"",@"SHT_CUDA_INFO"
	.sectionflags	@""
	.align	4


	//----- nvinfo : EIATTR_CUDA_API_VERSION
	.align		4
        /*0000*/ 	.byte	0x04, 0x37
        /*0002*/ 	.short	(.L_163 - .L_162)
.L_162:
        /*0004*/ 	.word	0x00000082


	//----- nvinfo : EIATTR_SPARSE_MMA_MASK
	.align		4
.L_163:
        /*0008*/ 	.byte	0x03, 0x50
        /*000a*/ 	.short	0x0000


	//----- nvinfo : EIATTR_MAXREG_COUNT
	.align		4
        /*000c*/ 	.byte	0x03, 0x1b
        /*000e*/ 	.short	0x00ff


	//----- nvinfo : EIATTR_MERCURY_ISA_VERSION
	.align		4
        /*0010*/ 	.byte	0x03, 0x5f
        /*0012*/ 	.short	0x0101


	//----- nvinfo : EIATTR_VRC_CTA_INIT_COUNT
	.align		4
        /*0014*/ 	.byte	0x02, 0x4a
	.zero		1
	.zero		1


	//----- nvinfo : EIATTR_EXIT_INSTR_OFFSETS
	.align		4
        /*0018*/ 	.byte	0x04, 0x1c
        /*001a*/ 	.short	(.L_165 - .L_164)


	//   ....[0]....
.L_164:
        /*001c*/ 	.word	0x00000010


	//----- nvinfo : EIATTR_SW_WAR
	.align		4
.L_165:
        /*0020*/ 	.byte	0x04, 0x36
        /*0022*/ 	.short	(.L_167 - .L_166)
.L_166:
        /*0024*/ 	.word	0x00000008
.L_167:


//--------------------- .nv.info._Z11subtractionPdS_S_ --------------------------
	.section	.nv.info._Z11subtractionPdS_S_,"",@"SHT_CUDA_INFO"
	.sectionflags	@""
	.align	4


	//----- nvinfo : EIATTR_CUDA_API_VERSION
	.align		4
        /*0000*/ 	.byte	0x04, 0x37
        /*0002*/ 	.short	(.L_169 - .L_168)
.L_168:
        /*0004*/ 	.word	0x00000082


	//----- nvinfo : EIATTR_KPARAM_INFO
	.align		4
.L_169:
        /*0008*/ 	.byte	0x04, 0x17
        /*000a*/ 	.short	(.L_171 - .L_170)
.L_170:
        /*000c*/ 	.word	0x00000000
        /*0010*/ 	.short	0x0002
        /*0012*/ 	.short	0x0010
        /*0014*/ 	.byte	0x00, 0xf5, 0x21, 0x00


	//----- nvinfo : EIATTR_KPARAM_INFO
	.align		4
.L_171:
        /*0018*/ 	.byte	0x04, 0x17
        /*001a*/ 	.short	(.L_173 - .L_172)
.L_172:
        /*001c*/ 	.word	0x00000000
        /*0020*/ 	.short	0x0001
        /*0022*/ 	.short	0x0008
        /*0024*/ 	.byte	0x00, 0xf5, 0x21, 0x00


	//----- nvinfo : EIATTR_KPARAM_INFO
	.align		4
.L_173:
        /*0028*/ 	.byte	0x04, 0x17
        /*002a*/ 	.short	(.L_175 - .L_174)
.L_174:
        /*002c*/ 	.word	0x00000000
        /*0030*/ 	.short	0x0000
        /*0032*/ 	.short	0x0000
        /*0034*/ 	.byte	0x00, 0xf5, 0x21, 0x00


	//----- nvinfo : EIATTR_SPARSE_MMA_MASK
	.align		4
.L_175:
        /*0038*/ 	.byte	0x03, 0x50
        /*003a*/ 	.short	0x0000


	//----- nvinfo : EIATTR_MAXREG_COUNT
	.align		4
        /*003c*/ 	.byte	0x03, 0x1b
        /*003e*/ 	.short	0x00ff


	//----- nvinfo : EIATTR_MERCURY_ISA_VERSION
	.align		4
        /*0040*/ 	.byte	0x03, 0x5f
        /*0042*/ 	.short	0x0101


	//----- nvinfo : EIATTR_VRC_CTA_INIT_COUNT
	.align		4
        /*0044*/ 	.byte	0x02, 0x4a
	.zero		1
	.zero		1


	//----- nvinfo : EIATTR_EXIT_INSTR_OFFSETS
	.align		4
        /*0048*/ 	.byte	0x04, 0x1c
        /*004a*/ 	.short	(.L_177 - .L_176)


	//   ....[0]....
.L_176:
        /*004c*/ 	.word	0x00000100


	//----- nvinfo : EIATTR_CBANK_PARAM_SIZE
	.align		4
.L_177:
        /*0050*/ 	.byte	0x03, 0x19
        /*0052*/ 	.short	0x0018


	//----- nvinfo : EIATTR_PARAM_CBANK
	.align		4
        /*0054*/ 	.byte	0x04, 0x0a
        /*0056*/ 	.short	(.L_179 - .L_178)
	.align		4
.L_178:
        /*0058*/ 	.word	index@(.nv.constant0._Z11subtractionPdS_S_)
        /*005c*/ 	.short	0x0380
        /*005e*/ 	.short	0x0018


	//----- nvinfo : EIATTR_SW_WAR
	.align		4
.L_179:
        /*0060*/ 	.byte	0x04, 0x36
        /*0062*/ 	.short	(.L_181 - .L_180)
.L_180:
        /*0064*/ 	.word	0x00000008
.L_181:


//--------------------- .nv.info._Z4stepPdS_m     --------------------------
	.section	.nv.info._Z4stepPdS_m,"",@"SHT_CUDA_INFO"
	.sectionflags	@""
	.align	4


	//----- nvinfo : EIATTR_CUDA_API_VERSION
	.align		4
        /*0000*/ 	.byte	0x04, 0x37
        /*0002*/ 	.short	(.L_183 - .L_182)
.L_182:
        /*0004*/ 	.word	0x00000082


	//----- nvinfo : EIATTR_KPARAM_INFO
	.align		4
.L_183:
        /*0008*/ 	.byte	0x04, 0x17
        /*000a*/ 	.short	(.L_185 - .L_184)
.L_184:
        /*000c*/ 	.word	0x00000000
        /*0010*/ 	.short	0x0002
        /*0012*/ 	.short	0x0010
        /*0014*/ 	.byte	0x00, 0xf0, 0x21, 0x00


	//----- nvinfo : EIATTR_KPARAM_INFO
	.align		4
.L_185:
        /*0018*/ 	.byte	0x04, 0x17
        /*001a*/ 	.short	(.L_187 - .L_186)
.L_186:
        /*001c*/ 	.word	0x00000000
        /*0020*/ 	.short	0x0001
        /*0022*/ 	.short	0x0008
        /*0024*/ 	.byte	0x00, 0xf5, 0x21, 0x00


	//----- nvinfo : EIATTR_KPARAM_INFO
	.align		4
.L_187:
        /*0028*/ 	.byte	0x04, 0x17
        /*002a*/ 	.short	(.L_189 - .L_188)
.L_188:
        /*002c*/ 	.word	0x00000000
        /*0030*/ 	.short	0x0000
        /*0032*/ 	.short	0x0000
        /*0034*/ 	.byte	0x00, 0xf5, 0x21, 0x00


	//----- nvinfo : EIATTR_SPARSE_MMA_MASK
	.align		4
.L_189:
        /*0038*/ 	.byte	0x03, 0x50
        /*003a*/ 	.short	0x0000


	//----- nvinfo : EIATTR_MAXREG_COUNT
	.align		4
        /*003c*/ 	.byte	0x03, 0x1b
        /*003e*/ 	.short	0x00ff


	//----- nvinfo : EIATTR_MERCURY_ISA_VERSION
	.align		4
        /*0040*/ 	.byte	0x03, 0x5f
        /*0042*/ 	.short	0x0101


	//----- nvinfo : EIATTR_VRC_CTA_INIT_COUNT
	.align		4
        /*0044*/ 	.byte	0x02, 0x4a
	.zero		1
	.zero		1


	//----- nvinfo : EIATTR_EXIT_INSTR_OFFSETS
	.align		4
        /*0048*/ 	.byte	0x04, 0x1c
        /*004a*/ 	.short	(.L_191 - .L_190)


	//   ....[0]....
.L_190:
        /*004c*/ 	.word	0x00000310


	//----- nvinfo : EIATTR_CRS_STACK_SIZE
	.align		4
.L_191:
        /*0050*/ 	.byte	0x04, 0x1e
        /*0052*/ 	.short	(.L_193 - .L_192)
.L_192:
        /*0054*/ 	.word	0x00000000


	//----- nvinfo : EIATTR_CBANK_PARAM_SIZE
	.align		4
.L_193:
        /*0058*/ 	.byte	0x03, 0x19
        /*005a*/ 	.short	0x0018


	//----- nvinfo : EIATTR_PARAM_CBANK
	.align		4
        /*005c*/ 	.byte	0x04, 0x0a
        /*005e*/ 	.short	(.L_195 - .L_194)
	.align		4
.L_194:
        /*0060*/ 	.word	index@(.nv.constant0._Z4stepPdS_m)
        /*0064*/ 	.short	0x0380
        /*0066*/ 	.short	0x0018


	//----- nvinfo : EIATTR_SW_WAR
	.align		4
.L_195:
        /*0068*/ 	.byte	0x04, 0x36
        /*006a*/ 	.short	(.L_197 - .L_196)
.L_196:
        /*006c*/ 	.word	0x00000008
.L_197:


//--------------------- .nv.callgraph             --------------------------
	.section	.nv.callgraph,"",@"SHT_CUDA_CALLGRAPH"
	.align	4
	.sectionentsize	8
	.align		4
        /*0000*/ 	.word	0x00000000
	.align		4
        /*0004*/ 	.word	0xffffffff
	.align		4
        /*0008*/ 	.word	0x00000000
	.align		4
        /*000c*/ 	.word	0xfffffffe
	.align		4
        /*0010*/ 	.word	0x00000000
	.align		4
        /*0014*/ 	.word	0xfffffffd
	.align		4
        /*0018*/ 	.word	0x00000000
	.align		4
        /*001c*/ 	.word	0xfffffffc


//--------------------- .nv.constant4             --------------------------
	.section	.nv.constant4,"a",@progbits
	.align	8
	.align		8
.nv.constant4:
        /*0000*/ 	.dword	_ZN34_INTERNAL_78c393e7_4_k_cu_7be5854b4cuda3std3__45__cpo5beginE
	.align		8
        /*0008*/ 	.dword	_ZN34_INTERNAL_78c393e7_4_k_cu_7be5854b4cuda3std3__45__cpo3endE
	.align		8
        /*0010*/ 	.dword	_ZN34_INTERNAL_78c393e7_4_k_cu_7be5854b4cuda3std3__45__cpo6cbeginE
	.align		8
        /*0018*/ 	.dword	_ZN34_INTERNAL_78c393e7_4_k_cu_7be5854b4cuda3std3__45__cpo4cendE
	.align		8
        /*0020*/ 	.dword	_ZN34_INTERNAL_78c393e7_4_k_cu_7be5854b4cuda3std3__45__cpo6rbeginE
	.align		8
        /*0028*/ 	.dword	_ZN34_INTERNAL_78c393e7_4_k_cu_7be5854b4cuda3std3__45__cpo4rendE
	.align		8
        /*0030*/ 	.dword	_ZN34_INTERNAL_78c393e7_4_k_cu_7be5854b4cuda3std3__45__cpo7crbeginE
	.align		8
        /*0038*/ 	.dword	_ZN34_INTERNAL_78c393e7_4_k_cu_7be5854b4cuda3std3__45__cpo5crendE
	.align		8
        /*0040*/ 	.dword	_ZN34_INTERNAL_78c393e7_4_k_cu_7be5854b4cuda3std3__436_GLOBAL__N__78c393e7_4_k_cu_7be5854b6ignoreE
	.align		8
        /*0048*/ 	.dword	_ZN34_INTERNAL_78c393e7_4_k_cu_7be5854b4cuda3std3__419piecewise_constructE
	.align		8
        /*0050*/ 	.dword	_ZN34_INTERNAL_78c393e7_4_k_cu_7be5854b4cuda3std3__48in_placeE
	.align		8
        /*0058*/ 	.dword	_ZN34_INTERNAL_78c393e7_4_k_cu_7be5854b4cuda3std3__420unreachable_sentinelE
	.align		8
        /*0060*/ 	.dword	_ZN34_INTERNAL_78c393e7_4_k_cu_7be5854b4cuda3std3__47nulloptE
	.align		8
        /*0068*/ 	.dword	_ZN34_INTERNAL_78c393e7_4_k_cu_7be5854b4cuda3std3__48unexpectE
	.align		8
        /*0070*/ 	.dword	_ZN34_INTERNAL_78c393e7_4_k_cu_7be5854b4cuda3std6ranges3__45__cpo4swapE
	.align		8
        /*0078*/ 	.dword	_ZN34_INTERNAL_78c393e7_4_k_cu_7be5854b4cuda3std6ranges3__45__cpo9iter_moveE
	.align		8
        /*0080*/ 	.dword	_ZN34_INTERNAL_78c393e7_4_k_cu_7be5854b4cuda3std6ranges3__45__cpo5beginE
	.align		8
        /*0088*/ 	.dword	_ZN34_INTERNAL_78c393e7_4_k_cu_7be5854b4cuda3std6ranges3__45__cpo3endE
	.align		8
        /*0090*/ 	.dword	_ZN34_INTERNAL_78c393e7_4_k_cu_7be5854b4cuda3std6ranges3__45__cpo6cbeginE
	.align		8
        /*0098*/ 	.dword	_ZN34_INTERNAL_78c393e7_4_k_cu_7be5854b4cuda3std6ranges3__45__cpo4cendE
	.align		8
        /*00a0*/ 	.dword	_ZN34_INTERNAL_78c393e7_4_k_cu_7be5854b4cuda3std6ranges3__45__cpo7advanceE
	.align		8
        /*00a8*/ 	.dword	_ZN34_INTERNAL_78c393e7_4_k_cu_7be5854b4cuda3std6ranges3__45__cpo9iter_swapE
	.align		8
        /*00b0*/ 	.dword	_ZN34_INTERNAL_78c393e7_4_k_cu_7be5854b4cuda3std6ranges3__45__cpo4nextE
	.align		8
        /*00b8*/ 	.dword	_ZN34_INTERNAL_78c393e7_4_k_cu_7be5854b4cuda3std6ranges3__45__cpo4prevE
	.align		8
        /*00c0*/ 	.dword	_ZN34_INTERNAL_78c393e7_4_k_cu_7be5854b4cuda3std6ranges3__45__cpo4dataE
	.align		8
        /*00c8*/ 	.dword	_ZN34_INTERNAL_78c393e7_4_k_cu_7be5854b4cuda3std6ranges3__45__cpo5cdataE
	.align		8
        /*00d0*/ 	.dword	_ZN34_INTERNAL_78c393e7_4_k_cu_7be5854b4cuda3std6ranges3__45__cpo4sizeE
	.align		8
        /*00d8*/ 	.dword	_ZN34_INTERNAL_78c393e7_4_k_cu_7be5854b4cuda3std6ranges3__45__cpo5ssizeE
	.align		8
        /*00e0*/ 	.dword	_ZN34_INTERNAL_78c393e7_4_k_cu_7be5854b4cuda3std6ranges3__45__cpo8distanceE
	.align		8
        /*00e8*/ 	.dword	_ZN34_INTERNAL_78c393e7_4_k_cu_7be5854b6thrust24THRUST_300001_SM_1000_NS6system6detail10sequential3seqE
	.align		8
        /*00f0*/ 	.dword	_ZN34_INTERNAL_78c393e7_4_k_cu_7be5854b6thrust24THRUST_300001_SM_1000_NS12placeholders2_1E
	.align		8
        /*00f8*/ 	.dword	_ZN34_INTERNAL_78c393e7_4_k_cu_7be5854b6thrust24THRUST_300001_SM_1000_NS12placeholders2_2E
	.align		8
        /*0100*/ 	.dword	_ZN34_INTERNAL_78c393e7_4_k_cu_7be5854b6thrust24THRUST_300001_SM_1000_NS12placeholders2_3E
	.align		8
        /*0108*/ 	.dword	_ZN34_INTERNAL_78c393e7_4_k_cu_7be5854b6thrust24THRUST_300001_SM_1000_NS12placeholders2_4E
	.align		8
        /*0110*/ 	.dword	_ZN34_INTERNAL_78c393e7_4_k_cu_7be5854b6thrust24THRUST_300001_SM_1000_NS12placeholders2_5E
	.align		8
        /*0118*/ 	.dword	_ZN34_INTERNAL_78c393e7_4_k_cu_7be5854b6thrust24THRUST_300001_SM_1000_NS12placeholders2_6E
	.align		8
        /*0120*/ 	.dword	_ZN34_INTERNAL_78c393e7_4_k_cu_7be5854b6thrust24THRUST_300001_SM_1000_NS12placeholders2_7E
	.align		8
        /*0128*/ 	.dword	_ZN34_INTERNAL_78c393e7_4_k_cu_7be5854b6thrust24THRUST_300001_SM_1000_NS12placeholders2_8E
	.align		8
        /*0130*/ 	.dword	_ZN34_INTERNAL_78c393e7_4_k_cu_7be5854b6thrust24THRUST_300001_SM_1000_NS12placeholders2_9E
	.align		8
        /*0138*/ 	.dword	_ZN34_INTERNAL_78c393e7_4_k_cu_7be5854b6thrust24THRUST_300001_SM_1000_NS12placeholders3_10E


//--------------------- .text._ZN3cub18CUB_300001_SM_10006detail6reduce28DeviceReduceSingleTileKernelINS2_10policy_hubIdyN4cuda3__47maximumIvEEE10Policy1000EPdSB_iS8_ddNS5_3std3__410__identityEEEvT0_T1_T2_T3_T4_T6_ --------------------------
	.section	.text._ZN3cub18CUB_300001_SM_10006detail6reduce28DeviceReduceSingleTileKernelINS2_10policy_hubIdyN4cuda3__47maximumIvEEE10Policy1000EPdSB_iS8_ddNS5_3std3__410__identityEEEvT0_T1_T2_T3_T4_T6_,"ax",@progbits
	.align	128
        .global         _ZN3cub18CUB_300001_SM_10006detail6reduce28DeviceReduceSingleTileKernelINS2_10policy_hubIdyN4cuda3__47maximumIvEEE10Policy1000EPdSB_iS8_ddNS5_3std3__410__identityEEEvT0_T1_T2_T3_T4_T6_
        .type           _ZN3cub18CUB_300001_SM_10006detail6reduce28DeviceReduceSingleTileKernelINS2_10policy_hubIdyN4cuda3__47maximumIvEEE10Policy1000EPdSB_iS8_ddNS5_3std3__410__identityEEEvT0_T1_T2_T3_T4_T6_,@function
        .size           _ZN3cub18CUB_300001_SM_10006detail6reduce28DeviceReduceSingleTileKernelINS2_10policy_hubIdyN4cuda3__47maximumIvEEE10Policy1000EPdSB_iS8_ddNS5_3std3__410__identityEEEvT0_T1_T2_T3_T4_T6_,(.L_x_181 - _ZN3cub18CUB_300001_SM_10006detail6reduce28DeviceReduceSingleTileKernelINS2_10policy_hubIdyN4cuda3__47maximumIvEEE10Policy1000EPdSB_iS8_ddNS5_3std3__410__identityEEEvT0_T1_T2_T3_T4_T6_)
        .other          _ZN3cub18CUB_300001_SM_10006detail6reduce28DeviceReduceSingleTileKernelINS2_10policy_hubIdyN4cuda3__47maximumIvEEE10Policy1000EPdSB_iS8_ddNS5_3std3__410__identityEEEvT0_T1_T2_T3_T4_T6_,@"STO_CUDA_ENTRY STV_DEFAULT"
_ZN3cub18CUB_300001_SM_10006detail6reduce28DeviceReduceSingleTileKernelINS2_10policy_hubIdyN4cuda3__47maximumIvEEE10Policy1000EPdSB_iS8_ddNS5_3std3__410__identityEEEvT0_T1_T2_T3_T4_T6_:
.text._ZN3cub18CUB_300001_SM_10006detail6reduce28DeviceReduceSingleTileKernelINS2_10policy_hubIdyN4cuda3__47maximumIvEEE10Policy1000EPdSB_iS8_ddNS5_3std3__410__identityEEEvT0_T1_T2_T3_T4_T6_:
[----:B------:R-:W-:Y:S01]  /*0000*/  LDC R1, c[0x0][0x37c] ;  /* 0x0000df00ff017b82 */ /* 0x000fe20000000800 */
[----:B------:R-:W0:Y:S01]  /*0010*/  LDCU UR4, c[0x0][0x390] ;  /* 0x00007200ff0477ac */ /* 0x000e220008000800 */
[----:B------:R-:W1:Y:S01]  /*0020*/  LDCU.64 UR6, c[0x0][0x358] ;  /* 0x00006b00ff0677ac */ /* 0x000e620008000a00 */
[----:B0-----:R-:W-:-:S05]  /*0030*/  IMAD.U32 R4, RZ, RZ, UR4 ;  /* 0x00000004ff047e24 */ /* 0x001fca000f8e00ff */
[----:B------:R-:W-:-:S13]  /*0040*/  ISETP.NE.AND P0, PT, R4, RZ, PT ;  /* 0x000000ff0400720c */ /* 0x000fda0003f05270 */
[----:B-1----:R-:W-:Y:S05]  /*0050*/  @P0 BRA `(.L_x_0) ;  /* 0x00000000001c0947 */ /* 0x002fea0003800000 */
[----:B------:R-:W0:Y:S02]  /*0060*/  S2R R0, SR_TID.X ;  /* 0x0000000000007919 */ /* 0x000e240000002100 */
[----:B0-----:R-:W-:-:S13]  /*0070*/  ISETP.NE.AND P0, PT, R0, RZ, PT ;  /* 0x000000ff0000720c */ /* 0x001fda0003f05270 */
[----:B------:R-:W-:Y:S05]  /*0080*/  @P0 EXIT ;  /* 0x000000000000094d */ /* 0x000fea0003800000 */
[----:B------:R-:W0:Y:S08]  /*0090*/  LDC.64 R2, c[0x0][0x388] ;  /* 0x0000e200ff027b82 */ /* 0x000e300000000a00 */
[----:B------:R-:W0:Y:S02]  /*00a0*/  LDC.64 R4, c[0x0][0x398] ;  /* 0x0000e600ff047b82 */ /* 0x000e240000000a00 */
[----:B0-----:R-:W-:Y:S01]  /*00b0*/  STG.E.64 desc[UR6][R2.64], R4 ;  /* 0x0000000402007986 */ /* 0x001fe2000c101b06 */
[----:B------:R-:W-:Y:S05]  /*00c0*/  EXIT ;  /* 0x000000000000794d */ /* 0x000fea0003800000 */
.L_x_0:
[----:B------:R-:W0:Y:S01]  /*00d0*/  LDCU UR4, c[0x0][0x380] ;  /* 0x00007000ff0477ac */ /* 0x000e220008000800 */
[----:B------:R-:W-:Y:S01]  /*00e0*/  BSSY.RECONVERGENT B0, `(.L_x_1) ;  /* 0x00005b3000007945 */ /* 0x000fe20003800200 */
[----:B0-----:R-:W-:-:S09]  /*00f0*/  ULOP3.LUT UP0, URZ, UR4, 0x1f, URZ, 0xc0, !UPT ;  /* 0x0000001f04ff7892 */ /* 0x001fd2000f80c0ff */
[----:B------:R-:W-:Y:S05]  /*0100*/  BRA.U UP0, `(.L_x_2) ;  /* 0x0000002d003c7547 */ /* 0x000fea000b800000 */
[----:B------:R-:W-:-:S13]  /*0110*/  ISETP.GT.AND P0, PT, R4, 0x7ff, PT ;  /* 0x000007ff0400780c */ /* 0x000fda0003f04270 */
[----:B------:R-:W-:Y:S05]  /*0120*/  @P0 BRA `(.L_x_3) ;  /* 0x0000001400e80947 */ /* 0x000fea0003800000 */
[----:B------:R-:W0:Y:S01]  /*0130*/  S2R R3, SR_TID.X ;  /* 0x0000000000037919 */ /* 0x000e220000002100 */
[----:B------:R-:W-:Y:S01]  /*0140*/  BSSY.RECONVERGENT B1, `(.L_x_4) ;  /* 0x0000009000017945 */ /* 0x000fe20003800200 */
[----:B------:R-:W-:Y:S02]  /*0150*/  CS2R R6, SRZ ;  /* 0x0000000000067805 */ /* 0x000fe4000001ff00 */
[----:B0-----:R-:W-:Y:S01]  /*0160*/  ISETP.GE.AND P0, PT, R3, R4, PT ;  /* 0x000000040300720c */ /* 0x001fe20003f06270 */
[----:B------:R-:W-:-:S12]  /*0170*/  IMAD.MOV.U32 R5, RZ, RZ, R3 ;  /* 0x000000ffff057224 */ /* 0x000fd800078e0003 */
[----:B------:R-:W-:Y:S05]  /*0180*/  @P0 BRA `(.L_x_5) ;  /* 0x0000000000100947 */ /* 0x000fea0003800000 */
[----:B------:R-:W0:Y:S02]  /*0190*/  LDC.64 R6, c[0x0][0x380] ;  /* 0x0000e000ff067b82 */ /* 0x000e240000000a00 */
[----:B0-----:R-:W-:-:S06]  /*01a0*/  IMAD.WIDE.U32 R6, R3, 0x8, R6 ;  /* 0x0000000803067825 */ /* 0x001fcc00078e0006 */
[----:B------:R-:W5:Y:S01]  /*01b0*/  LDG.E.64.CONSTANT R6, desc[UR6][R6.64] ;  /* 0x0000000606067981 */ /* 0x000f62000c1e9b00 */
[----:B------:R-:W-:-:S07]  /*01c0*/  VIADD R5, R3, 0x100 ;  /* 0x0000010003057836 */ /* 0x000fce0000000000 */
.L_x_5:
[----:B------:R-:W-:Y:S05]  /*01d0*/  BSYNC.RECONVERGENT B1 ;  /* 0x0000000000017941 */ /* 0x000fea0003800200 */
.L_x_4:
[----:B------:R-:W-:Y:S01]  /*01e0*/  ISETP.GE.AND P0, PT, R5, R4, PT ;  /* 0x000000040500720c */ /* 0x000fe20003f06270 */
[----:B------:R-:W-:-:S12]  /*01f0*/  BSSY.RECONVERGENT B1, `(.L_x_6) ;  /* 0x00000b0000017945 */ /* 0x000fd80003800200 */
[----:B------:R-:W-:Y:S05]  /*0200*/  @P0 BRA `(.L_x_7) ;  /* 0x0000000800b80947 */ /* 0x000fea0003800000 */
[----:B------:R-:W-:Y:S01]  /*0210*/  LOP3.LUT R9, RZ, R5, RZ, 0x33, !PT ;  /* 0x00000005ff097212 */ /* 0x000fe200078e33ff */
[----:B------:R-:W-:Y:S04]  /*0220*/  BSSY.RECONVERGENT B2, `(.L_x_8) ;  /* 0x0000019000027945 */ /* 0x000fe80003800200 */
[----:B------:R-:W-:-:S05]  /*0230*/  IMAD.IADD R0, R9, 0x1, R4 ;  /* 0x0000000109007824 */ /* 0x000fca00078e0204 */
[C---:B------:R-:W-:Y:S02]  /*0240*/  LOP3.LUT R2, R0.reuse, 0x300, RZ, 0xc0, !PT ;  /* 0x0000030000027812 */ /* 0x040fe400078ec0ff */
[----:B------:R-:W-:Y:S02]  /*0250*/  ISETP.GE.U32.AND P0, PT, R0, 0x300, PT ;  /* 0x000003000000780c */ /* 0x000fe40003f06070 */
[----:B------:R-:W-:-:S13]  /*0260*/  ISETP.NE.AND P1, PT, R2, 0x300, PT ;  /* 0x000003000200780c */ /* 0x000fda0003f25270 */
[----:B------:R-:W-:Y:S05]  /*0270*/  @!P1 BRA `(.L_x_9) ;  /* 0x00000000004c9947 */ /* 0x000fea0003800000 */
[----:B------:R-:W0:Y:S01]  /*0280*/  LDC.64 R8, c[0x0][0x380] ;  /* 0x0000e000ff087b82 */ /* 0x000e220000000a00 */
[----:B------:R-:W-:-:S04]  /*0290*/  LEA.HI R0, R0, 0x1, RZ, 0x18 ;  /* 0x0000000100007811 */ /* 0x000fc800078fc0ff */
[----:B------:R-:W-:-:S05]  /*02a0*/  LOP3.LUT R0, R0, 0x3, RZ, 0xc0, !PT ;  /* 0x0000000300007812 */ /* 0x000fca00078ec0ff */
[----:B------:R-:W-:Y:S02]  /*02b0*/  IMAD.MOV R0, RZ, RZ, -R0 ;  /* 0x000000ffff007224 */ /* 0x000fe400078e0a00 */
[----:B0-----:R-:W-:-:S04]  /*02c0*/  IMAD.WIDE.U32 R8, R5, 0x8, R8 ;  /* 0x0000000805087825 */ /* 0x001fc800078e0008 */
[----:B------:R-:W-:Y:S02]  /*02d0*/  IMAD.MOV.U32 R2, RZ, RZ, R8 ;  /* 0x000000ffff027224 */ /* 0x000fe400078e0008 */
[----:B------:R-:W-:-:S07]  /*02e0*/  IMAD.MOV.U32 R11, RZ, RZ, R9 ;  /* 0x000000ffff0b7224 */ /* 0x000fce00078e0009 */
.L_x_10:
[----:B------:R-:W-:Y:S02]  /*02f0*/  IMAD.MOV.U32 R8, RZ, RZ, R2 ;  /* 0x000000ffff087224 */ /* 0x000fe400078e0002 */
[----:B------:R-:W-:-:S06]  /*0300*/  IMAD.MOV.U32 R9, RZ, RZ, R11 ;  /* 0x000000ffff097224 */ /* 0x000fcc00078e000b */
[----:B------:R-:W2:Y:S01]  /*0310*/  LDG.E.64.CONSTANT R8, desc[UR6][R8.64] ;  /* 0x0000000608087981 */ /* 0x000ea2000c1e9b00 */
[----:B------:R-:W-:Y:S01]  /*0320*/  VIADD R0, R0, 0x1 ;  /* 0x0000000100007836 */ /* 0x000fe20000000000 */
[----:B------:R-:W-:Y:S01]  /*0330*/  IADD3 R2, P3, PT, R2, 0x800, RZ ;  /* 0x0000080002027810 */ /* 0x000fe20007f7e0ff */
[----:B------:R-:W-:-:S03]  /*0340*/  VIADD R5, R5, 0x100 ;  /* 0x0000010005057836 */ /* 0x000fc60000000000 */
[----:B------:R-:W-:Y:S01]  /*0350*/  ISETP.NE.AND P2, PT, R0, RZ, PT ;  /* 0x000000ff0000720c */ /* 0x000fe20003f45270 */
[----:B------:R-:W-:Y:S01]  /*0360*/  IMAD.X R11, RZ, RZ, R11, P3 ;  /* 0x000000ffff0b7224 */ /* 0x000fe200018e060b */
[----:B--2--5:R-:W-:-:S06]  /*0370*/  DSETP.GEU.AND P1, PT, R6, R8, PT ;  /* 0x000000080600722a */ /* 0x024fcc0003f2e000 */
[----:B------:R-:W-:Y:S02]  /*0380*/  FSEL R6, R8, R6, !P1 ;  /* 0x0000000608067208 */ /* 0x000fe40004800000 */
[----:B------:R-:W-:-:S03]  /*0390*/  FSEL R7, R9, R7, !P1 ;  /* 0x0000000709077208 */ /* 0x000fc60004800000 */
[----:B------:R-:W-:Y:S05]  /*03a0*/  @P2 BRA `(.L_x_10) ;  /* 0xfffffffc00d02947 */ /* 0x000fea000383ffff */
.L_x_9:
[----:B------:R-:W-:Y:S05]  /*03b0*/  BSYNC.RECONVERGENT B2 ;  /* 0x0000000000027941 */ /* 0x000fea0003800200 */
.L_x_8:
[----:B------:R-:W-:Y:S05]  /*03c0*/  @!P0 BRA `(.L_x_7) ;  /* 0x0000000800488947 */ /* 0x000fea0003800000 */
[----:B------:R-:W-:Y:S01]  /*03d0*/  IMAD.IADD R0, R4, 0x1, -R5 ;  /* 0x0000000104007824 */ /* 0x000fe200078e0a05 */
[----:B------:R-:W-:Y:S01]  /*03e0*/  BSSY.RECONVERGENT B2, `(.L_x_11) ;  /* 0x0000051000027945 */ /* 0x000fe20003800200 */
[----:B------:R-:W-:-:S03]  /*03f0*/  PLOP3.LUT P0, PT, PT, PT, PT, 0x80, 0x8 ;  /* 0x000000000008781c */ /* 0x000fc60003f0f070 */
[----:B------:R-:W-:-:S13]  /*0400*/  ISETP.GT.AND P1, PT, R0, 0xc00, PT ;  /* 0x00000c000000780c */ /* 0x000fda0003f24270 */
[----:B------:R-:W-:Y:S05]  /*0410*/  @!P1 BRA `(.L_x_12) ;  /* 0x0000000400349947 */ /* 0x000fea0003800000 */
[----:B------:R-:W0:Y:S01]  /*0420*/  LDC.64 R8, c[0x0][0x380] ;  /* 0x0000e000ff087b82 */ /* 0x000e220000000a00 */
[----:B------:R-:W-:Y:S01]  /*0430*/  PLOP3.LUT P0, PT, PT, PT, PT, 0x8, 0x80 ;  /* 0x000000000080781c */ /* 0x000fe20003f0e170 */
[----:B------:R-:W-:-:S12]  /*0440*/  VIADD R0, R4, 0xfffff400 ;  /* 0xfffff40004007836 */ /* 0x000fd80000000000 */
.L_x_13:
[----:B0-----:R-:W-:-:S05]  /*0450*/  IMAD.WIDE R30, R5, 0x8, R8 ;  /* 0x00000008051e7825 */ /* 0x001fca00078e0208 */
[----:B------:R-:W2:Y:S04]  /*0460*/  LDG.E.64.CONSTANT R10, desc[UR6][R30.64] ;  /* 0x000000061e0a7981 */ /* 0x000ea8000c1e9b00 */
[----:B------:R-:W3:Y:S04]  /*0470*/  LDG.E.64.CONSTANT R12, desc[UR6][R30.64+0x800] ;  /* 0x000800061e0c7981 */ /* 0x000ee8000c1e9b00 */
[----:B------:R-:W4:Y:S01]  /*0480*/  LDG.E.64.CONSTANT R14, desc[UR6][R30.64+0x1000] ;  /* 0x001000061e0e7981 */ /* 0x000f22000c1e9b00 */
[----:B------:R-:W-:-:S03]  /*0490*/  VIADD R39, R5, 0x400 ;  /* 0x0000040005277836 */ /* 0x000fc60000000000 */
[----:B------:R-:W4:Y:S01]  /*04a0*/  LDG.E.64.CONSTANT R16, desc[UR6][R30.64+0x1800] ;  /* 0x001800061e107981 */ /* 0x000f22000c1e9b00 */
[----:B------:R-:W-:-:S05]  /*04b0*/  IMAD.WIDE R38, R39, 0x8, R8 ;  /* 0x0000000827267825 */ /* 0x000fca00078e0208 */
[----:B------:R-:W4:Y:S04]  /*04c0*/  LDG.E.64.CONSTANT R18, desc[UR6][R38.64] ;  /* 0x0000000626127981 */ /* 0x000f28000c1e9b00 */
[----:B------:R-:W4:Y:S04]  /*04d0*/  LDG.E.64.CONSTANT R20, desc[UR6][R38.64+0x800] ;  /* 0x0008000626147981 */ /* 0x000f28000c1e9b00 */
        /* <DEDUP_REMOVED lines=12> */
[----:B------:R-:W4:Y:S04]  /*05a0*/  LDG.E.64.CONSTANT R38, desc[UR6][R44.64+0x1000] ;  /* 0x001000062c267981 */ /* 0x000f28000c1e9b00 */
[----:B------:R-:W4:Y:S01]  /*05b0*/  LDG.E.64.CONSTANT R40, desc[UR6][R44.64+0x1800] ;  /* 0x001800062c287981 */ /* 0x000f22000c1e9b00 */
[----:B------:R-:W-:-:S05]  /*05c0*/  VIADD R5, R5, 0x1000 ;  /* 0x0000100005057836 */ /* 0x000fca0000000000 */
[----:B------:R-:W-:Y:S01]  /*05d0*/  ISETP.GE.AND P2, PT, R5, R0, PT ;  /* 0x000000000500720c */ /* 0x000fe20003f46270 */
[----:B--2--5:R-:W-:-:S06]  /*05e0*/  DSETP.GEU.AND P1, PT, R6, R10, PT ;  /* 0x0000000a0600722a */ /* 0x024fcc0003f2e000 */
[----:B------:R-:W-:Y:S02]  /*05f0*/  FSEL R6, R10, R6, !P1 ;  /* 0x000000060a067208 */ /* 0x000fe40004800000 */
[----:B------:R-:W-:-:S06]  /*0600*/  FSEL R7, R11, R7, !P1 ;  /* 0x000000070b077208 */ /* 0x000fcc0004800000 */
[----:B---3--:R-:W-:-:S06]  /*0610*/  DSETP.GEU.AND P1, PT, R6, R12, PT ;  /* 0x0000000c0600722a */ /* 0x008fcc0003f2e000 */
[----:B------:R-:W-:Y:S02]  /*0620*/  FSEL R6, R12, R6, !P1 ;  /* 0x000000060c067208 */ /* 0x000fe40004800000 */
[----:B------:R-:W-:-:S06]  /*0630*/  FSEL R7, R13, R7, !P1 ;  /* 0x000000070d077208 */ /* 0x000fcc0004800000 */
[----:B----4-:R-:W-:-:S06]  /*0640*/  DSETP.GEU.AND P1, PT, R6, R14, PT ;  /* 0x0000000e0600722a */ /* 0x010fcc0003f2e000 */
[----:B------:R-:W-:Y:S02]  /*0650*/  FSEL R6, R14, R6, !P1 ;  /* 0x000000060e067208 */ /* 0x000fe40004800000 */
[----:B------:R-:W-:-:S06]  /*0660*/  FSEL R7, R15, R7, !P1 ;  /* 0x000000070f077208 */ /* 0x000fcc0004800000 */
[----:B------:R-:W-:-:S06]  /*0670*/  DSETP.GEU.AND P1, PT, R6, R16, PT ;  /* 0x000000100600722a */ /* 0x000fcc0003f2e000 */
        /* <DEDUP_REMOVED lines=37> */
[----:B------:R-:W-:Y:S01]  /*08d0*/  FSEL R7, R41, R7, !P1 ;  /* 0x0000000729077208 */ /* 0x000fe20004800000 */
[----:B------:R-:W-:Y:S06]  /*08e0*/  @!P2 BRA `(.L_x_13) ;  /* 0xfffffff800d8a947 */ /* 0x000fec000383ffff */
.L_x_12:
[----:B------:R-:W-:Y:S05]  /*08f0*/  BSYNC.RECONVERGENT B2 ;  /* 0x0000000000027941 */ /* 0x000fea0003800200 */
.L_x_11:
[----:B------:R-:W-:Y:S01]  /*0900*/  IMAD.IADD R0, R4, 0x1, -R5 ;  /* 0x0000000104007824 */ /* 0x000fe200078e0a05 */
[----:B------:R-:W-:Y:S04]  /*0910*/  BSSY.RECONVERGENT B2, `(.L_x_14) ;  /* 0x0000029000027945 */ /* 0x000fe80003800200 */
[----:B------:R-:W-:-:S13]  /*0920*/  ISETP.GT.AND P1, PT, R0, 0x400, PT ;  /* 0x000004000000780c */ /* 0x000fda0003f24270 */
[----:B------:R-:W-:Y:S05]  /*0930*/  @!P1 BRA `(.L_x_15) ;  /* 0x0000000000989947 */ /* 0x000fea0003800000 */
[----:B------:R-:W0:Y:S02]  /*0940*/  LDC.64 R18, c[0x0][0x380] ;  /* 0x0000e000ff127b82 */ /* 0x000e240000000a00 */
        /* <DEDUP_REMOVED lines=11> */
[----:B------:R-:W-:Y:S01]  /*0a00*/  VIADD R5, R5, 0x800 ;  /* 0x0000080005057836 */ /* 0x000fe20000000000 */
        /* <DEDUP_REMOVED lines=20> */
[----:B------:R-:W-:Y:S02]  /*0b50*/  FSEL R7, R25, R7, !P0 ;  /* 0x0000000719077208 */ /* 0x000fe40004000000 */
[----:B------:R-:W-:-:S04]  /*0b60*/  PLOP3.LUT P0, PT, PT, PT, PT, 0x8, 0x80 ;  /* 0x000000000080781c */ /* 0x000fc80003f0e170 */
[----:B------:R-:W-:-:S06]  /*0b70*/  DSETP.GEU.AND P1, PT, R6, R26, PT ;  /* 0x0000001a0600722a */ /* 0x000fcc0003f2e000 */
[----:B------:R-:W-:Y:S02]  /*0b80*/  FSEL R6, R26, R6, !P1 ;  /* 0x000000061a067208 */ /* 0x000fe40004800000 */
[----:B------:R-:W-:-:S07]  /*0b90*/  FSEL R7, R27, R7, !P1 ;  /* 0x000000071b077208 */ /* 0x000fce0004800000 */
.L_x_15:
[----:B------:R-:W-:Y:S05]  /*0ba0*/  BSYNC.RECONVERGENT B2 ;  /* 0x0000000000027941 */ /* 0x000fea0003800200 */
.L_x_14:
[----:B------:R-:W-:-:S13]  /*0bb0*/  ISETP.LT.OR P0, PT, R5, R4, P0 ;  /* 0x000000040500720c */ /* 0x000fda0000701670 */
[----:B------:R-:W-:Y:S05]  /*0bc0*/  @!P0 BRA `(.L_x_7) ;  /* 0x0000000000488947 */ /* 0x000fea0003800000 */
[----:B------:R-:W0:Y:S02]  /*0bd0*/  LDC.64 R8, c[0x0][0x380] ;  /* 0x0000e000ff087b82 */ /* 0x000e240000000a00 */
[----:B0-----:R-:W-:-:S05]  /*0be0*/  IMAD.WIDE R8, R5, 0x8, R8 ;  /* 0x0000000805087825 */ /* 0x001fca00078e0208 */
[----:B------:R-:W2:Y:S04]  /*0bf0*/  LDG.E.64.CONSTANT R10, desc[UR6][R8.64] ;  /* 0x00000006080a7981 */ /* 0x000ea8000c1e9b00 */
[----:B------:R-:W3:Y:S04]  /*0c00*/  LDG.E.64.CONSTANT R12, desc[UR6][R8.64+0x800] ;  /* 0x00080006080c7981 */ /* 0x000ee8000c1e9b00 */
[----:B------:R-:W4:Y:S04]  /*0c10*/  LDG.E.64.CONSTANT R14, desc[UR6][R8.64+0x1000] ;  /* 0x00100006080e7981 */ /* 0x000f28000c1e9b00 */
[----:B------:R-:W4:Y:S01]  /*0c20*/  LDG.E.64.CONSTANT R16, desc[UR6][R8.64+0x1800] ;  /* 0x0018000608107981 */ /* 0x000f22000c1e9b00 */
        /* <DEDUP_REMOVED lines=11> */
[----:B------:R-:W-:-:S07]  /*0ce0*/  FSEL R7, R17, R7, !P0 ;  /* 0x0000000711077208 */ /* 0x000fce0004000000 */
.L_x_7:
[----:B------:R-:W-:Y:S05]  /*0cf0*/  BSYNC.RECONVERGENT B1 ;  /* 0x0000000000017941 */ /* 0x000fea0003800200 */
.L_x_6:
[----:B------:R-:W-:-:S13]  /*0d00*/  ISETP.GE.AND P0, PT, R4, 0x100, PT ;  /* 0x000001000400780c */ /* 0x000fda0003f06270 */
[----:B------:R-:W-:Y:S05]  /*0d10*/  @!P0 BRA `(.L_x_16) ;  /* 0x00000004003c8947 */ /* 0x000fea0003800000 */
[----:B------:R-:W0:Y:S01]  /*0d20*/  S2R R8, SR_LANEID ;  /* 0x0000000000087919 */ /* 0x000e220000000000 */
[----:B-----5:R-:W-:Y:S04]  /*0d30*/  SHFL.DOWN PT, R4, R6, 0x1, 0x1f ;  /* 0x08201f0006047f89 */ /* 0x020fe800000e0000 */
[----:B------:R-:W1:Y:S02]  /*0d40*/  SHFL.DOWN PT, R5, R7, 0x1, 0x1f ;  /* 0x08201f0007057f89 */ /* 0x000e6400000e0000 */
[----:B-1----:R-:W-:Y:S01]  /*0d50*/  DSETP.GEU.AND P1, PT, R6, R4, PT ;  /* 0x000000040600722a */ /* 0x002fe20003f2e000 */
[C---:B0-----:R-:W-:Y:S02]  /*0d60*/  ISETP.GT.AND P0, PT, R8.reuse, 0x1e, PT ;  /* 0x0000001e0800780c */ /* 0x041fe40003f04270 */
[----:B------:R-:W-:-:S03]  /*0d70*/  ISETP.NE.AND P2, PT, R8, RZ, PT ;  /* 0x000000ff0800720c */ /* 0x000fc60003f45270 */
[----:B------:R-:W-:Y:S02]  /*0d80*/  FSEL R9, R4, R6, !P1 ;  /* 0x0000000604097208 */ /* 0x000fe40004800000 */
[----:B------:R-:W-:Y:S02]  /*0d90*/  FSEL R5, R5, R7, !P1 ;  /* 0x0000000705057208 */ /* 0x000fe40004800000 */
[----:B------:R-:W-:Y:S02]  /*0da0*/  FSEL R6, R6, R9, P0 ;  /* 0x0000000906067208 */ /* 0x000fe40000000000 */
[----:B------:R-:W-:Y:S02]  /*0db0*/  FSEL R11, R7, R5, P0 ;  /* 0x00000005070b7208 */ /* 0x000fe40000000000 */
[----:B------:R-:W-:Y:S01]  /*0dc0*/  ISETP.GT.AND P0, PT, R8, 0x1d, PT ;  /* 0x0000001d0800780c */ /* 0x000fe20003f04270 */
[----:B------:R-:W-:Y:S01]  /*0dd0*/  SHFL.DOWN PT, R4, R6, 0x2, 0x1f ;  /* 0x08401f0006047f89 */ /* 0x000fe200000e0000 */
[----:B------:R-:W-:Y:S01]  /*0de0*/  @!P2 MOV R2, 0x400 ;  /* 0x000004000002a802 */ /* 0x000fe20000000f00 */
[----:B------:R-:W-:Y:S01]  /*0df0*/  IMAD.MOV.U32 R7, RZ, RZ, R11 ;  /* 0x000000ffff077224 */ /* 0x000fe200078e000b */
[----:B------:R-:W-:Y:S01]  /*0e00*/  @!P2 SHF.R.U32.HI R0, RZ, 0x2, R3 ;  /* 0x00000002ff00a819 */ /* 0x000fe20000011603 */
[----:B------:R-:W0:Y:S03]  /*0e10*/  SHFL.DOWN PT, R5, R11, 0x2, 0x1f ;  /* 0x08401f000b057f89 */ /* 0x000e2600000e0000 */
[----:B------:R-:W-:Y:S01]  /*0e20*/  @!P2 LOP3.LUT R0, R0, 0xf8, RZ, 0xc0, !PT ;  /* 0x000000f80000a812 */ /* 0x000fe200078ec0ff */
[----:B------:R-:W1:Y:S01]  /*0e30*/  @!P2 S2R R9, SR_CgaCtaId ;  /* 0x000000000009a919 */ /* 0x000e620000008800 */
[----:B0-----:R-:W-:-:S06]  /*0e40*/  DSETP.GEU.AND P1, PT, R6, R4, PT ;  /* 0x000000040600722a */ /* 0x001fcc0003f2e000 */
[----:B------:R-:W-:Y:S02]  /*0e50*/  @!P0 FSEL R6, R4, R6, !P1 ;  /* 0x0000000604068208 */ /* 0x000fe40004800000 */
[----:B------:R-:W-:Y:S02]  /*0e60*/  @!P0 FSEL R11, R5, R11, !P1 ;  /* 0x0000000b050b8208 */ /* 0x000fe40004800000 */
[----:B------:R-:W-:Y:S01]  /*0e70*/  ISETP.GT.AND P0, PT, R8, 0x1b, PT ;  /* 0x0000001b0800780c */ /* 0x000fe20003f04270 */
[----:B------:R-:W-:Y:S02]  /*0e80*/  SHFL.DOWN PT, R4, R6, 0x4, 0x1f ;  /* 0x08801f0006047f89 */ /* 0x000fe400000e0000 */
[----:B------:R-:W-:Y:S02]  /*0e90*/  IMAD.MOV.U32 R7, RZ, RZ, R11 ;  /* 0x000000ffff077224 */ /* 0x000fe400078e000b */
[----:B------:R-:W0:Y:S04]  /*0ea0*/  SHFL.DOWN PT, R5, R11, 0x4, 0x1f ;  /* 0x08801f000b057f89 */ /* 0x000e2800000e0000 */
        /* <DEDUP_REMOVED lines=14> */
[----:B0-----:R-:W-:Y:S01]  /*0f90*/  DSETP.GEU.AND P0, PT, R6, R4, PT ;  /* 0x000000040600722a */ /* 0x001fe20003f0e000 */
[----:B-1----:R-:W-:-:S05]  /*0fa0*/  @!P2 LEA R7, R9, R2, 0x18 ;  /* 0x000000020907a211 */ /* 0x002fca00078ec0ff */
[----:B------:R-:W-:Y:S01]  /*0fb0*/  FSEL R4, R4, R6, !P0 ;  /* 0x0000000604047208 */ /* 0x000fe20004000000 */
[----:B------:R-:W-:Y:S01]  /*0fc0*/  @!P2 IMAD.IADD R9, R0, 0x1, R7 ;  /* 0x000000010009a824 */ /* 0x000fe200078e0207 */
[----:B------:R-:W-:Y:S02]  /*0fd0*/  FSEL R5, R5, R11, !P0 ;  /* 0x0000000b05057208 */ /* 0x000fe40004000000 */
[----:B------:R-:W-:Y:S02]  /*0fe0*/  ISETP.NE.AND P0, PT, R3, RZ, PT ;  /* 0x000000ff0300720c */ /* 0x000fe40003f05270 */
[----:B------:R-:W-:Y:S01]  /*0ff0*/  FSEL R6, R6, R4, P1 ;  /* 0x0000000406067208 */ /* 0x000fe20000800000 */
[----:B------:R3:W-:Y:S01]  /*1000*/  @!P2 STS.64 [R9+0x8], R4 ;  /* 0x000008040900a388 */ /* 0x0007e20000000a00 */
[----:B------:R-:W-:Y:S01]  /*1010*/  FSEL R7, R11, R5, P1 ;  /* 0x000000050b077208 */ /* 0x000fe20000800000 */
[----:B------:R-:W-:Y:S08]  /*1020*/  BAR.SYNC.DEFER_BLOCKING 0x0 ;  /* 0x0000000000007b1d */ /* 0x000ff00000010000 */
[----:B------:R-:W-:Y:S05]  /*1030*/  @P0 BRA `(.L_x_17) ;  /* 0x0000004800f40947 */ /* 0x000fea0003800000 */
[----:B------:R-:W0:Y:S01]  /*1040*/  S2UR UR5, SR_CgaCtaId ;  /* 0x00000000000579c3 */ /* 0x000e220000008800 */
[----:B------:R-:W-:Y:S02]  /*1050*/  UMOV UR4, 0x400 ;  /* 0x0000040000047882 */ /* 0x000fe40000000000 */
[----:B0-----:R-:W-:-:S09]  /*1060*/  ULEA UR4, UR5, UR4, 0x18 ;  /* 0x0000000405047291 */ /* 0x001fd2000f8ec0ff */
[----:B---3--:R-:W0:Y:S04]  /*1070*/  LDS.128 R8, [UR4+0x10] ;  /* 0x00001004ff087984 */ /* 0x008e280008000c00 */
[----:B------:R-:W1:Y:S01]  /*1080*/  LDS.128 R12, [UR4+0x20] ;  /* 0x00002004ff0c7984 */ /* 0x000e620008000c00 */
[----:B0-----:R-:W-:-:S06]  /*1090*/  DSETP.GEU.AND P1, PT, R6, R8, PT ;  /* 0x000000080600722a */ /* 0x001fcc0003f2e000 */
[----:B------:R-:W-:Y:S02]  /*10a0*/  FSEL R2, R8, R6, !P1 ;  /* 0x0000000608027208 */ /* 0x000fe40004800000 */
[----:B------:R-:W-:Y:S02]  /*10b0*/  FSEL R3, R9, R7, !P1 ;  /* 0x0000000709037208 */ /* 0x000fe40004800000 */
[----:B------:R-:W0:Y:S04]  /*10c0*/  LDS.128 R4, [UR4+0x30] ;  /* 0x00003004ff047984 */ /* 0x000e280008000c00 */
[----:B------:R-:W-:-:S06]  /*10d0*/  DSETP.GEU.AND P1, PT, R2, R10, PT ;  /* 0x0000000a0200722a */ /* 0x000fcc0003f2e000 */
[----:B------:R-:W-:Y:S02]  /*10e0*/  FSEL R2, R10, R2, !P1 ;  /* 0x000000020a027208 */ /* 0x000fe40004800000 */
[----:B------:R-:W-:-:S06]  /*10f0*/  FSEL R3, R11, R3, !P1 ;  /* 0x000000030b037208 */ /* 0x000fcc0004800000 */
[----:B-1----:R-:W-:-:S06]  /*1100*/  DSETP.GEU.AND P1, PT, R2, R12, PT ;  /* 0x0000000c0200722a */ /* 0x002fcc0003f2e000 */
[----:B------:R-:W-:Y:S02]  /*1110*/  FSEL R8, R12, R2, !P1 ;  /* 0x000000020c087208 */ /* 0x000fe40004800000 */
[----:B------:R-:W-:Y:S02]  /*1120*/  FSEL R9, R13, R3, !P1 ;  /* 0x000000030d097208 */ /* 0x000fe40004800000 */
[----:B------:R-:W1:Y:S04]  /*1130*/  LDS.64 R2, [UR4+0x40] ;  /* 0x00004004ff027984 */ /* 0x000e680008000a00 */
[----:B------:R-:W-:-:S06]  /*1140*/  DSETP.GEU.AND P1, PT, R8, R14, PT ;  /* 0x0000000e0800722a */ /* 0x000fcc0003f2e000 */
[----:B------:R-:W-:Y:S02]  /*1150*/  FSEL R8, R14, R8, !P1 ;  /* 0x000000080e087208 */ /* 0x000fe40004800000 */
[----:B------:R-:W-:-:S06]  /*1160*/  FSEL R9, R15, R9, !P1 ;  /* 0x000000090f097208 */ /* 0x000fcc0004800000 */
[----:B0-----:R-:W-:-:S06]  /*1170*/  DSETP.GEU.AND P1, PT, R8, R4, PT ;  /* 0x000000040800722a */ /* 0x001fcc0003f2e000 */
[----:B------:R-:W-:Y:S02]  /*1180*/  FSEL R4, R4, R8, !P1 ;  /* 0x0000000804047208 */ /* 0x000fe40004800000 */
[----:B------:R-:W-:-:S06]  /*1190*/  FSEL R5, R5, R9, !P1 ;  /* 0x0000000905057208 */ /* 0x000fcc0004800000 */
[----:B------:R-:W-:-:S06]  /*11a0*/  DSETP.GEU.AND P1, PT, R4, R6, PT ;  /* 0x000000060400722a */ /* 0x000fcc0003f2e000 */
[----:B------:R-:W-:Y:S02]  /*11b0*/  FSEL R4, R6, R4, !P1 ;  /* 0x0000000406047208 */ /* 0x000fe40004800000 */
[----:B------:R-:W-:-:S06]  /*11c0*/  FSEL R5, R7, R5, !P1 ;  /* 0x0000000507057208 */ /* 0x000fcc0004800000 */
[----:B-1----:R-:W-:-:S06]  /*11d0*/  DSETP.GEU.AND P1, PT, R4, R2, PT ;  /* 0x000000020400722a */ /* 0x002fcc0003f2e000 */
[----:B------:R-:W-:Y:S02]  /*11e0*/  FSEL R6, R2, R4, !P1 ;  /* 0x0000000402067208 */ /* 0x000fe40004800000 */
[----:B------:R-:W-:Y:S01]  /*11f0*/  FSEL R7, R3, R5, !P1 ;  /* 0x0000000503077208 */ /* 0x000fe20004800000 */
[----:B------:R-:W-:Y:S06]  /*1200*/  BRA `(.L_x_17) ;  /* 0x0000004800807947 */ /* 0x000fec0003800000 */
.L_x_16:
[----:B------:R-:W-:Y:S01]  /*1210*/  LOP3.LUT R0, R3, 0x3e0, RZ, 0xc0, !PT ;  /* 0x000003e003007812 */ /* 0x000fe200078ec0ff */
[----:B------:R-:W0:Y:S03]  /*1220*/  S2R R10, SR_LANEID ;  /* 0x00000000000a7919 */ /* 0x000e260000000000 */
[----:B------:R-:W-:Y:S01]  /*1230*/  LOP3.LUT R9, RZ, R0, RZ, 0x33, !PT ;  /* 0x00000000ff097212 */ /* 0x000fe200078e33ff */
[----:B------:R-:W-:-:S04]  /*1240*/  VIADD R5, R0, 0x20 ;  /* 0x0000002000057836 */ /* 0x000fc80000000000 */
[----:B------:R-:W-:Y:S01]  /*1250*/  IMAD.IADD R9, R9, 0x1, R4 ;  /* 0x0000000109097824 */ /* 0x000fe200078e0204 */
[----:B------:R-:W-:-:S04]  /*1260*/  ISETP.GT.AND P0, PT, R5, R4, PT ;  /* 0x000000040500720c */ /* 0x000fc80003f04270 */
[----:B------:R-:W-:-:S05]  /*1270*/  SEL R5, R9, 0x1f, P0 ;  /* 0x0000001f09057807 */ /* 0x000fca0000000000 */
[----:B-----5:R-:W-:Y:S04]  /*1280*/  SHFL.DOWN PT, R8, R6, 0x1, R5 ;  /* 0x0820000006087989 */ /* 0x020fe800000e0005 */
[----:B------:R-:W1:Y:S01]  /*1290*/  SHFL.DOWN PT, R9, R7, 0x1, R5 ;  /* 0x0820000007097989 */ /* 0x000e6200000e0005 */
[C---:B0-----:R-:W-:Y:S01]  /*12a0*/  ISETP.GE.AND P0, PT, R10.reuse, R5, PT ;  /* 0x000000050a00720c */ /* 0x041fe20003f06270 */
[----:B------:R-:W-:Y:S01]  /*12b0*/  VIADD R0, R10, 0x2 ;  /* 0x000000020a007836 */ /* 0x000fe20000000000 */
[----:B-1----:R-:W-:-:S06]  /*12c0*/  DSETP.GEU.AND P1, PT, R6, R8, PT ;  /* 0x000000080600722a */ /* 0x002fcc0003f2e000 */
[-C--:B------:R-:W-:Y:S02]  /*12d0*/  FSEL R11, R8, R6.reuse, !P1 ;  /* 0x00000006080b7208 */ /* 0x080fe40004800000 */
[-C--:B------:R-:W-:Y:S02]  /*12e0*/  FSEL R9, R9, R7.reuse, !P1 ;  /* 0x0000000709097208 */ /* 0x080fe40004800000 */
[----:B------:R-:W-:Y:S02]  /*12f0*/  FSEL R2, R11, R6, !P0 ;  /* 0x000000060b027208 */ /* 0x000fe40004000000 */
[----:B------:R-:W-:Y:S02]  /*1300*/  FSEL R11, R9, R7, !P0 ;  /* 0x00000007090b7208 */ /* 0x000fe40004000000 */
[----:B------:R-:W-:Y:S01]  /*1310*/  ISETP.GT.AND P0, PT, R0, R5, PT ;  /* 0x000000050000720c */ /* 0x000fe20003f04270 */
[----:B------:R-:W-:Y:S01]  /*1320*/  SHFL.DOWN PT, R8, R2, 0x2, R5 ;  /* 0x0840000002087989 */ /* 0x000fe200000e0005 */
[----:B------:R-:W-:-:S02]  /*1330*/  IMAD.MOV.U32 R6, RZ, RZ, R2 ;  /* 0x000000ffff067224 */ /* 0x000fc400078e0002 */
[----:B------:R-:W-:Y:S01]  /*1340*/  IMAD.MOV.U32 R7, RZ, RZ, R11 ;  /* 0x000000ffff077224 */ /* 0x000fe200078e000b */
[----:B------:R-:W0:Y:S01]  /*1350*/  SHFL.DOWN PT, R9, R11, 0x2, R5 ;  /* 0x084000000b097989 */ /* 0x000e2200000e0005 */
[----:B------:R-:W-:-:S04]  /*1360*/  VIADD R0, R10, 0x4 ;  /* 0x000000040a007836 */ /* 0x000fc80000000000 */
[----:B0-----:R-:W-:-:S06]  /*1370*/  DSETP.GEU.AND P1, PT, R6, R8, PT ;  /* 0x000000080600722a */ /* 0x001fcc0003f2e000 */
[----:B------:R-:W-:Y:S02]  /*1380*/  @!P0 FSEL R2, R8, R2, !P1 ;  /* 0x0000000208028208 */ /* 0x000fe40004800000 */
[----:B------:R-:W-:Y:S02]  /*1390*/  @!P0 FSEL R11, R9, R11, !P1 ;  /* 0x0000000b090b8208 */ /* 0x000fe40004800000 */
[----:B------:R-:W-:Y:S01]  /*13a0*/  ISETP.GT.AND P0, PT, R0, R5, PT ;  /* 0x000000050000720c */ /* 0x000fe20003f04270 */
[----:B------:R-:W-:Y:S01]  /*13b0*/  SHFL.DOWN PT, R6, R2, 0x4, R5 ;  /* 0x0880000002067989 */ /* 0x000fe200000e0005 */
[----:B------:R-:W-:Y:S02]  /*13c0*/  IMAD.MOV.U32 R8, RZ, RZ, R2 ;  /* 0x000000ffff087224 */ /* 0x000fe400078e0002 */
        /* <DEDUP_REMOVED lines=8> */
[----:B------:R-:W-:Y:S01]  /*1450*/  IMAD.MOV.U32 R8, RZ, RZ, R2 ;  /* 0x000000ffff087224 */ /* 0x000fe200078e0002 */
[C---:B------:R-:W-:Y:S01]  /*1460*/  ISETP.NE.AND P0, PT, R10.reuse, RZ, PT ;  /* 0x000000ff0a00720c */ /* 0x040fe20003f05270 */
[----:B------:R-:W-:Y:S01]  /*1470*/  IMAD.MOV.U32 R9, RZ, RZ, R11 ;  /* 0x000000ffff097224 */ /* 0x000fe200078e000b */
[----:B------:R-:W0:Y:S01]  /*1480*/  SHFL.DOWN PT, R7, R11, 0x8, R5 ;  /* 0x090000000b077989 */ /* 0x000e2200000e0005 */
[----:B------:R-:W-:-:S10]  /*1490*/  VIADD R0, R10, 0x10 ;  /* 0x000000100a007836 */ /* 0x000fd40000000000 */
[----:B------:R-:W1:Y:S01]  /*14a0*/  @!P0 S2R R13, SR_CgaCtaId ;  /* 0x00000000000d8919 */ /* 0x000e620000008800 */
[----:B0-----:R-:W-:-:S06]  /*14b0*/  DSETP.GEU.AND P2, PT, R8, R6, PT ;  /* 0x000000060800722a */ /* 0x001fcc0003f4e000 */
[----:B------:R-:W-:Y:S02]  /*14c0*/  @!P1 FSEL R2, R6, R2, !P2 ;  /* 0x0000000206029208 */ /* 0x000fe40005000000 */
[----:B------:R-:W-:Y:S02]  /*14d0*/  @!P1 FSEL R11, R7, R11, !P2 ;  /* 0x0000000b070b9208 */ /* 0x000fe40005000000 */
[----:B------:R-:W-:Y:S01]  /*14e0*/  ISETP.GT.AND P1, PT, R0, R5, PT ;  /* 0x000000050000720c */ /* 0x000fe20003f24270 */
[----:B------:R-:W-:Y:S01]  /*14f0*/  SHFL.DOWN PT, R6, R2, 0x10, R5 ;  /* 0x0a00000002067989 */ /* 0x000fe200000e0005 */
[----:B------:R-:W-:Y:S01]  /*1500*/  IMAD.MOV.U32 R8, RZ, RZ, R2 ;  /* 0x000000ffff087224 */ /* 0x000fe200078e0002 */
[----:B------:R-:W-:Y:S01]  /*1510*/  @!P0 SHF.R.U32.HI R0, RZ, 0x2, R3 ;  /* 0x00000002ff008819 */ /* 0x000fe20000011603 */
[----:B------:R-:W-:Y:S01]  /*1520*/  IMAD.MOV.U32 R9, RZ, RZ, R11 ;  /* 0x000000ffff097224 */ /* 0x000fe200078e000b */
[----:B------:R-:W0:Y:S02]  /*1530*/  SHFL.DOWN PT, R7, R11, 0x10, R5 ;  /* 0x0a0000000b077989 */ /* 0x000e2400000e0005 */
[----:B------:R-:W-:-:S03]  /*1540*/  @!P0 LOP3.LUT R0, R0, 0xf8, RZ, 0xc0, !PT ;  /* 0x000000f800008812 */ /* 0x000fc600078ec0ff */
[----:B0-----:R-:W-:Y:S01]  /*1550*/  DSETP.GEU.AND P2, PT, R8, R6, PT ;  /* 0x000000060800722a */ /* 0x001fe20003f4e000 */
[----:B------:R-:W-:-:S04]  /*1560*/  @!P0 MOV R8, 0x400 ;  /* 0x0000040000088802 */ /* 0x000fc80000000f00 */
[----:B-1----:R-:W-:Y:S02]  /*1570*/  @!P0 LEA R13, R13, R8, 0x18 ;  /* 0x000000080d0d8211 */ /* 0x002fe400078ec0ff */
[----:B------:R-:W-:Y:S02]  /*1580*/  @!P1 FSEL R2, R6, R2, !P2 ;  /* 0x0000000206029208 */ /* 0x000fe40005000000 */
[----:B------:R-:W-:Y:S01]  /*1590*/  @!P1 FSEL R11, R7, R11, !P2 ;  /* 0x0000000b070b9208 */ /* 0x000fe20005000000 */
[----:B------:R-:W-:Y:S02]  /*15a0*/  @!P0 IMAD.IADD R13, R0, 0x1, R13 ;  /* 0x00000001000d8824 */ /* 0x000fe400078e020d */
[----:B------:R-:W-:Y:S02]  /*15b0*/  IMAD.MOV.U32 R6, RZ, RZ, R2 ;  /* 0x000000ffff067224 */ /* 0x000fe400078e0002 */
[----:B------:R-:W-:-:S05]  /*15c0*/  IMAD.MOV.U32 R7, RZ, RZ, R11 ;  /* 0x000000ffff077224 */ /* 0x000fca00078e000b */
[----:B------:R3:W-:Y:S01]  /*15d0*/  @!P0 STS.64 [R13+0x8], R6 ;  /* 0x000008060d008388 */ /* 0x0007e20000000a00 */
[----:B------:R-:W-:Y:S01]  /*15e0*/  BAR.SYNC.DEFER_BLOCKING 0x0 ;  /* 0x0000000000007b1d */ /* 0x000fe20000010000 */
[----:B------:R-:W-:-:S13]  /*15f0*/  ISETP.NE.AND P0, PT, R3, RZ, PT ;  /* 0x000000ff0300720c */ /* 0x000fda0003f05270 */
[----:B---3--:R-:W-:Y:S05]  /*1600*/  @P0 BRA `(.L_x_17) ;  /* 0x0000004400800947 */ /* 0x008fea0003800000 */
[----:B------:R-:W0:Y:S01]  /*1610*/  S2UR UR5, SR_CgaCtaId ;  /* 0x00000000000579c3 */ /* 0x000e220000008800 */
[----:B------:R-:W-:Y:S01]  /*1620*/  UMOV UR4, 0x400 ;  /* 0x0000040000047882 */ /* 0x000fe20000000000 */
[----:B------:R-:W-:Y:S01]  /*1630*/  ISETP.GT.AND P2, PT, R4, 0x20, PT ;  /* 0x000000200400780c */ /* 0x000fe20003f44270 */
[----:B0-----:R-:W-:-:S09]  /*1640*/  ULEA UR4, UR5, UR4, 0x18 ;  /* 0x0000000405047291 */ /* 0x001fd2000f8ec0ff */
[----:B------:R-:W0:Y:S04]  /*1650*/  LDS.128 R16, [UR4+0x10] ;  /* 0x00001004ff107984 */ /* 0x000e280008000c00 */
[----:B------:R-:W1:Y:S04]  /*1660*/  LDS.128 R12, [UR4+0x20] ;  /* 0x00002004ff0c7984 */ /* 0x000e680008000c00 */
[----:B------:R-:W2:Y:S01]  /*1670*/  LDS.128 R8, [UR4+0x30] ;  /* 0x00003004ff087984 */ /* 0x000ea20008000c00 */
[----:B0-----:R-:W-:-:S06]  /*1680*/  DSETP.GEU.AND P1, PT, R6, R16, PT ;  /* 0x000000100600722a */ /* 0x001fcc0003f2e000 */
[-C--:B------:R-:W-:Y:S02]  /*1690*/  FSEL R3, R16, R6.reuse, !P1 ;  /* 0x0000000610037208 */ /* 0x080fe40004800000 */
[-C--:B------:R-:W-:Y:S02]  /*16a0*/  FSEL R17, R17, R7.reuse, !P1 ;  /* 0x0000000711117208 */ /* 0x080fe40004800000 */
[----:B------:R-:W-:Y:S02]  /*16b0*/  FSEL R6, R3, R6, P2 ;  /* 0x0000000603067208 */ /* 0x000fe40001000000 */
[----:B------:R-:W-:Y:S02]  /*16c0*/  FSEL R7, R17, R7, P2 ;  /* 0x0000000711077208 */ /* 0x000fe40001000000 */
[C---:B------:R-:W-:Y:S01]  /*16d0*/  ISETP.GT.AND P1, PT, R4.reuse, 0x40, PT ;  /* 0x000000400400780c */ /* 0x040fe20003f24270 */
[----:B------:R-:W-:Y:S01]  /*16e0*/  IMAD.MOV.U32 R2, RZ, RZ, R6 ;  /* 0x000000ffff027224 */ /* 0x000fe200078e0006 */
[----:B------:R-:W-:Y:S01]  /*16f0*/  ISETP.GT.AND P2, PT, R4, 0x60, PT ;  /* 0x000000600400780c */ /* 0x000fe20003f44270 */
[----:B------:R-:W-:-:S06]  /*1700*/  IMAD.MOV.U32 R3, RZ, RZ, R7 ;  /* 0x000000ffff037224 */ /* 0x000fcc00078e0007 */
[----:B------:R-:W-:-:S06]  /*1710*/  DSETP.GEU.AND P3, PT, R2, R18, PT ;  /* 0x000000120200722a */ /* 0x000fcc0003f6e000 */
[----:B------:R-:W-:Y:S02]  /*1720*/  @P1 FSEL R6, R18, R6, !P3 ;  /* 0x0000000612061208 */ /* 0x000fe40005800000 */
[----:B------:R-:W-:Y:S02]  /*1730*/  @P1 FSEL R7, R19, R7, !P3 ;  /* 0x0000000713071208 */ /* 0x000fe40005800000 */
[----:B------:R-:W-:Y:S01]  /*1740*/  ISETP.GT.AND P1, PT, R4, 0x80, PT ;  /* 0x000000800400780c */ /* 0x000fe20003f24270 */
[----:B------:R-:W-:Y:S02]  /*1750*/  IMAD.MOV.U32 R2, RZ, RZ, R6 ;  /* 0x000000ffff027224 */ /* 0x000fe400078e0006 */
[----:B------:R-:W-:-:S06]  /*1760*/  IMAD.MOV.U32 R3, RZ, RZ, R7 ;  /* 0x000000ffff037224 */ /* 0x000fcc00078e0007 */
[----:B-1----:R-:W-:Y:S01]  /*1770*/  DSETP.GEU.AND P3, PT, R2, R12, PT ;  /* 0x0000000c0200722a */ /* 0x002fe20003f6e000 */
[----:B------:R-:W0:Y:S05]  /*1780*/  LDS.64 R2, [UR4+0x40] ;  /* 0x00004004ff027984 */ /* 0x000e2a0008000a00 */
[----:B------:R-:W-:Y:S02]  /*1790*/  @P2 FSEL R6, R12, R6, !P3 ;  /* 0x000000060c062208 */ /* 0x000fe40005800000 */
[----:B------:R-:W-:Y:S02]  /*17a0*/  @P2 FSEL R7, R13, R7, !P3 ;  /* 0x000000070d072208 */ /* 0x000fe40005800000 */
[----:B------:R-:W-:-:S04]  /*17b0*/  ISETP.GT.AND P2, PT, R4, 0xa0, PT ;  /* 0x000000a00400780c */ /* 0x000fc80003f44270 */
[----:B------:R-:W-:-:S06]  /*17c0*/  DSETP.GEU.AND P3, PT, R6, R14, PT ;  /* 0x0000000e0600722a */ /* 0x000fcc0003f6e000 */
[----:B------:R-:W-:Y:S02]  /*17d0*/  @P1 FSEL R6, R14, R6, !P3 ;  /* 0x000000060e061208 */ /* 0x000fe40005800000 */
[----:B------:R-:W-:Y:S02]  /*17e0*/  @P1 FSEL R7, R15, R7, !P3 ;  /* 0x000000070f071208 */ /* 0x000fe40005800000 */
[----:B------:R-:W-:-:S04]  /*17f0*/  ISETP.GT.AND P1, PT, R4, 0xc0, PT ;  /* 0x000000c00400780c */ /* 0x000fc80003f24270 */
[----:B--2---:R-:W-:-:S06]  /*1800*/  DSETP.GEU.AND P3, PT, R6, R8, PT ;  /* 0x000000080600722a */ /* 0x004fcc0003f6e000 */
[----:B------:R-:W-:Y:S02]  /*1810*/  @P2 FSEL R6, R8, R6, !P3 ;  /* 0x0000000608062208 */ /* 0x000fe40005800000 */
[----:B------:R-:W-:Y:S02]  /*1820*/  @P2 FSEL R7, R9, R7, !P3 ;  /* 0x0000000709072208 */ /* 0x000fe40005800000 */
[----:B------:R-:W-:-:S04]  /*1830*/  ISETP.GT.AND P2, PT, R4, 0xe0, PT ;  /* 0x000000e00400780c */ /* 0x000fc80003f44270 */
[----:B------:R-:W-:-:S06]  /*1840*/  DSETP.GEU.AND P3, PT, R6, R10, PT ;  /* 0x0000000a0600722a */ /* 0x000fcc0003f6e000 */
[----:B------:R-:W-:Y:S02]  /*1850*/  @P1 FSEL R6, R10, R6, !P3 ;  /* 0x000000060a061208 */ /* 0x000fe40005800000 */
[----:B------:R-:W-:-:S03]  /*1860*/  @P1 FSEL R7, R11, R7, !P3 ;  /* 0x000000070b071208 */ /* 0x000fc60005800000 */
[----:B------:R-:W-:Y:S02]  /*1870*/  IMAD.MOV.U32 R4, RZ, RZ, R6 ;  /* 0x000000ffff047224 */ /* 0x000fe400078e0006 */
[----:B------:R-:W-:-:S06]  /*1880*/  IMAD.MOV.U32 R5, RZ, RZ, R7 ;  /* 0x000000ffff057224 */ /* 0x000fcc00078e0007 */
[----:B0-----:R-:W-:-:S06]  /*1890*/  DSETP.GEU.AND P1, PT, R4, R2, PT ;  /* 0x000000020400722a */ /* 0x001fcc0003f2e000 */
[----:B------:R-:W-:Y:S02]  /*18a0*/  @P2 FSEL R6, R2, R6, !P1 ;  /* 0x0000000602062208 */ /* 0x000fe40004800000 */
[----:B------:R-:W-:Y:S01]  /*18b0*/  @P2 FSEL R7, R3, R7, !P1 ;  /* 0x0000000703072208 */ /* 0x000fe20004800000 */
[----:B------:R-:W-:Y:S06]  /*18c0*/  BRA `(.L_x_17) ;  /* 0x0000004000d07947 */ /* 0x000fec0003800000 */
.L_x_3:
[----:B------:R-:W0:Y:S01]  /*18d0*/  S2R R0, SR_TID.X ;  /* 0x0000000000007919 */ /* 0x000e220000002100 */
[----:B------:R-:W1:Y:S02]  /*18e0*/  LDCU.64 UR4, c[0x0][0x380] ;  /* 0x00007000ff0477ac */ /* 0x000e640008000a00 */
[----:B-1----:R-:W-:Y:S02]  /*18f0*/  IMAD.U32 R2, RZ, RZ, UR4 ;  /* 0x00000004ff027e24 */ /* 0x002fe4000f8e00ff */
[----:B------:R-:W-:Y:S02]  /*1900*/  IMAD.U32 R3, RZ, RZ, UR5 ;  /* 0x00000005ff037e24 */ /* 0x000fe4000f8e00ff */
[----:B0-----:R-:W-:-:S04]  /*1910*/  IMAD.SHL.U32 R5, R0, 0x4, RZ ;  /* 0x0000000400057824 */ /* 0x001fc800078e00ff */
[----:B------:R-:W-:-:S05]  /*1920*/  IMAD.WIDE.U32 R6, R5, 0x8, R2 ;  /* 0x0000000805067825 */ /* 0x000fca00078e0002 */
[----:B------:R-:W2:Y:S04]  /*1930*/  LDG.E.128.CONSTANT R20, desc[UR6][R6.64] ;  /* 0x0000000606147981 */ /* 0x000ea8000c1e9d00 */
[----:B------:R-:W3:Y:S04]  /*1940*/  LDG.E.128.CONSTANT R12, desc[UR6][R6.64+0x10] ;  /* 0x00001006060c7981 */ /* 0x000ee8000c1e9d00 */
[----:B------:R-:W4:Y:S04]  /*1950*/  LDG.E.128.CONSTANT R8, desc[UR6][R6.64+0x2000] ;  /* 0x0020000606087981 */ /* 0x000f28000c1e9d00 */
[----:B------:R0:W5:Y:S01]  /*1960*/  LDG.E.128.CONSTANT R16, desc[UR6][R6.64+0x2010] ;  /* 0x0020100606107981 */ /* 0x000162000c1e9d00 */
[----:B------:R-:W-:Y:S01]  /*1970*/  ISETP.GE.U32.AND P1, PT, R4, 0x1000, PT ;  /* 0x000010000400780c */ /* 0x000fe20003f26070 */
[----:B------:R-:W-:Y:S01]  /*1980*/  UMOV UR4, 0x800 ;  /* 0x0000080000047882 */ /* 0x000fe20000000000 */
[----:B--2---:R-:W-:-:S06]  /*1990*/  DSETP.GEU.AND P0, PT, R20, R22, PT ;  /* 0x000000161400722a */ /* 0x004fcc0003f0e000 */
[----:B------:R-:W-:Y:S02]  /*19a0*/  FSEL R20, R22, R20, !P0 ;  /* 0x0000001416147208 */ /* 0x000fe40004000000 */
[----:B------:R-:W-:-:S06]  /*19b0*/  FSEL R21, R23, R21, !P0 ;  /* 0x0000001517157208 */ /* 0x000fcc0004000000 */
[----:B---3--:R-:W-:-:S06]  /*19c0*/  DSETP.GEU.AND P0, PT, R20, R12, PT ;  /* 0x0000000c1400722a */ /* 0x008fcc0003f0e000 */
[----:B------:R-:W-:Y:S02]  /*19d0*/  FSEL R12, R12, R20, !P0 ;  /* 0x000000140c0c7208 */ /* 0x000fe40004000000 */
[----:B------:R-:W-:-:S06]  /*19e0*/  FSEL R13, R13, R21, !P0 ;  /* 0x000000150d0d7208 */ /* 0x000fcc0004000000 */
[----:B------:R-:W-:-:S06]  /*19f0*/  DSETP.GEU.AND P0, PT, R12, R14, PT ;  /* 0x0000000e0c00722a */ /* 0x000fcc0003f0e000 */
[----:B------:R-:W-:Y:S02]  /*1a00*/  FSEL R12, R14, R12, !P0 ;  /* 0x0000000c0e0c7208 */ /* 0x000fe40004000000 */
[----:B------:R-:W-:-:S06]  /*1a10*/  FSEL R13, R15, R13, !P0 ;  /* 0x0000000d0f0d7208 */ /* 0x000fcc0004000000 */
[----:B----4-:R-:W-:-:S06]  /*1a20*/  DSETP.GEU.AND P0, PT, R12, R8, PT ;  /* 0x000000080c00722a */ /* 0x010fcc0003f0e000 */
[----:B0-----:R-:W-:Y:S02]  /*1a30*/  FSEL R6, R8, R12, !P0 ;  /* 0x0000000c08067208 */ /* 0x001fe40004000000 */
[----:B------:R-:W-:-:S06]  /*1a40*/  FSEL R7, R9, R13, !P0 ;  /* 0x0000000d09077208 */ /* 0x000fcc0004000000 */
[----:B------:R-:W-:-:S06]  /*1a50*/  DSETP.GEU.AND P0, PT, R6, R10, PT ;  /* 0x0000000a0600722a */ /* 0x000fcc0003f0e000 */
[----:B------:R-:W-:Y:S02]  /*1a60*/  FSEL R6, R10, R6, !P0 ;  /* 0x000000060a067208 */ /* 0x000fe40004000000 */
[----:B------:R-:W-:-:S06]  /*1a70*/  FSEL R7, R11, R7, !P0 ;  /* 0x000000070b077208 */ /* 0x000fcc0004000000 */
[----:B-----5:R-:W-:-:S06]  /*1a80*/  DSETP.GEU.AND P0, PT, R6, R16, PT ;  /* 0x000000100600722a */ /* 0x020fcc0003f0e000 */
[----:B------:R-:W-:Y:S02]  /*1a90*/  FSEL R6, R16, R6, !P0 ;  /* 0x0000000610067208 */ /* 0x000fe40004000000 */
[----:B------:R-:W-:-:S06]  /*1aa0*/  FSEL R7, R17, R7, !P0 ;  /* 0x0000000711077208 */ /* 0x000fcc0004000000 */
[----:B------:R-:W-:-:S06]  /*1ab0*/  DSETP.GEU.AND P0, PT, R6, R18, PT ;  /* 0x000000120600722a */ /* 0x000fcc0003f0e000 */
[----:B------:R-:W-:Y:S02]  /*1ac0*/  FSEL R6, R18, R6, !P0 ;  /* 0x0000000612067208 */ /* 0x000fe40004000000 */
[----:B------:R-:W-:Y:S01]  /*1ad0*/  FSEL R7, R19, R7, !P0 ;  /* 0x0000000713077208 */ /* 0x000fe20004000000 */
[----:B------:R-:W-:Y:S06]  /*1ae0*/  @!P1 BRA `(.L_x_18) ;  /* 0x0000000000a49947 */ /* 0x000fec0003800000 */
[----:B------:R-:W0:Y:S01]  /*1af0*/  LDC R24, c[0x0][0x390] ;  /* 0x0000e400ff187b82 */ /* 0x000e220000000800 */
[----:B------:R-:W-:Y:S01]  /*1b00*/  VIADD R25, R4, 0xfffff800 ;  /* 0xfffff80004197836 */ /* 0x000fe20000000000 */
[----:B------:R-:W-:-:S06]  /*1b10*/  UMOV UR4, 0x800 ;  /* 0x0000080000047882 */ /* 0x000fcc0000000000 */
[----:B------:R-:W1:Y:S02]  /*1b20*/  LDC.64 R2, c[0x0][0x380] ;  /* 0x0000e000ff027b82 */ /* 0x000e640000000a00 */
.L_x_20:
[----:B------:R-:W-:-:S04]  /*1b30*/  VIADD R27, R5, UR4 ;  /* 0x00000004051b7c36 */ /* 0x000fc80008000000 */
[----:B-1----:R-:W-:-:S05]  /*1b40*/  IMAD.WIDE.U32 R26, R27, 0x8, R2 ;  /* 0x000000081b1a7825 */ /* 0x002fca00078e0002 */
[----:B------:R-:W2:Y:S04]  /*1b50*/  LDG.E.128.CONSTANT R12, desc[UR6][R26.64] ;  /* 0x000000061a0c7981 */ /* 0x000ea8000c1e9d00 */
[----:B------:R-:W3:Y:S04]  /*1b60*/  LDG.E.128.CONSTANT R16, desc[UR6][R26.64+0x10] ;  /* 0x000010061a107981 */ /* 0x000ee8000c1e9d00 */
[----:B------:R-:W4:Y:S04]  /*1b70*/  LDG.E.128.CONSTANT R20, desc[UR6][R26.64+0x2000] ;  /* 0x002000061a147981 */ /* 0x000f28000c1e9d00 */
[----:B------:R-:W5:Y:S01]  /*1b80*/  LDG.E.128.CONSTANT R8, desc[UR6][R26.64+0x2010] ;  /* 0x002010061a087981 */ /* 0x000f62000c1e9d00 */
[----:B0-----:R-:W-:Y:S01]  /*1b90*/  IMAD.MOV.U32 R4, RZ, RZ, R24 ;  /* 0x000000ffff047224 */ /* 0x001fe200078e0018 */
[----:B--2---:R-:W-:-:S06]  /*1ba0*/  DSETP.GEU.AND P0, PT, R6, R12, PT ;  /* 0x0000000c0600722a */ /* 0x004fcc0003f0e000 */
[----:B------:R-:W-:Y:S02]  /*1bb0*/  FSEL R6, R12, R6, !P0 ;  /* 0x000000060c067208 */ /* 0x000fe40004000000 */
[----:B------:R-:W-:-:S06]  /*1bc0*/  FSEL R7, R13, R7, !P0 ;  /* 0x000000070d077208 */ /* 0x000fcc0004000000 */
[----:B------:R-:W-:-:S06]  /*1bd0*/  DSETP.GEU.AND P0, PT, R6, R14, PT ;  /* 0x0000000e0600722a */ /* 0x000fcc0003f0e000 */
        /* <DEDUP_REMOVED lines=14> */
[----:B-----5:R-:W-:-:S06]  /*1cc0*/  DSETP.GEU.AND P0, PT, R6, R8, PT ;  /* 0x000000080600722a */ /* 0x020fcc0003f0e000 */
[----:B------:R-:W-:Y:S01]  /*1cd0*/  FSEL R6, R8, R6, !P0 ;  /* 0x0000000608067208 */ /* 0x000fe20004000000 */
[----:B------:R-:W-:Y:S01]  /*1ce0*/  VIADD R8, R4, -UR4 ;  /* 0x8000000404087c36 */ /* 0x000fe20008000000 */
[----:B------:R-:W-:-:S04]  /*1cf0*/  FSEL R7, R9, R7, !P0 ;  /* 0x0000000709077208 */ /* 0x000fc80004000000 */
[----:B------:R-:W-:Y:S02]  /*1d00*/  ISETP.GE.AND P1, PT, R8, 0x800, PT ;  /* 0x000008000800780c */ /* 0x000fe40003f26270 */
[----:B------:R-:W-:-:S06]  /*1d10*/  DSETP.GEU.AND P0, PT, R6, R10, PT ;  /* 0x0000000a0600722a */ /* 0x000fcc0003f0e000 */
[----:B------:R-:W-:Y:S02]  /*1d20*/  FSEL R6, R10, R6, !P0 ;  /* 0x000000060a067208 */ /* 0x000fe40004000000 */
[----:B------:R-:W-:-:S03]  /*1d30*/  FSEL R7, R11, R7, !P0 ;  /* 0x000000070b077208 */ /* 0x000fc60004000000 */
[----:B------:R-:W-:Y:S05]  /*1d40*/  @!P1 BRA `(.L_x_19) ;  /* 0x0000000c00009947 */ /* 0x000fea0003800000 */
[----:B------:R-:W-:-:S06]  /*1d50*/  UIADD3 UR4, UPT, UPT, UR4, 0x800, URZ ;  /* 0x0000080004047890 */ /* 0x000fcc000fffe0ff */
[----:B------:R-:W-:-:S13]  /*1d60*/  ISETP.LT.AND P0, PT, R25, UR4, PT ;  /* 0x0000000419007c0c */ /* 0x000fda000bf01270 */
[----:B------:R-:W-:Y:S05]  /*1d70*/  @!P0 BRA `(.L_x_20) ;  /* 0xfffffffc006c8947 */ /* 0x000fea000383ffff */
.L_x_18:
[----:B------:R-:W-:-:S13]  /*1d80*/  ISETP.LE.AND P0, PT, R4, UR4, PT ;  /* 0x0000000404007c0c */ /* 0x000fda000bf03270 */
[----:B------:R-:W-:Y:S05]  /*1d90*/  @P0 BRA `(.L_x_19) ;  /* 0x0000000800ec0947 */ /* 0x000fea0003800000 */
[----:B------:R-:W-:Y:S01]  /*1da0*/  VIADD R41, R4, -UR4 ;  /* 0x8000000404297c36 */ /* 0x000fe20008000000 */
[----:B------:R-:W-:Y:S04]  /*1db0*/  BSSY.RECONVERGENT B1, `(.L_x_19) ;  /* 0x00000b9000017945 */ /* 0x000fe80003800200 */
[----:B------:R-:W-:-:S13]  /*1dc0*/  ISETP.GE.AND P0, PT, R0, R41, PT ;  /* 0x000000290000720c */ /* 0x000fda0003f06270 */
[----:B------:R-:W-:Y:S05]  /*1dd0*/  @P0 BRA `(.L_x_21) ;  /* 0x0000000800d80947 */ /* 0x000fea0003800000 */
[----:B------:R-:W-:Y:S01]  /*1de0*/  LOP3.LUT R5, RZ, R0, RZ, 0x33, !PT ;  /* 0x00000000ff057212 */ /* 0x000fe200078e33ff */
[----:B------:R-:W-:Y:S01]  /*1df0*/  BSSY.RECONVERGENT B2, `(.L_x_22) ;  /* 0x0000016000027945 */ /* 0x000fe20003800200 */
[----:B------:R-:W-:Y:S02]  /*1e00*/  IMAD.MOV.U32 R40, RZ, RZ, R0 ;  /* 0x000000ffff287224 */ /* 0x000fe400078e0000 */
[----:B------:R-:W-:-:S04]  /*1e10*/  IADD3 R4, PT, PT, R4, -UR4, R5 ;  /* 0x8000000404047c10 */ /* 0x000fc8000fffe005 */
[C---:B------:R-:W-:Y:S02]  /*1e20*/  LOP3.LUT R5, R4.reuse, 0x300, RZ, 0xc0, !PT ;  /* 0x0000030004057812 */ /* 0x040fe400078ec0ff */
[----:B------:R-:W-:Y:S02]  /*1e30*/  ISETP.GE.U32.AND P2, PT, R4, 0x300, PT ;  /* 0x000003000400780c */ /* 0x000fe40003f46070 */
[----:B------:R-:W-:-:S13]  /*1e40*/  ISETP.NE.AND P0, PT, R5, 0x300, PT ;  /* 0x000003000500780c */ /* 0x000fda0003f05270 */
[----:B------:R-:W-:Y:S05]  /*1e50*/  @!P0 BRA `(.L_x_23) ;  /* 0x00000000003c8947 */ /* 0x000fea0003800000 */
[----:B------:R-:W-:Y:S01]  /*1e60*/  LEA.HI R4, R4, 0x1, RZ, 0x18 ;  /* 0x0000000104047811 */ /* 0x000fe200078fc0ff */
[----:B------:R-:W-:Y:S02]  /*1e70*/  VIADD R9, R0, UR4 ;  /* 0x0000000400097c36 */ /* 0x000fe40008000000 */
[----:B------:R-:W-:Y:S01]  /*1e80*/  IMAD.MOV.U32 R40, RZ, RZ, R0 ;  /* 0x000000ffff287224 */ /* 0x000fe200078e0000 */
[----:B------:R-:W-:-:S05]  /*1e90*/  LOP3.LUT R4, R4, 0x3, RZ, 0xc0, !PT ;  /* 0x0000000304047812 */ /* 0x000fca00078ec0ff */
[----:B------:R-:W-:-:S07]  /*1ea0*/  IMAD.MOV R8, RZ, RZ, -R4 ;  /* 0x000000ffff087224 */ /* 0x000fce00078e0a04 */
.L_x_24:
[----:B------:R-:W-:-:S06]  /*1eb0*/  IMAD.WIDE.U32 R4, R9, 0x8, R2 ;  /* 0x0000000809047825 */ /* 0x000fcc00078e0002 */
[----:B------:R-:W2:Y:S01]  /*1ec0*/  LDG.E.64.CONSTANT R4, desc[UR6][R4.64] ;  /* 0x0000000604047981 */ /* 0x000ea2000c1e9b00 */
[----:B------:R-:W-:Y:S02]  /*1ed0*/  VIADD R8, R8, 0x1 ;  /* 0x0000000108087836 */ /* 0x000fe40000000000 */
[----:B------:R-:W-:Y:S02]  /*1ee0*/  VIADD R40, R40, 0x100 ;  /* 0x0000010028287836 */ /* 0x000fe40000000000 */
[----:B------:R-:W-:Y:S01]  /*1ef0*/  VIADD R9, R9, 0x100 ;  /* 0x0000010009097836 */ /* 0x000fe20000000000 */
[----:B------:R-:W-:Y:S01]  /*1f00*/  ISETP.NE.AND P1, PT, R8, RZ, PT ;  /* 0x000000ff0800720c */ /* 0x000fe20003f25270 */
[----:B--2---:R-:W-:-:S06]  /*1f10*/  DSETP.GEU.AND P0, PT, R6, R4, PT ;  /* 0x000000040600722a */ /* 0x004fcc0003f0e000 */
[----:B------:R-:W-:Y:S02]  /*1f20*/  FSEL R6, R4, R6, !P0 ;  /* 0x0000000604067208 */ /* 0x000fe40004000000 */
[----:B------:R-:W-:-:S04]  /*1f30*/  FSEL R7, R5, R7, !P0 ;  /* 0x0000000705077208 */ /* 0x000fc80004000000 */
[----:B------:R-:W-:Y:S05]  /*1f40*/  @P1 BRA `(.L_x_24) ;  /* 0xfffffffc00d81947 */ /* 0x000fea000383ffff */
.L_x_23:
[----:B------:R-:W-:Y:S05]  /*1f50*/  BSYNC.RECONVERGENT B2 ;  /* 0x0000000000027941 */ /* 0x000fea0003800200 */
.L_x_22:
[----:B------:R-:W-:Y:S05]  /*1f60*/  @!P2 BRA `(.L_x_21) ;  /* 0x000000080074a947 */ /* 0x000fea0003800000 */
[----:B------:R-:W0:Y:S01]  /*1f70*/  LDCU.64 UR8, c[0x0][0x380] ;  /* 0x00007000ff0877ac */ /* 0x000e220008000a00 */
[----:B------:R-:W-:Y:S01]  /*1f80*/  IMAD.IADD R9, R41, 0x1, -R40 ;  /* 0x0000000129097824 */ /* 0x000fe200078e0a28 */
[C---:B------:R-:W-:Y:S01]  /*1f90*/  IADD3 R5, P0, PT, R40.reuse, UR4, RZ ;  /* 0x0000000428057c10 */ /* 0x040fe2000ff1e0ff */
[----:B------:R-:W-:Y:S01]  /*1fa0*/  BSSY.RECONVERGENT B2, `(.L_x_25) ;  /* 0x0000059000027945 */ /* 0x000fe20003800200 */
[----:B------:R-:W-:Y:S02]  /*1fb0*/  VIADD R43, R40, UR4 ;  /* 0x00000004282b7c36 */ /* 0x000fe40008000000 */
[----:B------:R-:W-:Y:S01]  /*1fc0*/  ISETP.GT.AND P1, PT, R9, 0xc00, PT ;  /* 0x00000c000900780c */ /* 0x000fe20003f24270 */
[----:B------:R-:W-:Y:S01]  /*1fd0*/  IMAD.X R8, RZ, RZ, RZ, P0 ;  /* 0x000000ffff087224 */ /* 0x000fe200000e06ff */
[----:B0-----:R-:W-:-:S04]  /*1fe0*/  LEA R4, P0, R5, UR8, 0x3 ;  /* 0x0000000805047c11 */ /* 0x001fc8000f8018ff */
[----:B------:R-:W-:Y:S02]  /*1ff0*/  LEA.HI.X R5, R5, UR9, R8, 0x3, P0 ;  /* 0x0000000905057c11 */ /* 0x000fe400080f1c08 */
[----:B------:R-:W-:-:S05]  /*2000*/  IADD3 R4, P0, PT, R4, 0x1000, RZ ;  /* 0x0000100004047810 */ /* 0x000fca0007f1e0ff */
[----:B------:R-:W-:Y:S01]  /*2010*/  IMAD.X R5, RZ, RZ, R5, P0 ;  /* 0x000000ffff057224 */ /* 0x000fe200000e0605 */
[----:B------:R-:W-:Y:S01]  /*2020*/  PLOP3.LUT P0, PT, PT, PT, PT, 0x80, 0x8 ;  /* 0x000000000008781c */ /* 0x000fe20003f0f070 */
[----:B------:R-:W-:-:S12]  /*2030*/  @!P1 BRA `(.L_x_26) ;  /* 0x00000004003c9947 */ /* 0x000fd80003800000 */
[----:B------:R-:W-:Y:S01]  /*2040*/  PLOP3.LUT P0, PT, PT, PT, PT, 0x8, 0x80 ;  /* 0x000000000080781c */ /* 0x000fe20003f0e170 */
[----:B------:R-:W-:-:S12]  /*2050*/  VIADD R45, R41, 0xfffff400 ;  /* 0xfffff400292d7836 */ /* 0x000fd80000000000 */
.L_x_27:
[C---:B------:R-:W-:Y:S01]  /*2060*/  IMAD.WIDE.U32 R38, R43.reuse, 0x8, R2 ;  /* 0x000000082b267825 */ /* 0x040fe200078e0002 */
[----:B------:R-:W2:Y:S04]  /*2070*/  LDG.E.64.CONSTANT R8, desc[UR6][R4.64+-0x800] ;  /* 0xfff8000604087981 */ /* 0x000ea8000c1e9b00 */
[----:B------:R-:W3:Y:S04]  /*2080*/  LDG.E.64.CONSTANT R10, desc[UR6][R4.64] ;  /* 0x00000006040a7981 */ /* 0x000ee8000c1e9b00 */
[----:B------:R-:W4:Y:S01]  /*2090*/  LDG.E.64.CONSTANT R38, desc[UR6][R38.64] ;  /* 0x0000000626267981 */ /* 0x000f22000c1e9b00 */
[----:B------:R-:W-:-:S03]  /*20a0*/  VIADD R15, R43, 0x400 ;  /* 0x000004002b0f7836 */ /* 0x000fc60000000000 */
[----:B------:R-:W5:Y:S01]  /*20b0*/  LDG.E.64.CONSTANT R12, desc[UR6][R4.64+0x800] ;  /* 0x00080006040c7981 */ /* 0x000f62000c1e9b00 */
[----:B------:R-:W-:-:S03]  /*20c0*/  IMAD.WIDE.U32 R14, R15, 0x8, R2 ;  /* 0x000000080f0e7825 */ /* 0x000fc600078e0002 */
[----:B------:R-:W5:Y:S04]  /*20d0*/  LDG.E.64.CONSTANT R16, desc[UR6][R4.64+0x1800] ;  /* 0x0018000604107981 */ /* 0x000f68000c1e9b00 */
[----:B------:R-:W5:Y:S04]  /*20e0*/  LDG.E.64.CONSTANT R14, desc[UR6][R14.64] ;  /* 0x000000060e0e7981 */ /* 0x000f68000c1e9b00 */
[----:B------:R-:W5:Y:S01]  /*20f0*/  LDG.E.64.CONSTANT R18, desc[UR6][R4.64+0x2000] ;  /* 0x0020000604127981 */ /* 0x000f62000c1e9b00 */
        /* <DEDUP_REMOVED lines=11> */
[----:B------:R-:W5:Y:S04]  /*21b0*/  LDG.E.64.CONSTANT R34, desc[UR6][R4.64+0x6000] ;  /* 0x0060000604227981 */ /* 0x000f68000c1e9b00 */
[----:B------:R0:W5:Y:S01]  /*21c0*/  LDG.E.64.CONSTANT R36, desc[UR6][R4.64+0x6800] ;  /* 0x0068000604247981 */ /* 0x000162000c1e9b00 */
[----:B------:R-:W-:-:S05]  /*21d0*/  VIADD R40, R40, 0x1000 ;  /* 0x0000100028287836 */ /* 0x000fca0000000000 */
[----:B------:R-:W-:Y:S02]  /*21e0*/  ISETP.GE.AND P2, PT, R40, R45, PT ;  /* 0x0000002d2800720c */ /* 0x000fe40003f46270 */
[----:B0-----:R-:W-:Y:S01]  /*21f0*/  IADD3 R4, P3, PT, R4, 0x8000, RZ ;  /* 0x0000800004047810 */ /* 0x001fe20007f7e0ff */
[----:B------:R-:W-:-:S04]  /*2200*/  VIADD R43, R43, 0x1000 ;  /* 0x000010002b2b7836 */ /* 0x000fc80000000000 */
[----:B------:R-:W-:Y:S01]  /*2210*/  IMAD.X R5, RZ, RZ, R5, P3 ;  /* 0x000000ffff057224 */ /* 0x000fe200018e0605 */
[----:B----4-:R-:W-:-:S06]  /*2220*/  DSETP.GEU.AND P1, PT, R6, R38, PT ;  /* 0x000000260600722a */ /* 0x010fcc0003f2e000 */
[----:B------:R-:W-:Y:S02]  /*2230*/  FSEL R6, R38, R6, !P1 ;  /* 0x0000000626067208 */ /* 0x000fe40004800000 */
[----:B------:R-:W-:-:S06]  /*2240*/  FSEL R7, R39, R7, !P1 ;  /* 0x0000000727077208 */ /* 0x000fcc0004800000 */
[----:B--2---:R-:W-:-:S06]  /*2250*/  DSETP.GEU.AND P1, PT, R6, R8, PT ;  /* 0x000000080600722a */ /* 0x004fcc0003f2e000 */
[----:B------:R-:W-:Y:S02]  /*2260*/  FSEL R6, R8, R6, !P1 ;  /* 0x0000000608067208 */ /* 0x000fe40004800000 */
[----:B------:R-:W-:-:S06]  /*2270*/  FSEL R7, R9, R7, !P1 ;  /* 0x0000000709077208 */ /* 0x000fcc0004800000 */
[----:B---3--:R-:W-:-:S06]  /*2280*/  DSETP.GEU.AND P1, PT, R6, R10, PT ;  /* 0x0000000a0600722a */ /* 0x008fcc0003f2e000 */
[----:B------:R-:W-:Y:S02]  /*2290*/  FSEL R6, R10, R6, !P1 ;  /* 0x000000060a067208 */ /* 0x000fe40004800000 */
[----:B------:R-:W-:-:S06]  /*22a0*/  FSEL R7, R11, R7, !P1 ;  /* 0x000000070b077208 */ /* 0x000fcc0004800000 */
[----:B-----5:R-:W-:-:S06]  /*22b0*/  DSETP.GEU.AND P1, PT, R6, R12, PT ;  /* 0x0000000c0600722a */ /* 0x020fcc0003f2e000 */
        /* <DEDUP_REMOVED lines=39> */
.L_x_26:
[----:B------:R-:W-:Y:S05]  /*2530*/  BSYNC.RECONVERGENT B2 ;  /* 0x0000000000027941 */ /* 0x000fea0003800200 */
.L_x_25:
[----:B------:R-:W-:Y:S01]  /*2540*/  IMAD.IADD R8, R41, 0x1, -R40 ;  /* 0x0000000129087824 */ /* 0x000fe200078e0a28 */
[----:B------:R-:W-:Y:S04]  /*2550*/  BSSY.RECONVERGENT B2, `(.L_x_28) ;  /* 0x000002b000027945 */ /* 0x000fe80003800200 */
[----:B------:R-:W-:-:S13]  /*2560*/  ISETP.GT.AND P1, PT, R8, 0x400, PT ;  /* 0x000004000800780c */ /* 0x000fda0003f24270 */
[----:B------:R-:W-:Y:S05]  /*2570*/  @!P1 BRA `(.L_x_29) ;  /* 0x0000000000a09947 */ /* 0x000fea0003800000 */
        /* <DEDUP_REMOVED lines=9> */
[----:B------:R-:W5:Y:S04]  /*2610*/  LDG.E.64.CONSTANT R22, desc[UR6][R4.64+0x2000] ;  /* 0x0020000604167981 */ /* 0x000f68000c1e9b00 */
[----:B------:R0:W5:Y:S01]  /*2620*/  LDG.E.64.CONSTANT R8, desc[UR6][R4.64+0x2800] ;  /* 0x0028000604087981 */ /* 0x000162000c1e9b00 */
[----:B------:R-:W-:-:S02]  /*2630*/  VIADD R40, R40, 0x800 ;  /* 0x0000080028287836 */ /* 0x000fc40000000000 */
[----:B------:R-:W-:Y:S01]  /*2640*/  VIADD R43, R43, 0x800 ;  /* 0x000008002b2b7836 */ /* 0x000fe20000000000 */
[----:B0-----:R-:W-:-:S05]  /*2650*/  IADD3 R4, P2, PT, R4, 0x4000, RZ ;  /* 0x0000400004047810 */ /* 0x001fca0007f5e0ff */
        /* <DEDUP_REMOVED lines=22> */
[----:B------:R-:W-:Y:S01]  /*27c0*/  DSETP.GEU.AND P1, PT, R6, R8, PT ;  /* 0x000000080600722a */ /* 0x000fe20003f2e000 */
[----:B------:R-:W-:-:S05]  /*27d0*/  PLOP3.LUT P0, PT, PT, PT, PT, 0x8, 0x80 ;  /* 0x000000000080781c */ /* 0x000fca0003f0e170 */
[----:B------:R-:W-:Y:S02]  /*27e0*/  FSEL R6, R8, R6, !P1 ;  /* 0x0000000608067208 */ /* 0x000fe40004800000 */
[----:B------:R-:W-:-:S07]  /*27f0*/  FSEL R7, R9, R7, !P1 ;  /* 0x0000000709077208 */ /* 0x000fce0004800000 */
.L_x_29:
[----:B------:R-:W-:Y:S05]  /*2800*/  BSYNC.RECONVERGENT B2 ;  /* 0x0000000000027941 */ /* 0x000fea0003800200 */
.L_x_28:
[----:B------:R-:W-:-:S13]  /*2810*/  ISETP.LT.OR P0, PT, R40, R41, P0 ;  /* 0x000000292800720c */ /* 0x000fda0000701670 */
[----:B------:R-:W-:Y:S05]  /*2820*/  @!P0 BRA `(.L_x_21) ;  /* 0x0000000000448947 */ /* 0x000fea0003800000 */
[----:B------:R-:W-:Y:S01]  /*2830*/  IMAD.WIDE.U32 R2, R43, 0x8, R2 ;  /* 0x000000082b027825 */ /* 0x000fe200078e0002 */
[----:B------:R-:W2:Y:S04]  /*2840*/  LDG.E.64.CONSTANT R8, desc[UR6][R4.64+-0x800] ;  /* 0xfff8000604087981 */ /* 0x000ea8000c1e9b00 */
[----:B------:R-:W3:Y:S04]  /*2850*/  LDG.E.64.CONSTANT R10, desc[UR6][R4.64] ;  /* 0x00000006040a7981 */ /* 0x000ee8000c1e9b00 */
[----:B------:R-:W4:Y:S04]  /*2860*/  LDG.E.64.CONSTANT R2, desc[UR6][R2.64] ;  /* 0x0000000602027981 */ /* 0x000f28000c1e9b00 */
[----:B------:R-:W5:Y:S01]  /*2870*/  LDG.E.64.CONSTANT R12, desc[UR6][R4.64+0x800] ;  /* 0x00080006040c7981 */ /* 0x000f62000c1e9b00 */
        /* <DEDUP_REMOVED lines=11> */
[----:B------:R-:W-:-:S07]  /*2930*/  FSEL R7, R13, R3, !P0 ;  /* 0x000000030d077208 */ /* 0x000fce0004000000 */
.L_x_21:
[----:B------:R-:W-:Y:S05]  /*2940*/  BSYNC.RECONVERGENT B1 ;  /* 0x0000000000017941 */ /* 0x000fea0003800200 */
.L_x_19:
[----:B------:R-:W0:Y:S01]  /*2950*/  S2R R10, SR_LANEID ;  /* 0x00000000000a7919 */ /* 0x000e220000000000 */
[----:B------:R-:W-:Y:S04]  /*2960*/  SHFL.DOWN PT, R2, R6, 0x1, 0x1f ;  /* 0x08201f0006027f89 */ /* 0x000fe800000e0000 */
        /* <DEDUP_REMOVED lines=10> */
[----:B------:R-:W-:-:S02]  /*2a10*/  @!P2 MOV R7, 0x400 ;  /* 0x000004000007a802 */ /* 0x000fc40000000f00 */
        /* <DEDUP_REMOVED lines=8> */
[----:B------:R-:W-:Y:S01]  /*2aa0*/  SHFL.DOWN PT, R2, R4, 0x4, 0x1f ;  /* 0x08801f0004027f89 */ /* 0x000fe200000e0000 */
[----:B-1----:R-:W-:-:S03]  /*2ab0*/  @!P2 LEA R7, R8, R7, 0x18 ;  /* 0x000000070807a211 */ /* 0x002fc600078ec0ff */
[----:B------:R-:W0:Y:S02]  /*2ac0*/  SHFL.DOWN PT, R3, R5, 0x4, 0x1f ;  /* 0x08801f0005037f89 */ /* 0x000e2400000e0000 */
[----:B------:R-:W-:Y:S01]  /*2ad0*/  @!P2 IMAD.IADD R9, R6, 0x1, R7 ;  /* 0x000000010609a824 */ /* 0x000fe200078e0207 */
[----:B0-----:R-:W-:-:S06]  /*2ae0*/  DSETP.GEU.AND P0, PT, R4, R2, PT ;  /* 0x000000020400722a */ /* 0x001fcc0003f0e000 */
[----:B------:R-:W-:Y:S02]  /*2af0*/  @!P1 FSEL R4, R2, R4, !P0 ;  /* 0x0000000402049208 */ /* 0x000fe40004000000 */
[----:B------:R-:W-:Y:S02]  /*2b00*/  @!P1 FSEL R5, R3, R5, !P0 ;  /* 0x0000000503059208 */ /* 0x000fe40004000000 */
[----:B------:R-:W-:Y:S01]  /*2b10*/  ISETP.GT.AND P1, PT, R10, 0x17, PT ;  /* 0x000000170a00780c */ /* 0x000fe20003f24270 */
[----:B------:R-:W-:Y:S04]  /*2b20*/  SHFL.DOWN PT, R2, R4, 0x8, 0x1f ;  /* 0x09001f0004027f89 */ /* 0x000fe800000e0000 */
[----:B------:R-:W0:Y:S02]  /*2b30*/  SHFL.DOWN PT, R3, R5, 0x8, 0x1f ;  /* 0x09001f0005037f89 */ /* 0x000e2400000e0000 */
[----:B0-----:R-:W-:-:S06]  /*2b40*/  DSETP.GEU.AND P0, PT, R4, R2, PT ;  /* 0x000000020400722a */ /* 0x001fcc0003f0e000 */
[----:B------:R-:W-:Y:S02]  /*2b50*/  @!P1 FSEL R4, R2, R4, !P0 ;  /* 0x0000000402049208 */ /* 0x000fe40004000000 */
[----:B------:R-:W-:Y:S02]  /*2b60*/  @!P1 FSEL R5, R3, R5, !P0 ;  /* 0x0000000503059208 */ /* 0x000fe40004000000 */
[----:B------:R-:W-:Y:S01]  /*2b70*/  ISETP.GT.AND P1, PT, R10, 0xf, PT ;  /* 0x0000000f0a00780c */ /* 0x000fe20003f24270 */
[----:B------:R-:W-:Y:S04]  /*2b80*/  SHFL.DOWN PT, R2, R4, 0x10, 0x1f ;  /* 0x0a001f0004027f89 */ /* 0x000fe800000e0000 */
[----:B------:R-:W0:Y:S02]  /*2b90*/  SHFL.DOWN PT, R3, R5, 0x10, 0x1f ;  /* 0x0a001f0005037f89 */ /* 0x000e2400000e0000 */
[----:B0-----:R-:W-:-:S06]  /*2ba0*/  DSETP.GEU.AND P0, PT, R4, R2, PT ;  /* 0x000000020400722a */ /* 0x001fcc0003f0e000 */
[----:B------:R-:W-:Y:S02]  /*2bb0*/  FSEL R2, R2, R4, !P0 ;  /* 0x0000000402027208 */ /* 0x000fe40004000000 */
        /* <DEDUP_REMOVED lines=10> */
[----:B--2---:R-:W0:Y:S04]  /*2c60*/  LDS.128 R8, [UR4+0x10] ;  /* 0x00001004ff087984 */ /* 0x004e280008000c00 */
        /* <DEDUP_REMOVED lines=25> */
.L_x_2:
        /* <DEDUP_REMOVED lines=12> */
.L_x_32:
[----:B------:R-:W-:Y:S05]  /*2ec0*/  BSYNC.RECONVERGENT B1 ;  /* 0x0000000000017941 */ /* 0x000fea0003800200 */
.L_x_31:
        /* <DEDUP_REMOVED lines=17> */
.L_x_37:
        /* <DEDUP_REMOVED lines=12> */
.L_x_36:
[----:B------:R-:W-:Y:S05]  /*30a0*/  BSYNC.RECONVERGENT B2 ;  /* 0x0000000000027941 */ /* 0x000fea0003800200 */
.L_x_35:
        /* <DEDUP_REMOVED lines=9> */
.L_x_40:
        /* <DEDUP_REMOVED lines=74> */
.L_x_39:
[----:B------:R-:W-:Y:S05]  /*35e0*/  BSYNC.RECONVERGENT B2 ;  /* 0x0000000000027941 */ /* 0x000fea0003800200 */
.L_x_38:
        /* <DEDUP_REMOVED lines=42> */
.L_x_42:
[----:B------:R-:W-:Y:S05]  /*3890*/  BSYNC.RECONVERGENT B2 ;  /* 0x0000000000027941 */ /* 0x000fea0003800200 */
.L_x_41:
        /* <DEDUP_REMOVED lines=20> */
.L_x_34:
[----:B------:R-:W-:Y:S05]  /*39e0*/  BSYNC.RECONVERGENT B1 ;  /* 0x0000000000017941 */ /* 0x000fea0003800200 */
.L_x_33:
        /* <DEDUP_REMOVED lines=14> */
[----:B------:R-:W-:Y:S01]  /*3ad0*/  IMAD.MOV.U32 R2, RZ, RZ, R9 ;  /* 0x000000ffff027224 */ /* 0x000fe200078e0009 */
[----:B------:R-:W-:Y:S01]  /*3ae0*/  @!P2 MOV R4, 0x400 ;  /* 0x000004000004a802 */ /* 0x000fe20000000f00 */
[----:B------:R-:W-:Y:S01]  /*3af0*/  IMAD.MOV.U32 R3, RZ, RZ, R11 ;  /* 0x000000ffff037224 */ /* 0x000fe200078e000b */
[----:B------:R-:W0:Y:S01]  /*3b00*/  SHFL.DOWN PT, R7, R11, 0x2, 0x1f ;  /* 0x08401f000b077f89 */ /* 0x000e2200000e0000 */
[----:B------:R-:W-:Y:S01]  /*3b10*/  @!P2 SHF.R.U32.HI R0, RZ, 0x2, R5 ;  /* 0x00000002ff00a819 */ /* 0x000fe20000011605 */
[----:B------:R-:W1:Y:S03]  /*3b20*/  @!P2 S2R R13, SR_CgaCtaId ;  /* 0x00000000000da919 */ /* 0x000e660000008800 */
[----:B------:R-:W-:Y:S01]  /*3b30*/  @!P2 LOP3.LUT R0, R0, 0xf8, RZ, 0xc0, !PT ;  /* 0x000000f80000a812 */ /* 0x000fe200078ec0ff */
[----:B0-----:R-:W-:-:S06]  /*3b40*/  DSETP.GEU.AND P0, PT, R2, R6, PT ;  /* 0x000000060200722a */ /* 0x001fcc0003f0e000 */
[----:B------:R-:W-:Y:S02]  /*3b50*/  @!P1 FSEL R9, R6, R9, !P0 ;  /* 0x0000000906099208 */ /* 0x000fe40004000000 */
[----:B------:R-:W-:Y:S02]  /*3b60*/  @!P1 FSEL R11, R7, R11, !P0 ;  /* 0x0000000b070b9208 */ /* 0x000fe40004000000 */
[----:B------:R-:W-:Y:S01]  /*3b70*/  ISETP.GT.AND P1, PT, R8, 0x1b, PT ;  /* 0x0000001b0800780c */ /* 0x000fe20003f24270 */
[----:B------:R-:W-:Y:S01]  /*3b80*/  SHFL.DOWN PT, R2, R9, 0x4, 0x1f ;  /* 0x08801f0009027f89 */ /* 0x000fe200000e0000 */
[----:B------:R-:W-:Y:S01]  /*3b90*/  IMAD.MOV.U32 R6, RZ, RZ, R9 ;  /* 0x000000ffff067224 */ /* 0x000fe200078e0009 */
[----:B-1----:R-:W-:Y:S01]  /*3ba0*/  @!P2 LEA R13, R13, R4, 0x18 ;  /* 0x000000040d0da211 */ /* 0x002fe200078ec0ff */
[----:B------:R-:W-:Y:S01]  /*3bb0*/  IMAD.MOV.U32 R7, RZ, RZ, R11 ;  /* 0x000000ffff077224 */ /* 0x000fe200078e000b */
[----:B------:R-:W0:Y:S03]  /*3bc0*/  SHFL.DOWN PT, R3, R11, 0x4, 0x1f ;  /* 0x08801f000b037f89 */ /* 0x000e2600000e0000 */
[----:B------:R-:W-:-:S02]  /*3bd0*/  @!P2 IMAD.IADD R13, R0, 0x1, R13 ;  /* 0x00000001000da824 */ /* 0x000fc400078e020d */
[----:B0-----:R-:W-:-:S06]  /*3be0*/  DSETP.GEU.AND P0, PT, R6, R2, PT ;  /* 0x000000020600722a */ /* 0x001fcc0003f0e000 */
[----:B------:R-:W-:Y:S02]  /*3bf0*/  @!P1 FSEL R9, R2, R9, !P0 ;  /* 0x0000000902099208 */ /* 0x000fe40004000000 */
[----:B------:R-:W-:Y:S02]  /*3c00*/  @!P1 FSEL R11, R3, R11, !P0 ;  /* 0x0000000b030b9208 */ /* 0x000fe40004000000 */
[----:B------:R-:W-:Y:S01]  /*3c10*/  ISETP.GT.AND P1, PT, R8, 0x17, PT ;  /* 0x000000170800780c */ /* 0x000fe20003f24270 */
[----:B------:R-:W-:Y:S01]  /*3c20*/  SHFL.DOWN PT, R2, R9, 0x8, 0x1f ;  /* 0x09001f0009027f89 */ /* 0x000fe200000e0000 */
[----:B------:R-:W-:Y:S02]  /*3c30*/  IMAD.MOV.U32 R6, RZ, RZ, R9 ;  /* 0x000000ffff067224 */ /* 0x000fe400078e0009 */
[----:B------:R-:W-:Y:S01]  /*3c40*/  IMAD.MOV.U32 R7, RZ, RZ, R11 ;  /* 0x000000ffff077224 */ /* 0x000fe200078e000b */
[----:B------:R-:W0:Y:S05]  /*3c50*/  SHFL.DOWN PT, R3, R11, 0x8, 0x1f ;  /* 0x09001f000b037f89 */ /* 0x000e2a00000e0000 */
        /* <DEDUP_REMOVED lines=20> */
[----:B------:R-:W0:Y:S04]  /*3da0*/  LDS.128 R8, [UR4+0x10] ;  /* 0x00001004ff087984 */ /* 0x000e280008000c00 */
[----:B-1----:R-:W1:Y:S01]  /*3db0*/  LDS.128 R12, [UR4+0x20] ;  /* 0x00002004ff0c7984 */ /* 0x002e620008000c00 */
        /* <DEDUP_REMOVED lines=24> */
.L_x_43:
        /* <DEDUP_REMOVED lines=20> */
[----:B------:R-:W0:Y:S05]  /*4080*/  SHFL.DOWN PT, R7, R0, 0x2, R11 ;  /* 0x0840000000077989 */ /* 0x000e2a00000e000b */
[----:B0-----:R-:W-:-:S06]  /*4090*/  DSETP.GEU.AND P0, PT, R2, R6, PT ;  /* 0x000000060200722a */ /* 0x001fcc0003f0e000 */
[----:B------:R-:W-:Y:S01]  /*40a0*/  @!P1 FSEL R9, R6, R9, !P0 ;  /* 0x0000000906099208 */ /* 0x000fe20004000000 */
[----:B------:R-:W-:Y:S01]  /*40b0*/  VIADD R6, R8, 0x4 ;  /* 0x0000000408067836 */ /* 0x000fe20000000000 */
[----:B------:R-:W-:-:S03]  /*40c0*/  @!P1 FSEL R0, R7, R0, !P0 ;  /* 0x0000000007009208 */ /* 0x000fc60004000000 */
[----:B------:R-:W-:Y:S01]  /*40d0*/  SHFL.DOWN PT, R2, R9, 0x4, R11 ;  /* 0x0880000009027989 */ /* 0x000fe200000e000b */
[----:B------:R-:W-:Y:S01]  /*40e0*/  ISETP.GT.AND P1, PT, R6, R11, PT ;  /* 0x0000000b0600720c */ /* 0x000fe20003f24270 */
[----:B------:R-:W-:Y:S02]  /*40f0*/  IMAD.MOV.U32 R6, RZ, RZ, R9 ;  /* 0x000000ffff067224 */ /* 0x000fe400078e0009 */
[----:B------:R-:W0:Y:S01]  /*4100*/  SHFL.DOWN PT, R3, R0, 0x4, R11 ;  /* 0x0880000000037989 */ /* 0x000e2200000e000b */
[----:B------:R-:W-:-:S06]  /*4110*/  IMAD.MOV.U32 R7, RZ, RZ, R0 ;  /* 0x000000ffff077224 */ /* 0x000fcc00078e0000 */
[----:B0-----:R-:W-:Y:S01]  /*4120*/  DSETP.GEU.AND P0, PT, R6, R2, PT ;  /* 0x000000020600722a */ /* 0x001fe20003f0e000 */
[----:B------:R-:W-:-:S05]  /*4130*/  VIADD R6, R8, 0x8 ;  /* 0x0000000808067836 */ /* 0x000fca0000000000 */
        /* <DEDUP_REMOVED lines=15> */
[----:B------:R-:W-:Y:S02]  /*4230*/  IMAD.MOV.U32 R6, RZ, RZ, R9 ;  /* 0x000000ffff067224 */ /* 0x000fe400078e0009 */
[----:B------:R-:W-:Y:S01]  /*4240*/  IMAD.MOV.U32 R7, RZ, RZ, R0 ;  /* 0x000000ffff077224 */ /* 0x000fe200078e0000 */
[----:B------:R-:W0:Y:S05]  /*4250*/  SHFL.DOWN PT, R3, R0, 0x10, R11 ;  /* 0x0a00000000037989 */ /* 0x000e2a00000e000b */
[----:B0-----:R-:W-:Y:S01]  /*4260*/  DSETP.GEU.AND P1, PT, R6, R2, PT ;  /* 0x000000020600722a */ /* 0x001fe20003f2e000 */
[----:B------:R-:W-:-:S02]  /*4270*/  @!P0 MOV R7, 0x400 ;  /* 0x0000040000078802 */ /* 0x000fc40000000f00 */
[----:B------:R-:W-:Y:S02]  /*4280*/  @!P0 SHF.R.U32.HI R6, RZ, 0x2, R5 ;  /* 0x00000002ff068819 */ /* 0x000fe40000011605 */
[----:B-1----:R-:W-:Y:S02]  /*4290*/  @!P0 LEA R7, R10, R7, 0x18 ;  /* 0x000000070a078211 */ /* 0x002fe400078ec0ff */
[----:B------:R-:W-:Y:S02]  /*42a0*/  @!P0 LOP3.LUT R6, R6, 0xf8, RZ, 0xc0, !PT ;  /* 0x000000f806068812 */ /* 0x000fe400078ec0ff */
[----:B------:R-:W-:Y:S02]  /*42b0*/  @!P2 FSEL R9, R2, R9, !P1 ;  /* 0x000000090209a208 */ /* 0x000fe40004800000 */
[----:B------:R-:W-:Y:S01]  /*42c0*/  @!P2 FSEL R0, R3, R0, !P1 ;  /* 0x000000000300a208 */ /* 0x000fe20004800000 */
[----:B------:R-:W-:Y:S02]  /*42d0*/  @!P0 IMAD.IADD R3, R6, 0x1, R7 ;  /* 0x0000000106038824 */ /* 0x000fe400078e0207 */
[----:B------:R-:W-:-:S02]  /*42e0*/  IMAD.MOV.U32 R6, RZ, RZ, R9 ;  /* 0x000000ffff067224 */ /* 0x000fc400078e0009 */
[----:B------:R-:W-:-:S05]  /*42f0*/  IMAD.MOV.U32 R7, RZ, RZ, R0 ;  /* 0x000000ffff077224 */ /* 0x000fca00078e0000 */
[----:B------:R1:W-:Y:S01]  /*4300*/  @!P0 STS.64 [R3+0x8], R6 ;  /* 0x0000080603008388 */ /* 0x0003e20000000a00 */
[----:B------:R-:W-:Y:S01]  /*4310*/  BAR.SYNC.DEFER_BLOCKING 0x0 ;  /* 0x0000000000007b1d */ /* 0x000fe20000010000 */
[----:B------:R-:W-:-:S13]  /*4320*/  ISETP.NE.AND P0, PT, R5, RZ, PT ;  /* 0x000000ff0500720c */ /* 0x000fda0003f05270 */
[----:B-1----:R-:W-:Y:S05]  /*4330*/  @P0 BRA `(.L_x_17) ;  /* 0x0000001800340947 */ /* 0x002fea0003800000 */
[----:B------:R-:W0:Y:S01]  /*4340*/  S2UR UR5, SR_CgaCtaId ;  /* 0x00000000000579c3 */ /* 0x000e220000008800 */
[----:B------:R-:W-:Y:S01]  /*4350*/  UMOV UR4, 0x400 ;  /* 0x0000040000047882 */ /* 0x000fe20000000000 */
[C---:B------:R-:W-:Y:S02]  /*4360*/  ISETP.GT.AND P3, PT, R4.reuse, 0x20, PT ;  /* 0x000000200400780c */ /* 0x040fe40003f64270 */
        /* <DEDUP_REMOVED lines=10> */
[----:B------:R-:W-:Y:S01]  /*4410*/  ISETP.GT.AND P1, PT, R4, 0x60, PT ;  /* 0x000000600400780c */ /* 0x000fe20003f24270 */
[----:B------:R-:W-:Y:S02]  /*4420*/  IMAD.MOV.U32 R2, RZ, RZ, R6 ;  /* 0x000000ffff027224 */ /* 0x000fe400078e0006 */
        /* <DEDUP_REMOVED lines=29> */
.L_x_30:
[----:B------:R-:W0:Y:S01]  /*4600*/  S2R R41, SR_TID.X ;  /* 0x0000000000297919 */ /* 0x000e220000002100 */
[----:B------:R-:W0:Y:S02]  /*4610*/  LDC.64 R6, c[0x0][0x380] ;  /* 0x0000e000ff067b82 */ /* 0x000e240000000a00 */
[----:B0-----:R-:W-:-:S05]  /*4620*/  IMAD.WIDE.U32 R6, R41, 0x8, R6 ;  /* 0x0000000829067825 */ /* 0x001fca00078e0006 */
[----:B------:R-:W2:Y:S04]  /*4630*/  LDG.E.64.CONSTANT R20, desc[UR6][R6.64] ;  /* 0x0000000606147981 */ /* 0x000ea8000c1e9b00 */
[----:B------:R-:W2:Y:S04]  /*4640*/  LDG.E.64.CONSTANT R2, desc[UR6][R6.64+0x800] ;  /* 0x0008000606027981 */ /* 0x000ea8000c1e9b00 */
[----:B------:R-:W3:Y:S04]  /*4650*/  LDG.E.64.CONSTANT R8, desc[UR6][R6.64+0x1000] ;  /* 0x0010000606087981 */ /* 0x000ee8000c1e9b00 */
[----:B------:R-:W4:Y:S04]  /*4660*/  LDG.E.64.CONSTANT R10, desc[UR6][R6.64+0x1800] ;  /* 0x00180006060a7981 */ /* 0x000f28000c1e9b00 */
[----:B------:R-:W5:Y:S04]  /*4670*/  LDG.E.64.CONSTANT R12, desc[UR6][R6.64+0x2000] ;  /* 0x00200006060c7981 */ /* 0x000f68000c1e9b00 */
[----:B------:R-:W5:Y:S04]  /*4680*/  LDG.E.64.CONSTANT R14, desc[UR6][R6.64+0x2800] ;  /* 0x00280006060e7981 */ /* 0x000f68000c1e9b00 */
[----:B------:R-:W5:Y:S04]  /*4690*/  LDG.E.64.CONSTANT R16, desc[UR6][R6.64+0x3000] ;  /* 0x0030000606107981 */ /* 0x000f68000c1e9b00 */
[----:B------:R-:W5:Y:S01]  /*46a0*/  LDG.E.64.CONSTANT R18, desc[UR6][R6.64+0x3800] ;  /* 0x0038000606127981 */ /* 0x000f62000c1e9b00 */
[----:B------:R-:W-:Y:S01]  /*46b0*/  ISETP.GE.U32.AND P1, PT, R4, 0x1000, PT ;  /* 0x000010000400780c */ /* 0x000fe20003f26070 */
[----:B------:R-:W-:Y:S01]  /*46c0*/  IMAD.MOV.U32 R45, RZ, RZ, 0x800 ;  /* 0x00000800ff2d7424 */ /* 0x000fe200078e00ff */
[----:B--2---:R-:W-:-:S06]  /*46d0*/  DSETP.GEU.AND P0, PT, R20, R2, PT ;  /* 0x000000021400722a */ /* 0x004fcc0003f0e000 */
        /* <DEDUP_REMOVED lines=21> */
[----:B------:R-:W0:Y:S01]  /*4830*/  LDC R24, c[0x0][0x390] ;  /* 0x0000e400ff187b82 */ /* 0x000e220000000800 */
[----:B------:R-:W-:Y:S02]  /*4840*/  VIADD R0, R4, 0xfffff800 ;  /* 0xfffff80004007836 */ /* 0x000fe40000000000 */
[----:B------:R-:W-:-:S07]  /*4850*/  IMAD.MOV.U32 R45, RZ, RZ, 0x800 ;  /* 0x00000800ff2d7424 */ /* 0x000fce00078e00ff */
.L_x_46:
[----:B------:R-:W-:-:S05]  /*4860*/  IMAD.WIDE R4, R45, 0x8, R6 ;  /* 0x000000082d047825 */ /* 0x000fca00078e0206 */
[----:B------:R-:W2:Y:S04]  /*4870*/  LDG.E.64.CONSTANT R10, desc[UR6][R4.64] ;  /* 0x00000006040a7981 */ /* 0x000ea8000c1e9b00 */
[----:B------:R-:W3:Y:S04]  /*4880*/  LDG.E.64.CONSTANT R12, desc[UR6][R4.64+0x800] ;  /* 0x00080006040c7981 */ /* 0x000ee8000c1e9b00 */
[----:B------:R-:W4:Y:S04]  /*4890*/  LDG.E.64.CONSTANT R14, desc[UR6][R4.64+0x1000] ;  /* 0x00100006040e7981 */ /* 0x000f28000c1e9b00 */
[----:B------:R-:W5:Y:S04]  /*48a0*/  LDG.E.64.CONSTANT R16, desc[UR6][R4.64+0x1800] ;  /* 0x0018000604107981 */ /* 0x000f68000c1e9b00 */
[----:B------:R-:W5:Y:S04]  /*48b0*/  LDG.E.64.CONSTANT R18, desc[UR6][R4.64+0x2000] ;  /* 0x0020000604127981 */ /* 0x000f68000c1e9b00 */
[----:B------:R-:W5:Y:S04]  /*48c0*/  LDG.E.64.CONSTANT R20, desc[UR6][R4.64+0x2800] ;  /* 0x0028000604147981 */ /* 0x000f68000c1e9b00 */
[----:B------:R-:W5:Y:S04]  /*48d0*/  LDG.E.64.CONSTANT R22, desc[UR6][R4.64+0x3000] ;  /* 0x0030000604167981 */ /* 0x000f68000c1e9b00 */
[----:B------:R0:W5:Y:S02]  /*48e0*/  LDG.E.64.CONSTANT R8, desc[UR6][R4.64+0x3800] ;  /* 0x0038000604087981 */ /* 0x000164000c1e9b00 */
[----:B0-----:R-:W-:-:S04]  /*48f0*/  IMAD.MOV.U32 R4, RZ, RZ, R24 ;  /* 0x000000ffff047224 */ /* 0x001fc800078e0018 */
[----:B------:R-:W-:-:S05]  /*4900*/  IMAD.IADD R5, R4, 0x1, -R45 ;  /* 0x0000000104057824 */ /* 0x000fca00078e0a2d */
[----:B------:R-:W-:Y:S01]  /*4910*/  ISETP.GE.AND P1, PT, R5, 0x800, PT ;  /* 0x000008000500780c */ /* 0x000fe20003f26270 */
        /* <DEDUP_REMOVED lines=25> */
[----:B------:R-:W-:-:S05]  /*4ab0*/  VIADD R45, R45, 0x800 ;  /* 0x000008002d2d7836 */ /* 0x000fca0000000000 */
[----:B------:R-:W-:-:S13]  /*4ac0*/  ISETP.GT.AND P0, PT, R45, R0, PT ;  /* 0x000000002d00720c */ /* 0x000fda0003f04270 */
[----:B------:R-:W-:Y:S05]  /*4ad0*/  @!P0 BRA `(.L_x_46) ;  /* 0xfffffffc00608947 */ /* 0x000fea000383ffff */
.L_x_44:
[----:B------:R-:W-:-:S13]  /*4ae0*/  ISETP.GE.AND P0, PT, R45, R4, PT ;  /* 0x000000042d00720c */ /* 0x000fda0003f06270 */
[----:B------:R-:W-:Y:S05]  /*4af0*/  @P0 BRA `(.L_x_45) ;  /* 0x0000000800fc0947 */ /* 0x000fea0003800000 */
[----:B------:R-:W-:Y:S01]  /*4b00*/  IMAD.IADD R0, R4, 0x1, -R45 ;  /* 0x0000000104007824 */ /* 0x000fe200078e0a2d */
[----:B------:R-:W-:Y:S04]  /*4b10*/  BSSY.RECONVERGENT B1, `(.L_x_45) ;  /* 0x00000bd000017945 */ /* 0x000fe80003800200 */
[----:B------:R-:W-:-:S13]  /*4b20*/  ISETP.GE.AND P0, PT, R41, R0, PT ;  /* 0x000000002900720c */ /* 0x000fda0003f06270 */
[----:B------:R-:W-:Y:S05]  /*4b30*/  @P0 BRA `(.L_x_47) ;  /* 0x0000000800e80947 */ /* 0x000fea0003800000 */
[----:B------:R-:W-:Y:S01]  /*4b40*/  LOP3.LUT R5, RZ, R41, RZ, 0x33, !PT ;  /* 0x00000029ff057212 */ /* 0x000fe200078e33ff */
[----:B------:R-:W-:Y:S01]  /*4b50*/  BSSY.RECONVERGENT B2, `(.L_x_48) ;  /* 0x0000017000027945 */ /* 0x000fe20003800200 */
[----:B------:R-:W-:Y:S02]  /*4b60*/  IMAD.MOV.U32 R43, RZ, RZ, R41 ;  /* 0x000000ffff2b7224 */ /* 0x000fe400078e0029 */
[----:B------:R-:W-:-:S04]  /*4b70*/  IADD3 R4, PT, PT, -R45, R4, R5 ;  /* 0x000000042d047210 */ /* 0x000fc80007ffe105 */
[C---:B------:R-:W-:Y:S02]  /*4b80*/  LOP3.LUT R5, R4.reuse, 0x300, RZ, 0xc0, !PT ;  /* 0x0000030004057812 */ /* 0x040fe400078ec0ff */
[----:B------:R-:W-:Y:S02]  /*4b90*/  ISETP.GE.U32.AND P2, PT, R4, 0x300, PT ;  /* 0x000003000400780c */ /* 0x000fe40003f46070 */
[----:B------:R-:W-:-:S13]  /*4ba0*/  ISETP.NE.AND P0, PT, R5, 0x300, PT ;  /* 0x000003000500780c */ /* 0x000fda0003f05270 */
[----:B------:R-:W-:Y:S05]  /*4bb0*/  @!P0 BRA `(.L_x_49) ;  /* 0x0000000000408947 */ /* 0x000fea0003800000 */
[----:B------:R-:W0:Y:S01]  /*4bc0*/  LDC.64 R6, c[0x0][0x380] ;  /* 0x0000e000ff067b82 */ /* 0x000e220000000a00 */
[----:B------:R-:W-:Y:S01]  /*4bd0*/  LEA.HI R4, R4, 0x1, RZ, 0x18 ;  /* 0x0000000104047811 */ /* 0x000fe200078fc0ff */
[----:B------:R-:W-:Y:S02]  /*4be0*/  IMAD.IADD R9, R41, 0x1, R45 ;  /* 0x0000000129097824 */ /* 0x000fe400078e022d */
[----:B------:R-:W-:Y:S01]  /*4bf0*/  IMAD.MOV.U32 R43, RZ, RZ, R41 ;  /* 0x000000ffff2b7224 */ /* 0x000fe200078e0029 */
[----:B------:R-:W-:-:S05]  /*4c00*/  LOP3.LUT R4, R4, 0x3, RZ, 0xc0, !PT ;  /* 0x0000000304047812 */ /* 0x000fca00078ec0ff */
[----:B------:R-:W-:-:S07]  /*4c10*/  IMAD.MOV R8, RZ, RZ, -R4 ;  /* 0x000000ffff087224 */ /* 0x000fce00078e0a04 */
.L_x_50:
[----:B0-----:R-:W-:-:S06]  /*4c20*/  IMAD.WIDE.U32 R4, R9, 0x8, R6 ;  /* 0x0000000809047825 */ /* 0x001fcc00078e0006 */
        /* <DEDUP_REMOVED lines=9> */
.L_x_49:
[----:B------:R-:W-:Y:S05]  /*4cc0*/  BSYNC.RECONVERGENT B2 ;  /* 0x0000000000027941 */ /* 0x000fea0003800200 */
.L_x_48:
[----:B------:R-:W-:Y:S05]  /*4cd0*/  @!P2 BRA `(.L_x_47) ;  /* 0x000000080080a947 */ /* 0x000fea0003800000 */
[----:B------:R-:W0:Y:S01]  /*4ce0*/  LDCU.64 UR4, c[0x0][0x380] ;  /* 0x00007000ff0477ac */ /* 0x000e220008000a00 */
[----:B------:R-:W-:Y:S01]  /*4cf0*/  IMAD.IADD R7, R0, 0x1, -R43 ;  /* 0x0000000100077824 */ /* 0x000fe200078e0a2b */
[C---:B------:R-:W-:Y:S01]  /*4d00*/  IADD3 R5, P0, PT, R43.reuse, R45, RZ ;  /* 0x0000002d2b057210 */ /* 0x040fe20007f1e0ff */
[----:B------:R-:W-:Y:S01]  /*4d10*/  BSSY.RECONVERGENT B2, `(.L_x_51) ;  /* 0x000005a000027945 */ /* 0x000fe20003800200 */
[----:B------:R-:W-:Y:S02]  /*4d20*/  IMAD.IADD R45, R43, 0x1, R45 ;  /* 0x000000012b2d7824 */ /* 0x000fe400078e022d */
        /* <DEDUP_REMOVED lines=8> */
[----:B------:R-:W0:Y:S01]  /*4db0*/  LDC.64 R6, c[0x0][0x380] ;  /* 0x0000e000ff067b82 */ /* 0x000e220000000a00 */
[----:B------:R-:W-:Y:S01]  /*4dc0*/  PLOP3.LUT P0, PT, PT, PT, PT, 0x8, 0x80 ;  /* 0x000000000080781c */ /* 0x000fe20003f0e170 */
[----:B------:R-:W-:-:S12]  /*4dd0*/  VIADD R40, R0, 0xfffff400 ;  /* 0xfffff40000287836 */ /* 0x000fd80000000000 */
.L_x_53:
[C---:B0-----:R-:W-:Y:S01]  /*4de0*/  IMAD.WIDE.U32 R38, R45.reuse, 0x8, R6 ;  /* 0x000000082d267825 */ /* 0x041fe200078e0006 */
        /* <DEDUP_REMOVED lines=76> */
.L_x_52:
[----:B------:R-:W-:Y:S05]  /*52b0*/  BSYNC.RECONVERGENT B2 ;  /* 0x0000000000027941 */ /* 0x000fea0003800200 */
.L_x_51:
[----:B------:R-:W-:Y:S01]  /*52c0*/  IMAD.IADD R6, R0, 0x1, -R43 ;  /* 0x0000000100067824 */ /* 0x000fe200078e0a2b */
[----:B------:R-:W-:Y:S04]  /*52d0*/  BSSY.RECONVERGENT B2, `(.L_x_54) ;  /* 0x000002c000027945 */ /* 0x000fe80003800200 */
[----:B------:R-:W-:-:S13]  /*52e0*/  ISETP.GT.AND P1, PT, R6, 0x400, PT ;  /* 0x000004000600780c */ /* 0x000fda0003f24270 */
[----:B------:R-:W-:Y:S05]  /*52f0*/  @!P1 BRA `(.L_x_55) ;  /* 0x0000000000a49947 */ /* 0x000fea0003800000 */
[----:B------:R-:W0:Y:S01]  /*5300*/  LDC.64 R16, c[0x0][0x380] ;  /* 0x0000e000ff107b82 */ /* 0x000e220000000a00 */
[----:B------:R-:W2:Y:S04]  /*5310*/  LDG.E.64.CONSTANT R10, desc[UR6][R4.64+-0x800] ;  /* 0xfff80006040a7981 */ /* 0x000ea8000c1e9b00 */
[----:B------:R-:W3:Y:S01]  /*5320*/  LDG.E.64.CONSTANT R12, desc[UR6][R4.64] ;  /* 0x00000006040c7981 */ /* 0x000ee2000c1e9b00 */
[----:B------:R-:W-:-:S03]  /*5330*/  VIADD R7, R45, 0x400 ;  /* 0x000004002d077836 */ /* 0x000fc60000000000 */
[----:B------:R-:W4:Y:S04]  /*5340*/  LDG.E.64.CONSTANT R14, desc[UR6][R4.64+0x800] ;  /* 0x00080006040e7981 */ /* 0x000f28000c1e9b00 */
[----:B------:R-:W5:Y:S04]  /*5350*/  LDG.E.64.CONSTANT R18, desc[UR6][R4.64+0x1800] ;  /* 0x0018000604127981 */ /* 0x000f68000c1e9b00 */
[----:B------:R-:W5:Y:S01]  /*5360*/  LDG.E.64.CONSTANT R20, desc[UR6][R4.64+0x2000] ;  /* 0x0020000604147981 */ /* 0x000f62000c1e9b00 */
[----:B0-----:R-:W-:-:S06]  /*5370*/  IMAD.WIDE.U32 R8, R45, 0x8, R16 ;  /* 0x000000082d087825 */ /* 0x001fcc00078e0010 */
[----:B------:R-:W2:Y:S01]  /*5380*/  LDG.E.64.CONSTANT R8, desc[UR6][R8.64] ;  /* 0x0000000608087981 */ /* 0x000ea2000c1e9b00 */
[----:B------:R-:W-:-:S03]  /*5390*/  IMAD.WIDE.U32 R16, R7, 0x8, R16 ;  /* 0x0000000807107825 */ /* 0x000fc600078e0010 */
[----:B------:R0:W5:Y:S04]  /*53a0*/  LDG.E.64.CONSTANT R6, desc[UR6][R4.64+0x2800] ;  /* 0x0028000604067981 */ /* 0x000168000c1e9b00 */
[----:B------:R-:W5:Y:S01]  /*53b0*/  LDG.E.64.CONSTANT R16, desc[UR6][R16.64] ;  /* 0x0000000610107981 */ /* 0x000f62000c1e9b00 */
[----:B------:R-:W-:Y:S01]  /*53c0*/  VIADD R43, R43, 0x800 ;  /* 0x000008002b2b7836 */ /* 0x000fe20000000000 */
[----:B0-----:R-:W-:Y:S01]  /*53d0*/  IADD3 R4, P2, PT, R4, 0x4000, RZ ;  /* 0x0000400004047810 */ /* 0x001fe20007f5e0ff */
[----:B------:R-:W-:-:S04]  /*53e0*/  VIADD R45, R45, 0x800 ;  /* 0x000008002d2d7836 */ /* 0x000fc80000000000 */
[----:B------:R-:W-:Y:S01]  /*53f0*/  IMAD.X R5, RZ, RZ, R5, P2 ;  /* 0x000000ffff057224 */ /* 0x000fe200010e0605 */
        /* <DEDUP_REMOVED lines=25> */
.L_x_55:
[----:B------:R-:W-:Y:S05]  /*5590*/  BSYNC.RECONVERGENT B2 ;  /* 0x0000000000027941 */ /* 0x000fea0003800200 */
.L_x_54:
[----:B------:R-:W-:-:S13]  /*55a0*/  ISETP.LT.OR P0, PT, R43, R0, P0 ;  /* 0x000000002b00720c */ /* 0x000fda0000701670 */
[----:B------:R-:W-:Y:S05]  /*55b0*/  @!P0 BRA `(.L_x_47) ;  /* 0x0000000000488947 */ /* 0x000fea0003800000 */
[----:B------:R-:W0:Y:S01]  /*55c0*/  LDC.64 R6, c[0x0][0x380] ;  /* 0x0000e000ff067b82 */ /* 0x000e220000000a00 */
[----:B------:R-:W2:Y:S04]  /*55d0*/  LDG.E.64.CONSTANT R8, desc[UR6][R4.64+-0x800] ;  /* 0xfff8000604087981 */ /* 0x000ea8000c1e9b00 */
[----:B------:R-:W3:Y:S04]  /*55e0*/  LDG.E.64.CONSTANT R10, desc[UR6][R4.64] ;  /* 0x00000006040a7981 */ /* 0x000ee8000c1e9b00 */
[----:B------:R-:W4:Y:S01]  /*55f0*/  LDG.E.64.CONSTANT R12, desc[UR6][R4.64+0x800] ;  /* 0x00080006040c7981 */ /* 0x000f22000c1e9b00 */
[----:B0-----:R-:W-:-:S06]  /*5600*/  IMAD.WIDE.U32 R6, R45, 0x8, R6 ;  /* 0x000000082d067825 */ /* 0x001fcc00078e0006 */
[----:B------:R-:W5:Y:S02]  /*5610*/  LDG.E.64.CONSTANT R6, desc[UR6][R6.64] ;  /* 0x0000000606067981 */ /* 0x000f64000c1e9b00 */
[----:B-----5:R-:W-:-:S06]  /*5620*/  DSETP.GEU.AND P0, PT, R2, R6, PT ;  /* 0x000000060200722a */ /* 0x020fcc0003f0e000 */
        /* <DEDUP_REMOVED lines=10> */
[----:B------:R-:W-:-:S07]  /*56d0*/  FSEL R3, R13, R3, !P0 ;  /* 0x000000030d037208 */ /* 0x000fce0004000000 */
.L_x_47:
[----:B------:R-:W-:Y:S05]  /*56e0*/  BSYNC.RECONVERGENT B1 ;  /* 0x0000000000017941 */ /* 0x000fea0003800200 */
.L_x_45:
        /* <DEDUP_REMOVED lines=54> */
[----:B------:R-:W1:Y:S01]  /*5a50*/  S2UR UR5, SR_CgaCtaId ;  /* 0x00000000000579c3 */ /* 0x000e620000008800 */
[----:B------:R-:W-:Y:S02]  /*5a60*/  UMOV UR4, 0x400 ;  /* 0x0000040000047882 */ /* 0x000fe40000000000 */
[----:B-1----:R-:W-:-:S09]  /*5a70*/  ULEA UR4, UR5, UR4, 0x18 ;  /* 0x0000000405047291 */ /* 0x002fd2000f8ec0ff */
[----:B0-----:R-:W0:Y:S04]  /*5a80*/  LDS.128 R8, [UR4+0x10] ;  /* 0x00001004ff087984 */ /* 0x001e280008000c00 */
        /* <DEDUP_REMOVED lines=23> */
[----:B------:R-:W-:-:S07]  /*5c00*/  FSEL R7, R3, R5, !P1 ;  /* 0x0000000503077208 */ /* 0x000fce0004800000 */
.L_x_17:
[----:B------:R-:W-:Y:S05]  /*5c10*/  BSYNC.RECONVERGENT B0 ;  /* 0x0000000000007941 */ /* 0x000fea0003800200 */
.L_x_1:
[----:B------:R-:W-:Y:S05]  /*5c20*/  @P0 EXIT ;  /* 0x000000000000094d */ /* 0x000fea0003800000 */
[----:B------:R-:W4:Y:S01]  /*5c30*/  LDCU.64 UR8, c[0x0][0x398] ;  /* 0x00007300ff0877ac */ /* 0x000f220008000a00 */
[----:B---3--:R-:W3:Y:S01]  /*5c40*/  LDC.64 R4, c[0x0][0x388] ;  /* 0x0000e200ff047b82 */ /* 0x008ee20000000a00 */
[----:B------:R-:W0:Y:S01]  /*5c50*/  LDCU.64 UR4, c[0x0][0x398] ;  /* 0x00007300ff0477ac */ /* 0x000e220008000a00 */
[----:B----4-:R-:W-:-:S06]  /*5c60*/  DSETP.GT.AND P0, PT, R6, UR8, PT ;  /* 0x0000000806007e2a */ /* 0x010fcc000bf04000 */
[----:B012---:R-:W-:Y:S02]  /*5c70*/  FSEL R2, R6, UR4, P0 ;  /* 0x0000000406027c08 */ /* 0x007fe40008000000 */
[----:B------:R-:W-:-:S05]  /*5c80*/  FSEL R3, R7, UR5, P0 ;  /* 0x0000000507037c08 */ /* 0x000fca0008000000 */
[----:B---3--:R-:W-:Y:S01]  /*5c90*/  STG.E.64 desc[UR6][R4.64], R2 ;  /* 0x0000000204007986 */ /* 0x008fe2000c101b06 */
[----:B------:R-:W-:Y:S05]  /*5ca0*/  EXIT ;  /* 0x000000000000794d */ /* 0x000fea0003800000 */
.L_x_56:
[----:B------:R-:W-:-:S00]  /*5cb0*/  BRA `(.L_x_56) ;  /* 0xfffffffc00fc7947 */ /* 0x000fc0000383ffff */
[----:B------:R-:W-:-:S00]  /*5cc0*/  NOP ;  /* 0x0000000000007918 */ /* 0x000fc00000000000 */
        /* <DEDUP_REMOVED lines=11> */
.L_x_181:


//--------------------- .text._ZN3cub18CUB_300001_SM_10006detail6reduce18DeviceReduceKernelINS2_10policy_hubIdyN4cuda3__47maximumIvEEE10Policy1000EPdyS8_dNS5_3std3__410__identityEEEvT0_PT3_T1_NS0_13GridEvenShareISI_EET2_T4_ --------------------------
	.section	.text._ZN3cub18CUB_300001_SM_10006detail6reduce18DeviceReduceKernelINS2_10policy_hubIdyN4cuda3__47maximumIvEEE10Policy1000EPdyS8_dNS5_3std3__410__identityEEEvT0_PT3_T1_NS0_13GridEvenShareISI_EET2_T4_,"ax",@progbits
	.align	128
        .global         _ZN3cub18CUB_300001_SM_10006detail6reduce18DeviceReduceKernelINS2_10policy_hubIdyN4cuda3__47maximumIvEEE10Policy1000EPdyS8_dNS5_3std3__410__identityEEEvT0_PT3_T1_NS0_13GridEvenShareISI_EET2_T4_
        .type           _ZN3cub18CUB_300001_SM_10006detail6reduce18DeviceReduceKernelINS2_10policy_hubIdyN4cuda3__47maximumIvEEE10Policy1000EPdyS8_dNS5_3std3__410__identityEEEvT0_PT3_T1_NS0_13GridEvenShareISI_EET2_T4_,@function
        .size           _ZN3cub18CUB_300001_SM_10006detail6reduce18DeviceReduceKernelINS2_10policy_hubIdyN4cuda3__47maximumIvEEE10Policy1000EPdyS8_dNS5_3std3__410__identityEEEvT0_PT3_T1_NS0_13GridEvenShareISI_EET2_T4_,(.L_x_182 - _ZN3cub18CUB_300001_SM_10006detail6reduce18DeviceReduceKernelINS2_10policy_hubIdyN4cuda3__47maximumIvEEE10Policy1000EPdyS8_dNS5_3std3__410__identityEEEvT0_PT3_T1_NS0_13GridEvenShareISI_EET2_T4_)
        .other          _ZN3cub18CUB_300001_SM_10006detail6reduce18DeviceReduceKernelINS2_10policy_hubIdyN4cuda3__47maximumIvEEE10Policy1000EPdyS8_dNS5_3std3__410__identityEEEvT0_PT3_T1_NS0_13GridEvenShareISI_EET2_T4_,@"STO_CUDA_ENTRY STV_DEFAULT"
_ZN3cub18CUB_300001_SM_10006detail6reduce18DeviceReduceKernelINS2_10policy_hubIdyN4cuda3__47maximumIvEEE10Policy1000EPdyS8_dNS5_3std3__410__identityEEEvT0_PT3_T1_NS0_13GridEvenShareISI_EET2_T4_:
.text._ZN3cub18CUB_300001_SM_10006detail6reduce18DeviceReduceKernelINS2_10policy_hubIdyN4cuda3__47maximumIvEEE10Policy1000EPdyS8_dNS5_3std3__410__identityEEEvT0_PT3_T1_NS0_13GridEvenShareISI_EET2_T4_:
[----:B------:R-:W-:Y:S01]  /*0000*/  LDC R1, c[0x0][0x37c] ;  /* 0x0000df00ff017b82 */ /* 0x000fe20000000800 */
[----:B------:R-:W0:Y:S07]  /*0010*/  LDCU UR10, c[0x0][0x380] ;  /* 0x00007000ff0a77ac */ /* 0x000e2e0008000800 */
[----:B------:R-:W1:Y:S01]  /*0020*/  S2UR UR17, SR_CTAID.X ;  /* 0x00000000001179c3 */ /* 0x000e620000002500 */
[----:B------:R-:W-:Y:S01]  /*0030*/  BSSY.RECONVERGENT B0, `(.L_x_57) ;  /* 0x0000628000007945 */ /* 0x000fe20003800200 */
[----:B------:R-:W2:Y:S01]  /*0040*/  LDCU UR5, c[0x0][0x3c0] ;  /* 0x00007800ff0577ac */ /* 0x000ea20008000800 */
[----:B------:R-:W3:Y:S01]  /*0050*/  LDCU.64 UR14, c[0x0][0x358] ;  /* 0x00006b00ff0e77ac */ /* 0x000ee20008000a00 */
[----:B0-----:R-:W-:-:S02]  /*0060*/  ULOP3.LUT UP0, URZ, UR10, 0x1f, URZ, 0xc0, !UPT ;  /* 0x0000001f0aff7892 */ /* 0x001fc4000f80c0ff */
[----:B--2---:R-:W-:Y:S02]  /*0070*/  USHF.L.U32 UR5, UR5, 0xb, URZ ;  /* 0x0000000b05057899 */ /* 0x004fe400080006ff */
[----:B-1----:R-:W-:Y:S02]  /*0080*/  USHF.L.U32 UR4, UR17, 0xb, URZ ;  /* 0x0000000b11047899 */ /* 0x002fe400080006ff */
[----:B------:R-:W-:-:S03]  /*0090*/  USHF.R.S32.HI UR6, URZ, 0x1f, UR5 ;  /* 0x0000001fff067899 */ /* 0x000fc60008011405 */
[----:B---3--:R-:W-:Y:S09]  /*00a0*/  BRA.U UP0, `(.L_x_58) ;  /* 0x0000003100347547 */ /* 0x008ff2000b800000 */
[----:B------:R-:W0:Y:S02]  /*00b0*/  LDCU.64 UR12, c[0x0][0x3b8] ;  /* 0x00007700ff0c77ac */ /* 0x000e240008000a00 */
[----:B0-----:R-:W-:-:S04]  /*00c0*/  UIADD3 UR7, UP0, UPT, -UR4, UR12, URZ ;  /* 0x0000000c04077290 */ /* 0x001fc8000ff1e1ff */
[----:B------:R-:W-:Y:S02]  /*00d0*/  UIADD3.X UR8, UPT, UPT, UR13, -0x1, URZ, UP0, !UPT ;  /* 0xffffffff0d087890 */ /* 0x000fe400087fe4ff */
[----:B------:R-:W-:-:S04]  /*00e0*/  UISETP.GT.U32.AND UP0, UPT, UR7, 0x7ff, UPT ;  /* 0x000007ff0700788c */ /* 0x000fc8000bf04070 */
[----:B------:R-:W-:-:S09]  /*00f0*/  UISETP.GT.U32.AND.EX UP0, UPT, UR8, URZ, UPT, UP0 ;  /* 0x000000ff0800728c */ /* 0x000fd2000bf04100 */
[----:B------:R-:W-:Y:S05]  /*0100*/  BRA.U UP0, `(.L_x_59) ;  /* 0x0000001900687547 */ /* 0x000fea000b800000 */
[----:B------:R-:W0:Y:S01]  /*0110*/  S2R R0, SR_TID.X ;  /* 0x0000000000007919 */ /* 0x000e220000002100 */
[----:B------:R-:W-:Y:S01]  /*0120*/  UIADD3 UR6, UPT, UPT, -UR4, UR12, URZ ;  /* 0x0000000c04067290 */ /* 0x000fe2000fffe1ff */
[----:B------:R-:W-:Y:S01]  /*0130*/  BSSY.RECONVERGENT B1, `(.L_x_60) ;  /* 0x000000b000017945 */ /* 0x000fe20003800200 */
[----:B------:R-:W1:Y:S01]  /*0140*/  LDCU UR7, c[0x0][0x384] ;  /* 0x00007080ff0777ac */ /* 0x000e620008000800 */
[----:B------:R-:W-:-:S03]  /*0150*/  CS2R R8, SRZ ;  /* 0x0000000000087805 */ /* 0x000fc6000001ff00 */
[----:B0-----:R-:W-:Y:S01]  /*0160*/  ISETP.GE.AND P0, PT, R0, UR6, PT ;  /* 0x0000000600007c0c */ /* 0x001fe2000bf06270 */
[----:B------:R-:W-:-:S12]  /*0170*/  IMAD.MOV.U32 R25, RZ, RZ, R0 ;  /* 0x000000ffff197224 */ /* 0x000fd800078e0000 */
[----:B-1----:R-:W-:Y:S05]  /*0180*/  @P0 BRA `(.L_x_61) ;  /* 0x0000000000140947 */ /* 0x002fea0003800000 */
[----:B------:R-:W0:Y:S01]  /*0190*/  LDC.64 R8, c[0x0][0x380] ;  /* 0x0000e000ff087b82 */ /* 0x000e220000000a00 */
[----:B------:R-:W-:-:S04]  /*01a0*/  VIADD R3, R0, UR4 ;  /* 0x0000000400037c36 */ /* 0x000fc80008000000 */
[----:B0-----:R-:W-:-:S06]  /*01b0*/  IMAD.WIDE.U32 R8, R3, 0x8, R8 ;  /* 0x0000000803087825 */ /* 0x001fcc00078e0008 */
[----:B------:R-:W5:Y:S01]  /*01c0*/  LDG.E.64.CONSTANT R8, desc[UR14][R8.64] ;  /* 0x0000000e08087981 */ /* 0x000f62000c1e9b00 */
[----:B------:R-:W-:-:S07]  /*01d0*/  VIADD R25, R0, 0x100 ;  /* 0x0000010000197836 */ /* 0x000fce0000000000 */
.L_x_61:
[----:B------:R-:W-:Y:S05]  /*01e0*/  BSYNC.RECONVERGENT B1 ;  /* 0x0000000000017941 */ /* 0x000fea0003800200 */
.L_x_60:
[----:B------:R-:W-:Y:S01]  /*01f0*/  ISETP.GE.AND P0, PT, R25, UR6, PT ;  /* 0x0000000619007c0c */ /* 0x000fe2000bf06270 */
[----:B------:R-:W-:-:S12]  /*0200*/  BSSY.RECONVERGENT B1, `(.L_x_62) ;  /* 0x00000c7000017945 */ /* 0x000fd80003800200 */
[----:B------:R-:W-:Y:S05]  /*0210*/  @P0 BRA `(.L_x_63) ;  /* 0x0000000c00140947 */ /* 0x000fea0003800000 */
[----:B------:R-:W-:Y:S01]  /*0220*/  LOP3.LUT R2, RZ, R25, RZ, 0x33, !PT ;  /* 0x00000019ff027212 */ /* 0x000fe200078e33ff */
[----:B------:R-:W-:Y:S04]  /*0230*/  BSSY.RECONVERGENT B2, `(.L_x_64) ;  /* 0x000001b000027945 */ /* 0x000fe80003800200 */
[----:B------:R-:W-:-:S04]  /*0240*/  VIADD R2, R2, UR12 ;  /* 0x0000000c02027c36 */ /* 0x000fc80008000000 */
[C---:B------:R-:W-:Y:S01]  /*0250*/  VIADD R4, R2.reuse, -UR4 ;  /* 0x8000000402047c36 */ /* 0x040fe20008000000 */
[----:B------:R-:W-:-:S04]  /*0260*/  LOP3.LUT R3, R2, 0x300, RZ, 0xc0, !PT ;  /* 0x0000030002037812 */ /* 0x000fc800078ec0ff */
[----:B------:R-:W-:Y:S02]  /*0270*/  ISETP.NE.AND P1, PT, R3, 0x300, PT ;  /* 0x000003000300780c */ /* 0x000fe40003f25270 */
[----:B------:R-:W-:-:S11]  /*0280*/  ISETP.GE.U32.AND P0, PT, R4, 0x300, PT ;  /* 0x000003000400780c */ /* 0x000fd60003f06070 */
[----:B------:R-:W-:Y:S05]  /*0290*/  @!P1 BRA `(.L_x_65) ;  /* 0x0000000000509947 */ /* 0x000fea0003800000 */
[----:B------:R-:W0:Y:S01]  /*02a0*/  LDCU UR5, c[0x0][0x384] ;  /* 0x00007080ff0577ac */ /* 0x000e220008000800 */
[----:B------:R-:W-:Y:S02]  /*02b0*/  IADD3 R6, P1, PT, R25, UR4, RZ ;  /* 0x0000000419067c10 */ /* 0x000fe4000ff3e0ff */
[----:B------:R-:W-:Y:S02]  /*02c0*/  LEA.HI R2, R2, 0x1, RZ, 0x18 ;  /* 0x0000000102027811 */ /* 0x000fe400078fc0ff */
[----:B------:R-:W-:Y:S01]  /*02d0*/  LEA R5, P2, R6, UR10, 0x3 ;  /* 0x0000000a06057c11 */ /* 0x000fe2000f8418ff */
[----:B------:R-:W-:Y:S01]  /*02e0*/  IMAD.X R3, RZ, RZ, RZ, P1 ;  /* 0x000000ffff037224 */ /* 0x000fe200008e06ff */
[----:B------:R-:W-:-:S05]  /*02f0*/  LOP3.LUT R2, R2, 0x3, RZ, 0xc0, !PT ;  /* 0x0000000302027812 */ /* 0x000fca00078ec0ff */
[----:B------:R-:W-:Y:S01]  /*0300*/  IMAD.MOV R4, RZ, RZ, -R2 ;  /* 0x000000ffff047224 */ /* 0x000fe200078e0a02 */
[----:B0-----:R-:W-:-:S07]  /*0310*/  LEA.HI.X R6, R6, UR5, R3, 0x3, P2 ;  /* 0x0000000506067c11 */ /* 0x001fce00090f1c03 */
.L_x_66:
        /* <DEDUP_REMOVED lines=12> */
.L_x_65:
[----:B------:R-:W-:Y:S05]  /*03e0*/  BSYNC.RECONVERGENT B2 ;  /* 0x0000000000027941 */ /* 0x000fea0003800200 */
.L_x_64:
[----:B------:R-:W-:Y:S05]  /*03f0*/  @!P0 BRA `(.L_x_63) ;  /* 0x00000008009c8947 */ /* 0x000fea0003800000 */
[----:B------:R-:W-:Y:S01]  /*0400*/  IADD3 R2, PT, PT, -R25, UR6, RZ ;  /* 0x0000000619027c10 */ /* 0x000fe2000fffe1ff */
[----:B------:R-:W-:Y:S01]  /*0410*/  BSSY.RECONVERGENT B2, `(.L_x_67) ;  /* 0x000005d000027945 */ /* 0x000fe20003800200 */
[----:B------:R-:W-:Y:S02]  /*0420*/  PLOP3.LUT P0, PT, PT, PT, PT, 0x80, 0x8 ;  /* 0x000000000008781c */ /* 0x000fe40003f0f070 */
[----:B------:R-:W-:-:S13]  /*0430*/  ISETP.GT.AND P1, PT, R2, 0xc00, PT ;  /* 0x00000c000200780c */ /* 0x000fda0003f24270 */
[----:B------:R-:W-:Y:S05]  /*0440*/  @!P1 BRA `(.L_x_68) ;  /* 0x0000000400649947 */ /* 0x000fea0003800000 */
[----:B------:R-:W-:Y:S01]  /*0450*/  IMAD.U32 R24, RZ, RZ, UR6 ;  /* 0x00000006ff187e24 */ /* 0x000fe2000f8e00ff */
[----:B------:R-:W-:-:S03]  /*0460*/  PLOP3.LUT P0, PT, PT, PT, PT, 0x8, 0x80 ;  /* 0x000000000080781c */ /* 0x000fc60003f0e170 */
[----:B------:R-:W-:-:S10]  /*0470*/  VIADD R24, R24, 0xfffff400 ;  /* 0xfffff40018187836 */ /* 0x000fd40000000000 */
.L_x_69:
[----:B------:R-:W-:-:S04]  /*0480*/  IADD3 R2, P1, PT, R25, UR4, RZ ;  /* 0x0000000419027c10 */ /* 0x000fc8000ff3e0ff */
[----:B------:R-:W-:Y:S02]  /*0490*/  LEA.HI.X.SX32 R3, R25, RZ, 0x1, P1 ;  /* 0x000000ff19037211 */ /* 0x000fe400008f0eff */
[----:B------:R-:W-:-:S04]  /*04a0*/  LEA R14, P1, R2, UR10, 0x3 ;  /* 0x0000000a020e7c11 */ /* 0x000fc8000f8218ff */
[----:B------:R-:W-:-:S05]  /*04b0*/  LEA.HI.X R15, R2, UR7, R3, 0x3, P1 ;  /* 0x00000007020f7c11 */ /* 0x000fca00088f1c03 */
[----:B------:R-:W2:Y:S04]  /*04c0*/  LDG.E.64.CONSTANT R12, desc[UR14][R14.64] ;  /* 0x0000000e0e0c7981 */ /* 0x000ea8000c1e9b00 */
[----:B------:R-:W3:Y:S04]  /*04d0*/  LDG.E.64.CONSTANT R10, desc[UR14][R14.64+0x800] ;  /* 0x0008000e0e0a7981 */ /* 0x000ee8000c1e9b00 */
[----:B------:R-:W4:Y:S04]  /*04e0*/  LDG.E.64.CONSTANT R6, desc[UR14][R14.64+0x1000] ;  /* 0x0010000e0e067981 */ /* 0x000f28000c1e9b00 */
[----:B------:R0:W4:Y:S01]  /*04f0*/  LDG.E.64.CONSTANT R4, desc[UR14][R14.64+0x1800] ;  /* 0x0018000e0e047981 */ /* 0x000122000c1e9b00 */
[----:B------:R-:W-:-:S05]  /*0500*/  VIADD R2, R25, 0x400 ;  /* 0x0000040019027836 */ /* 0x000fca0000000000 */
[----:B------:R-:W-:-:S04]  /*0510*/  IADD3 R3, P1, PT, R2, UR4, RZ ;  /* 0x0000000402037c10 */ /* 0x000fc8000ff3e0ff */
[----:B------:R-:W-:Y:S02]  /*0520*/  LEA.HI.X.SX32 R2, R2, RZ, 0x1, P1 ;  /* 0x000000ff02027211 */ /* 0x000fe400008f0eff */
[----:B------:R-:W-:-:S04]  /*0530*/  LEA R22, P1, R3, UR10, 0x3 ;  /* 0x0000000a03167c11 */ /* 0x000fc8000f8218ff */
[----:B------:R-:W-:-:S05]  /*0540*/  LEA.HI.X R23, R3, UR7, R2, 0x3, P1 ;  /* 0x0000000703177c11 */ /* 0x000fca00088f1c02 */
[----:B------:R-:W4:Y:S04]  /*0550*/  LDG.E.64.CONSTANT R20, desc[UR14][R22.64] ;  /* 0x0000000e16147981 */ /* 0x000f28000c1e9b00 */
[----:B------:R-:W4:Y:S01]  /*0560*/  LDG.E.64.CONSTANT R18, desc[UR14][R22.64+0x800] ;  /* 0x0008000e16127981 */ /* 0x000f22000c1e9b00 */
[----:B------:R-:W-:-:S03]  /*0570*/  VIADD R26, R25, 0x800 ;  /* 0x00000800191a7836 */ /* 0x000fc60000000000 */
[----:B------:R-:W4:Y:S02]  /*0580*/  LDG.E.64.CONSTANT R2, desc[UR14][R22.64+0x1000] ;  /* 0x0010000e16027981 */ /* 0x000f24000c1e9b00 */
[C---:B------:R-:W-:Y:S02]  /*0590*/  IADD3 R27, P1, PT, R26.reuse, UR4, RZ ;  /* 0x000000041a1b7c10 */ /* 0x040fe4000ff3e0ff */
[----:B------:R1:W4:Y:S02]  /*05a0*/  LDG.E.64.CONSTANT R16, desc[UR14][R22.64+0x1800] ;  /* 0x0018000e16107981 */ /* 0x000324000c1e9b00 */
[----:B0-----:R-:W-:Y:S02]  /*05b0*/  LEA.HI.X.SX32 R14, R26, RZ, 0x1, P1 ;  /* 0x000000ff1a0e7211 */ /* 0x001fe400008f0eff */
[----:B------:R-:W-:-:S04]  /*05c0*/  LEA R26, P2, R27, UR10, 0x3 ;  /* 0x0000000a1b1a7c11 */ /* 0x000fc8000f8418ff */
[----:B------:R-:W-:-:S05]  /*05d0*/  LEA.HI.X R27, R27, UR7, R14, 0x3, P2 ;  /* 0x000000071b1b7c11 */ /* 0x000fca00090f1c0e */
[----:B------:R-:W4:Y:S01]  /*05e0*/  LDG.E.64.CONSTANT R14, desc[UR14][R26.64] ;  /* 0x0000000e1a0e7981 */ /* 0x000f22000c1e9b00 */
[----:B------:R-:W-:Y:S01]  /*05f0*/  VIADD R28, R25, 0xc00 ;  /* 0x00000c00191c7836 */ /* 0x000fe20000000000 */
[----:B--2--5:R-:W-:-:S06]  /*0600*/  DSETP.GEU.AND P1, PT, R8, R12, PT ;  /* 0x0000000c0800722a */ /* 0x024fcc0003f2e000 */
[----:B------:R-:W-:Y:S02]  /*0610*/  FSEL R8, R12, R8, !P1 ;  /* 0x000000080c087208 */ /* 0x000fe40004800000 */
[----:B------:R-:W-:Y:S02]  /*0620*/  FSEL R9, R13, R9, !P1 ;  /* 0x000000090d097208 */ /* 0x000fe40004800000 */
[----:B------:R-:W2:Y:S04]  /*0630*/  LDG.E.64.CONSTANT R12, desc[UR14][R26.64+0x800] ;  /* 0x0008000e1a0c7981 */ /* 0x000ea8000c1e9b00 */
[----:B---3--:R-:W-:-:S06]  /*0640*/  DSETP.GEU.AND P1, PT, R8, R10, PT ;  /* 0x0000000a0800722a */ /* 0x008fcc0003f2e000 */
[----:B------:R-:W-:Y:S02]  /*0650*/  FSEL R8, R10, R8, !P1 ;  /* 0x000000080a087208 */ /* 0x000fe40004800000 */
[----:B------:R-:W-:Y:S02]  /*0660*/  FSEL R9, R11, R9, !P1 ;  /* 0x000000090b097208 */ /* 0x000fe40004800000 */
[----:B------:R-:W3:Y:S04]  /*0670*/  LDG.E.64.CONSTANT R10, desc[UR14][R26.64+0x1000] ;  /* 0x0010000e1a0a7981 */ /* 0x000ee8000c1e9b00 */
[----:B----4-:R-:W-:-:S06]  /*0680*/  DSETP.GEU.AND P1, PT, R8, R6, PT ;  /* 0x000000060800722a */ /* 0x010fcc0003f2e000 */
[----:B------:R-:W-:Y:S02]  /*0690*/  FSEL R6, R6, R8, !P1 ;  /* 0x0000000806067208 */ /* 0x000fe40004800000 */
[----:B------:R-:W-:Y:S02]  /*06a0*/  FSEL R7, R7, R9, !P1 ;  /* 0x0000000907077208 */ /* 0x000fe40004800000 */
[----:B------:R-:W4:Y:S04]  /*06b0*/  LDG.E.64.CONSTANT R8, desc[UR14][R26.64+0x1800] ;  /* 0x0018000e1a087981 */ /* 0x000f28000c1e9b00 */
[----:B------:R-:W-:-:S06]  /*06c0*/  DSETP.GEU.AND P1, PT, R6, R4, PT ;  /* 0x000000040600722a */ /* 0x000fcc0003f2e000 */
[----:B-1----:R-:W-:Y:S02]  /*06d0*/  FSEL R22, R4, R6, !P1 ;  /* 0x0000000604167208 */ /* 0x002fe40004800000 */
[----:B------:R-:W-:Y:S02]  /*06e0*/  FSEL R23, R5, R7, !P1 ;  /* 0x0000000705177208 */ /* 0x000fe40004800000 */
[----:B------:R-:W-:-:S04]  /*06f0*/  IADD3 R5, P1, PT, R28, UR4, RZ ;  /* 0x000000041c057c10 */ /* 0x000fc8000ff3e0ff */
[----:B------:R-:W-:Y:S02]  /*0700*/  LEA.HI.X.SX32 R28, R28, RZ, 0x1, P1 ;  /* 0x000000ff1c1c7211 */ /* 0x000fe400008f0eff */
[----:B------:R-:W-:-:S04]  /*0710*/  LEA R4, P1, R5, UR10, 0x3 ;  /* 0x0000000a05047c11 */ /* 0x000fc8000f8218ff */
[----:B------:R-:W-:-:S05]  /*0720*/  LEA.HI.X R5, R5, UR7, R28, 0x3, P1 ;  /* 0x0000000705057c11 */ /* 0x000fca00088f1c1c */
[----:B------:R-:W4:Y:S01]  /*0730*/  LDG.E.64.CONSTANT R6, desc[UR14][R4.64] ;  /* 0x0000000e04067981 */ /* 0x000f22000c1e9b00 */
[----:B------:R-:W-:-:S03]  /*0740*/  DSETP.GEU.AND P1, PT, R22, R20, PT ;  /* 0x000000141600722a */ /* 0x000fc60003f2e000 */
[----:B------:R-:W4:Y:S03]  /*0750*/  LDG.E.64.CONSTANT R26, desc[UR14][R4.64+0x1800] ;  /* 0x0018000e041a7981 */ /* 0x000f26000c1e9b00 */
[----:B------:R-:W-:Y:S02]  /*0760*/  FSEL R22, R20, R22, !P1 ;  /* 0x0000001614167208 */ /* 0x000fe40004800000 */
[----:B------:R-:W-:Y:S02]  /*0770*/  FSEL R23, R21, R23, !P1 ;  /* 0x0000001715177208 */ /* 0x000fe40004800000 */
[----:B------:R-:W4:Y:S04]  /*0780*/  LDG.E.64.CONSTANT R20, desc[UR14][R4.64+0x800] ;  /* 0x0008000e04147981 */ /* 0x000f28000c1e9b00 */
[----:B------:R-:W-:-:S06]  /*0790*/  DSETP.GEU.AND P1, PT, R22, R18, PT ;  /* 0x000000121600722a */ /* 0x000fcc0003f2e000 */
[----:B------:R-:W-:Y:S02]  /*07a0*/  FSEL R18, R18, R22, !P1 ;  /* 0x0000001612127208 */ /* 0x000fe40004800000 */
[----:B------:R-:W-:Y:S02]  /*07b0*/  FSEL R19, R19, R23, !P1 ;  /* 0x0000001713137208 */ /* 0x000fe40004800000 */
[----:B------:R-:W4:Y:S04]  /*07c0*/  LDG.E.64.CONSTANT R22, desc[UR14][R4.64+0x1000] ;  /* 0x0010000e04167981 */ /* 0x000f28000c1e9b00 */
        /* <DEDUP_REMOVED lines=9> */
[----:B------:R-:W-:-:S05]  /*0860*/  VIADD R25, R25, 0x1000 ;  /* 0x0000100019197836 */ /* 0x000fca0000000000 */
[----:B------:R-:W-:Y:S01]  /*0870*/  ISETP.GE.AND P2, PT, R25, R24, PT ;  /* 0x000000181900720c */ /* 0x000fe20003f46270 */
        /* <DEDUP_REMOVED lines=22> */
.L_x_68:
[----:B------:R-:W-:Y:S05]  /*09e0*/  BSYNC.RECONVERGENT B2 ;  /* 0x0000000000027941 */ /* 0x000fea0003800200 */
.L_x_67:
[----:B------:R-:W-:Y:S01]  /*09f0*/  IADD3 R2, PT, PT, -R25, UR6, RZ ;  /* 0x0000000619027c10 */ /* 0x000fe2000fffe1ff */
[----:B------:R-:W-:Y:S03]  /*0a00*/  BSSY.RECONVERGENT B2, `(.L_x_70) ;  /* 0x000002f000027945 */ /* 0x000fe60003800200 */
[----:B------:R-:W-:-:S13]  /*0a10*/  ISETP.GT.AND P1, PT, R2, 0x400, PT ;  /* 0x000004000200780c */ /* 0x000fda0003f24270 */
[----:B------:R-:W-:Y:S05]  /*0a20*/  @!P1 BRA `(.L_x_71) ;  /* 0x0000000000b09947 */ /* 0x000fea0003800000 */
[----:B------:R-:W0:Y:S01]  /*0a30*/  LDCU UR5, c[0x0][0x384] ;  /* 0x00007080ff0577ac */ /* 0x000e220008000800 */
[----:B------:R-:W-:-:S04]  /*0a40*/  IADD3 R3, P0, PT, R25, UR4, RZ ;  /* 0x0000000419037c10 */ /* 0x000fc8000ff1e0ff */
[----:B------:R-:W-:Y:S02]  /*0a50*/  LEA.HI.X.SX32 R2, R25, RZ, 0x1, P0 ;  /* 0x000000ff19027211 */ /* 0x000fe400000f0eff */
[----:B------:R-:W-:-:S04]  /*0a60*/  LEA R20, P0, R3, UR10, 0x3 ;  /* 0x0000000a03147c11 */ /* 0x000fc8000f8018ff */
[----:B0-----:R-:W-:-:S05]  /*0a70*/  LEA.HI.X R21, R3, UR5, R2, 0x3, P0 ;  /* 0x0000000503157c11 */ /* 0x001fca00080f1c02 */
[----:B------:R-:W2:Y:S04]  /*0a80*/  LDG.E.64.CONSTANT R18, desc[UR14][R20.64] ;  /* 0x0000000e14127981 */ /* 0x000ea8000c1e9b00 */
[----:B------:R-:W3:Y:S04]  /*0a90*/  LDG.E.64.CONSTANT R16, desc[UR14][R20.64+0x800] ;  /* 0x0008000e14107981 */ /* 0x000ee8000c1e9b00 */
[----:B------:R-:W4:Y:S01]  /*0aa0*/  LDG.E.64.CONSTANT R2, desc[UR14][R20.64+0x1000] ;  /* 0x0010000e14027981 */ /* 0x000f22000c1e9b00 */
[----:B------:R-:W-:-:S03]  /*0ab0*/  VIADD R4, R25, 0x400 ;  /* 0x0000040019047836 */ /* 0x000fc60000000000 */
[----:B------:R-:W4:Y:S02]  /*0ac0*/  LDG.E.64.CONSTANT R12, desc[UR14][R20.64+0x1800] ;  /* 0x0018000e140c7981 */ /* 0x000f24000c1e9b00 */
[----:B------:R-:W-:-:S04]  /*0ad0*/  IADD3 R5, P0, PT, R4, UR4, RZ ;  /* 0x0000000404057c10 */ /* 0x000fc8000ff1e0ff */
[----:B------:R-:W-:Y:S02]  /*0ae0*/  LEA.HI.X.SX32 R4, R4, RZ, 0x1, P0 ;  /* 0x000000ff04047211 */ /* 0x000fe400000f0eff */
[----:B------:R-:W-:-:S04]  /*0af0*/  LEA R22, P0, R5, UR10, 0x3 ;  /* 0x0000000a05167c11 */ /* 0x000fc8000f8018ff */
[----:B------:R-:W-:-:S05]  /*0b00*/  LEA.HI.X R23, R5, UR5, R4, 0x3, P0 ;  /* 0x0000000505177c11 */ /* 0x000fca00080f1c04 */
        /* <DEDUP_REMOVED lines=30> */
.L_x_71:
[----:B------:R-:W-:Y:S05]  /*0cf0*/  BSYNC.RECONVERGENT B2 ;  /* 0x0000000000027941 */ /* 0x000fea0003800200 */
.L_x_70:
[----:B------:R-:W-:-:S13]  /*0d00*/  ISETP.LT.OR P0, PT, R25, UR6, P0 ;  /* 0x0000000619007c0c */ /* 0x000fda0008701670 */
        /* <DEDUP_REMOVED lines=22> */
.L_x_63:
[----:B------:R-:W-:Y:S05]  /*0e70*/  BSYNC.RECONVERGENT B1 ;  /* 0x0000000000017941 */ /* 0x000fea0003800200 */
.L_x_62:
[----:B------:R-:W-:-:S09]  /*0e80*/  UISETP.GE.AND UP0, UPT, UR6, 0x100, UPT ;  /* 0x000001000600788c */ /* 0x000fd2000bf06270 */
[----:B------:R-:W-:Y:S05]  /*0e90*/  BRA.U !UP0, `(.L_x_72) ;  /* 0x00000005082c7547 */ /* 0x000fea000b800000 */
        /* <DEDUP_REMOVED lines=50> */
[----:B-1----:R-:W1:Y:S04]  /*11c0*/  LDS.128 R4, [UR4+0x20] ;  /* 0x00002004ff047984 */ /* 0x002e680008000c00 */
[----:B------:R-:W2:Y:S01]  /*11d0*/  LDS.128 R8, [UR4+0x30] ;  /* 0x00003004ff087984 */ /* 0x000ea20008000c00 */
        /* <DEDUP_REMOVED lines=8> */
[----:B------:R-:W-:Y:S02]  /*1260*/  FSEL R5, R5, R3, !P1 ;  /* 0x0000000305057208 */ /* 0x000fe40004800000 */
[----:B------:R-:W0:Y:S04]  /*1270*/  LDS.64 R2, [UR4+0x40] ;  /* 0x00004004ff027984 */ /* 0x000e280008000a00 */
[----:B------:R-:W-:-:S06]  /*1280*/  DSETP.GEU.AND P1, PT, R4, R6, PT ;  /* 0x000000060400722a */ /* 0x000fcc0003f2e000 */
[----:B------:R-:W-:Y:S02]  /*1290*/  FSEL R4, R6, R4, !P1 ;  /* 0x0000000406047208 */ /* 0x000fe40004800000 */
[----:B------:R-:W-:-:S06]  /*12a0*/  FSEL R5, R7, R5, !P1 ;  /* 0x0000000507057208 */ /* 0x000fcc0004800000 */
[----:B--2---:R-:W-:-:S06]  /*12b0*/  DSETP.GEU.AND P1, PT, R4, R8, PT ;  /* 0x000000080400722a */ /* 0x004fcc0003f2e000 */
[----:B------:R-:W-:Y:S02]  /*12c0*/  FSEL R4, R8, R4, !P1 ;  /* 0x0000000408047208 */ /* 0x000fe40004800000 */
[----:B------:R-:W-:-:S06]  /*12d0*/  FSEL R5, R9, R5, !P1 ;  /* 0x0000000509057208 */ /* 0x000fcc0004800000 */
[----:B------:R-:W-:-:S06]  /*12e0*/  DSETP.GEU.AND P1, PT, R4, R10, PT ;  /* 0x0000000a0400722a */ /* 0x000fcc0003f2e000 */
[----:B------:R-:W-:Y:S02]  /*12f0*/  FSEL R4, R10, R4, !P1 ;  /* 0x000000040a047208 */ /* 0x000fe40004800000 */
[----:B------:R-:W-:-:S06]  /*1300*/  FSEL R5, R11, R5, !P1 ;  /* 0x000000050b057208 */ /* 0x000fcc0004800000 */
[----:B0-----:R-:W-:-:S06]  /*1310*/  DSETP.GEU.AND P1, PT, R4, R2, PT ;  /* 0x000000020400722a */ /* 0x001fcc0003f2e000 */
[----:B------:R-:W-:Y:S02]  /*1320*/  FSEL R2, R2, R4, !P1 ;  /* 0x0000000402027208 */ /* 0x000fe40004800000 */
[----:B------:R-:W-:Y:S01]  /*1330*/  FSEL R3, R3, R5, !P1 ;  /* 0x0000000503037208 */ /* 0x000fe20004800000 */
[----:B------:R-:W-:Y:S06]  /*1340*/  BRA `(.L_x_73) ;  /* 0x0000004c00d87947 */ /* 0x000fec0003800000 */
.L_x_72:
[----:B------:R-:W-:Y:S01]  /*1350*/  LOP3.LUT R2, R0, 0x3e0, RZ, 0xc0, !PT ;  /* 0x000003e000027812 */ /* 0x000fe200078ec0ff */
[----:B------:R-:W0:Y:S04]  /*1360*/  S2R R10, SR_LANEID ;  /* 0x00000000000a7919 */ /* 0x000e280000000000 */
[----:B------:R-:W-:Y:S01]  /*1370*/  VIADD R3, R2, 0x20 ;  /* 0x0000002002037836 */ /* 0x000fe20000000000 */
[----:B------:R-:W-:-:S04]  /*1380*/  LOP3.LUT R2, RZ, R2, RZ, 0x33, !PT ;  /* 0x00000002ff027212 */ /* 0x000fc800078e33ff */
[----:B------:R-:W-:Y:S01]  /*1390*/  ISETP.GT.AND P0, PT, R3, UR6, PT ;  /* 0x0000000603007c0c */ /* 0x000fe2000bf04270 */
[----:B------:R-:W-:-:S05]  /*13a0*/  VIADD R2, R2, UR6 ;  /* 0x0000000602027c36 */ /* 0x000fca0008000000 */
[----:B------:R-:W-:-:S05]  /*13b0*/  SEL R3, R2, 0x1f, P0 ;  /* 0x0000001f02037807 */ /* 0x000fca0000000000 */
[----:B-----5:R-:W-:Y:S04]  /*13c0*/  SHFL.DOWN PT, R4, R8, 0x1, R3 ;  /* 0x0820000008047989 */ /* 0x020fe800000e0003 */
[----:B------:R-:W1:Y:S01]  /*13d0*/  SHFL.DOWN PT, R5, R9, 0x1, R3 ;  /* 0x0820000009057989 */ /* 0x000e6200000e0003 */
[----:B0-----:R-:W-:Y:S01]  /*13e0*/  ISETP.GE.AND P0, PT, R10, R3, PT ;  /* 0x000000030a00720c */ /* 0x001fe20003f06270 */
[----:B-1----:R-:W-:-:S06]  /*13f0*/  DSETP.GEU.AND P1, PT, R8, R4, PT ;  /* 0x000000040800722a */ /* 0x002fcc0003f2e000 */
[-C--:B------:R-:W-:Y:S01]  /*1400*/  FSEL R7, R4, R8.reuse, !P1 ;  /* 0x0000000804077208 */ /* 0x080fe20004800000 */
[----:B------:R-:W-:Y:S01]  /*1410*/  VIADD R4, R10, 0x2 ;  /* 0x000000020a047836 */ /* 0x000fe20000000000 */
[-C--:B------:R-:W-:Y:S02]  /*1420*/  FSEL R5, R5, R9.reuse, !P1 ;  /* 0x0000000905057208 */ /* 0x080fe40004800000 */
[----:B------:R-:W-:Y:S02]  /*1430*/  FSEL R2, R7, R8, !P0 ;  /* 0x0000000807027208 */ /* 0x000fe40004000000 */
[----:B------:R-:W-:Y:S02]  /*1440*/  FSEL R5, R5, R9, !P0 ;  /* 0x0000000905057208 */ /* 0x000fe40004000000 */
[----:B------:R-:W-:Y:S01]  /*1450*/  ISETP.GT.AND P0, PT, R4, R3, PT ;  /* 0x000000030400720c */ /* 0x000fe20003f04270 */
[----:B------:R-:W-:Y:S01]  /*1460*/  SHFL.DOWN PT, R6, R2, 0x2, R3 ;  /* 0x0840000002067989 */ /* 0x000fe200000e0003 */
[----:B------:R-:W-:-:S03]  /*1470*/  IMAD.MOV.U32 R4, RZ, RZ, R2 ;  /* 0x000000ffff047224 */ /* 0x000fc600078e0002 */
[----:B------:R-:W0:Y:S03]  /*1480*/  SHFL.DOWN PT, R7, R5, 0x2, R3 ;  /* 0x0840000005077989 */ /* 0x000e2600000e0003 */
[----:B0-----:R-:W-:Y:S01]  /*1490*/  DSETP.GEU.AND P1, PT, R4, R6, PT ;  /* 0x000000060400722a */ /* 0x001fe20003f2e000 */
[----:B------:R-:W-:-:S05]  /*14a0*/  VIADD R4, R10, 0x4 ;  /* 0x000000040a047836 */ /* 0x000fca0000000000 */
[----:B------:R-:W-:Y:S02]  /*14b0*/  @!P0 FSEL R2, R6, R2, !P1 ;  /* 0x0000000206028208 */ /* 0x000fe40004800000 */
[----:B------:R-:W-:Y:S02]  /*14c0*/  @!P0 FSEL R5, R7, R5, !P1 ;  /* 0x0000000507058208 */ /* 0x000fe40004800000 */
        /* <DEDUP_REMOVED lines=10> */
[----:B------:R-:W-:Y:S01]  /*1570*/  IMAD.MOV.U32 R4, RZ, RZ, R2 ;  /* 0x000000ffff047224 */ /* 0x000fe200078e0002 */
[C---:B------:R-:W-:Y:S02]  /*1580*/  ISETP.NE.AND P0, PT, R10.reuse, RZ, PT ;  /* 0x000000ff0a00720c */ /* 0x040fe40003f05270 */
[----:B------:R-:W0:Y:S11]  /*1590*/  SHFL.DOWN PT, R7, R5, 0x8, R3 ;  /* 0x0900000005077989 */ /* 0x000e3600000e0003 */
[----:B------:R-:W1:Y:S01]  /*15a0*/  @!P0 S2R R9, SR_CgaCtaId ;  /* 0x0000000000098919 */ /* 0x000e620000008800 */
[----:B------:R-:W-:Y:S01]  /*15b0*/  @!P0 MOV R8, 0x400 ;  /* 0x0000040000088802 */ /* 0x000fe20000000f00 */
[----:B0-----:R-:W-:Y:S01]  /*15c0*/  DSETP.GEU.AND P2, PT, R4, R6, PT ;  /* 0x000000060400722a */ /* 0x001fe20003f4e000 */
[----:B------:R-:W-:-:S05]  /*15d0*/  VIADD R4, R10, 0x10 ;  /* 0x000000100a047836 */ /* 0x000fca0000000000 */
[----:B------:R-:W-:Y:S02]  /*15e0*/  @!P1 FSEL R2, R6, R2, !P2 ;  /* 0x0000000206029208 */ /* 0x000fe40005000000 */
[----:B------:R-:W-:Y:S02]  /*15f0*/  @!P1 FSEL R5, R7, R5, !P2 ;  /* 0x0000000507059208 */ /* 0x000fe40005000000 */
[----:B------:R-:W-:Y:S01]  /*1600*/  ISETP.GT.AND P1, PT, R4, R3, PT ;  /* 0x000000030400720c */ /* 0x000fe20003f24270 */
[----:B------:R-:W-:Y:S01]  /*1610*/  SHFL.DOWN PT, R6, R2, 0x10, R3 ;  /* 0x0a00000002067989 */ /* 0x000fe200000e0003 */
[----:B------:R-:W-:-:S03]  /*1620*/  @!P0 SHF.R.U32.HI R4, RZ, 0x2, R0 ;  /* 0x00000002ff048819 */ /* 0x000fc60000011600 */
[----:B------:R0:W2:Y:S01]  /*1630*/  SHFL.DOWN PT, R7, R5, 0x10, R3 ;  /* 0x0a00000005077989 */ /* 0x0000a200000e0003 */
[----:B------:R-:W-:Y:S02]  /*1640*/  @!P0 LOP3.LUT R4, R4, 0xf8, RZ, 0xc0, !PT ;  /* 0x000000f804048812 */ /* 0x000fe400078ec0ff */
[----:B-1----:R-:W-:-:S05]  /*1650*/  @!P0 LEA R9, R9, R8, 0x18 ;  /* 0x0000000809098211 */ /* 0x002fca00078ec0ff */
[----:B------:R-:W-:Y:S02]  /*1660*/  @!P0 IMAD.IADD R9, R4, 0x1, R9 ;  /* 0x0000000104098824 */ /* 0x000fe400078e0209 */
[----:B0-----:R-:W-:-:S06]  /*1670*/  IMAD.MOV.U32 R3, RZ, RZ, R5 ;  /* 0x000000ffff037224 */ /* 0x001fcc00078e0005 */
[----:B--2---:R-:W-:-:S06]  /*1680*/  DSETP.GEU.AND P2, PT, R2, R6, PT ;  /* 0x000000060200722a */ /* 0x004fcc0003f4e000 */
[----:B------:R-:W-:Y:S02]  /*1690*/  @!P1 FSEL R5, R7, R5, !P2 ;  /* 0x0000000507059208 */ /* 0x000fe40005000000 */
[----:B------:R-:W-:-:S03]  /*16a0*/  @!P1 FSEL R2, R6, R2, !P2 ;  /* 0x0000000206029208 */ /* 0x000fc60005000000 */
[----:B------:R-:W-:-:S05]  /*16b0*/  IMAD.MOV.U32 R3, RZ, RZ, R5 ;  /* 0x000000ffff037224 */ /* 0x000fca00078e0005 */
[----:B------:R1:W-:Y:S01]  /*16c0*/  @!P0 STS.64 [R9+0x8], R2 ;  /* 0x0000080209008388 */ /* 0x0003e20000000a00 */
[----:B------:R-:W-:Y:S01]  /*16d0*/  BAR.SYNC.DEFER_BLOCKING 0x0 ;  /* 0x0000000000007b1d */ /* 0x000fe20000010000 */
[----:B------:R-:W-:-:S13]  /*16e0*/  ISETP.NE.AND P0, PT, R0, RZ, PT ;  /* 0x000000ff0000720c */ /* 0x000fda0003f05270 */
[----:B-1----:R-:W-:Y:S05]  /*16f0*/  @P0 BRA `(.L_x_73) ;  /* 0x0000004800ec0947 */ /* 0x002fea0003800000 */
[----:B------:R-:W0:Y:S01]  /*1700*/  S2UR UR5, SR_CgaCtaId ;  /* 0x00000000000579c3 */ /* 0x000e220000008800 */
[----:B------:R-:W-:Y:S01]  /*1710*/  UMOV UR4, 0x400 ;  /* 0x0000040000047882 */ /* 0x000fe20000000000 */
[----:B------:R-:W-:Y:S02]  /*1720*/  UISETP.GT.AND UP0, UPT, UR6, 0x20, UPT ;  /* 0x000000200600788c */ /* 0x000fe4000bf04270 */
[----:B------:R-:W-:-:S04]  /*1730*/  UISETP.GT.AND UP1, UPT, UR6, 0x40, UPT ;  /* 0x000000400600788c */ /* 0x000fc8000bf24270 */
[----:B------:R-:W-:Y:S01]  /*1740*/  PLOP3.LUT P3, PT, PT, PT, UP0, 0x80, 0x8 ;  /* 0x000000000008781c */ /* 0x000fe20003f6f008 */
[----:B------:R-:W-:Y:S01]  /*1750*/  UISETP.GT.AND UP0, UPT, UR6, 0x60, UPT ;  /* 0x000000600600788c */ /* 0x000fe2000bf04270 */
[----:B------:R-:W-:Y:S01]  /*1760*/  PLOP3.LUT P2, PT, PT, PT, UP1, 0x80, 0x8 ;  /* 0x000000000008781c */ /* 0x000fe20003f4f018 */
[----:B0-----:R-:W-:-:S09]  /*1770*/  ULEA UR4, UR5, UR4, 0x18 ;  /* 0x0000000405047291 */ /* 0x001fd2000f8ec0ff */
[----:B------:R-:W0:Y:S04]  /*1780*/  LDS.128 R12, [UR4+0x10] ;  /* 0x00001004ff0c7984 */ /* 0x000e280008000c00 */
[----:B------:R-:W1:Y:S01]  /*1790*/  LDS.128 R4, [UR4+0x20] ;  /* 0x00002004ff047984 */ /* 0x000e620008000c00 */
[----:B0-----:R-:W-:-:S06]  /*17a0*/  DSETP.GEU.AND P1, PT, R2, R12, PT ;  /* 0x0000000c0200722a */ /* 0x001fcc0003f2e000 */
[-C--:B------:R-:W-:Y:S02]  /*17b0*/  FSEL R9, R12, R2.reuse, !P1 ;  /* 0x000000020c097208 */ /* 0x080fe40004800000 */
[-C--:B------:R-:W-:Y:S02]  /*17c0*/  FSEL R11, R13, R3.reuse, !P1 ;  /* 0x000000030d0b7208 */ /* 0x080fe40004800000 */
[----:B------:R-:W-:Y:S02]  /*17d0*/  FSEL R13, R9, R2, P3 ;  /* 0x00000002090d7208 */ /* 0x000fe40001800000 */
[----:B------:R-:W-:Y:S02]  /*17e0*/  FSEL R0, R11, R3, P3 ;  /* 0x000000030b007208 */ /* 0x000fe40001800000 */
[----:B------:R-:W-:Y:S01]  /*17f0*/  PLOP3.LUT P1, PT, PT, PT, UP0, 0x80, 0x8 ;  /* 0x000000000008781c */ /* 0x000fe20003f2f008 */
[----:B------:R-:W-:Y:S01]  /*1800*/  IMAD.MOV.U32 R2, RZ, RZ, R13 ;  /* 0x000000ffff027224 */ /* 0x000fe200078e000d */
[----:B------:R-:W0:Y:S01]  /*1810*/  LDS.128 R8, [UR4+0x30] ;  /* 0x00003004ff087984 */ /* 0x000e220008000c00 */
[----:B------:R-:W-:Y:S01]  /*1820*/  IMAD.MOV.U32 R3, RZ, RZ, R0 ;  /* 0x000000ffff037224 */ /* 0x000fe200078e0000 */
[----:B------:R-:W-:-:S05]  /*1830*/  UISETP.GT.AND UP0, UPT, UR6, 0x80, UPT ;  /* 0x000000800600788c */ /* 0x000fca000bf04270 */
[----:B------:R-:W-:-:S06]  /*1840*/  DSETP.GEU.AND P3, PT, R2, R14, PT ;  /* 0x0000000e0200722a */ /* 0x000fcc0003f6e000 */
[----:B------:R-:W-:Y:S02]  /*1850*/  @P2 FSEL R13, R14, R13, !P3 ;  /* 0x0000000d0e0d2208 */ /* 0x000fe40005800000 */
[----:B------:R-:W-:Y:S02]  /*1860*/  @P2 FSEL R0, R15, R0, !P3 ;  /* 0x000000000f002208 */ /* 0x000fe40005800000 */
[----:B------:R-:W-:Y:S01]  /*1870*/  PLOP3.LUT P2, PT, PT, PT, UP0, 0x80, 0x8 ;  /* 0x000000000008781c */ /* 0x000fe20003f4f008 */
[----:B------:R-:W-:Y:S01]  /*1880*/  IMAD.MOV.U32 R2, RZ, RZ, R13 ;  /* 0x000000ffff027224 */ /* 0x000fe200078e000d */
[----:B------:R-:W-:Y:S01]  /*1890*/  UISETP.GT.AND UP0, UPT, UR6, 0xa0, UPT ;  /* 0x000000a00600788c */ /* 0x000fe2000bf04270 */
[----:B------:R-:W-:-:S06]  /*18a0*/  IMAD.MOV.U32 R3, RZ, RZ, R0 ;  /* 0x000000ffff037224 */ /* 0x000fcc00078e0000 */
[----:B-1----:R-:W-:Y:S01]  /*18b0*/  DSETP.GEU.AND P3, PT, R2, R4, PT ;  /* 0x000000040200722a */ /* 0x002fe20003f6e000 */
[----:B------:R-:W1:Y:S05]  /*18c0*/  LDS.64 R2, [UR4+0x40] ;  /* 0x00004004ff027984 */ /* 0x000e6a0008000a00 */
[----:B------:R-:W-:Y:S02]  /*18d0*/  @P1 FSEL R13, R4, R13, !P3 ;  /* 0x0000000d040d1208 */ /* 0x000fe40005800000 */
[----:B------:R-:W-:Y:S02]  /*18e0*/  @P1 FSEL R0, R5, R0, !P3 ;  /* 0x0000000005001208 */ /* 0x000fe40005800000 */
[----:B------:R-:W-:Y:S01]  /*18f0*/  PLOP3.LUT P1, PT, PT, PT, UP0, 0x80, 0x8 ;  /* 0x000000000008781c */ /* 0x000fe20003f2f008 */
[----:B------:R-:W-:Y:S01]  /*1900*/  IMAD.MOV.U32 R4, RZ, RZ, R13 ;  /* 0x000000ffff047224 */ /* 0x000fe200078e000d */
[----:B------:R-:W-:Y:S01]  /*1910*/  UISETP.GT.AND UP0, UPT, UR6, 0xc0, UPT ;  /* 0x000000c00600788c */ /* 0x000fe2000bf04270 */
[----:B------:R-:W-:-:S06]  /*1920*/  IMAD.MOV.U32 R5, RZ, RZ, R0 ;  /* 0x000000ffff057224 */ /* 0x000fcc00078e0000 */
[----:B------:R-:W-:-:S06]  /*1930*/  DSETP.GEU.AND P3, PT, R4, R6, PT ;  /* 0x000000060400722a */ /* 0x000fcc0003f6e000 */
[----:B------:R-:W-:Y:S02]  /*1940*/  @P2 FSEL R13, R6, R13, !P3 ;  /* 0x0000000d060d2208 */ /* 0x000fe40005800000 */
[----:B------:R-:W-:Y:S02]  /*1950*/  @P2 FSEL R0, R7, R0, !P3 ;  /* 0x0000000007002208 */ /* 0x000fe40005800000 */
[----:B------:R-:W-:Y:S01]  /*1960*/  PLOP3.LUT P2, PT, PT, PT, UP0, 0x80, 0x8 ;  /* 0x000000000008781c */ /* 0x000fe20003f4f008 */
[----:B------:R-:W-:Y:S01]  /*1970*/  IMAD.MOV.U32 R4, RZ, RZ, R13 ;  /* 0x000000ffff047224 */ /* 0x000fe200078e000d */
[----:B------:R-:W-:Y:S01]  /*1980*/  UISETP.GT.AND UP0, UPT, UR6, 0xe0, UPT ;  /* 0x000000e00600788c */ /* 0x000fe2000bf04270 */
[----:B------:R-:W-:-:S06]  /*1990*/  IMAD.MOV.U32 R5, RZ, RZ, R0 ;  /* 0x000000ffff057224 */ /* 0x000fcc00078e0000 */
[----:B0-----:R-:W-:-:S06]  /*19a0*/  DSETP.GEU.AND P3, PT, R4, R8, PT ;  /* 0x000000080400722a */ /* 0x001fcc0003f6e000 */
[----:B------:R-:W-:Y:S02]  /*19b0*/  @P1 FSEL R13, R8, R13, !P3 ;  /* 0x0000000d080d1208 */ /* 0x000fe40005800000 */
[----:B------:R-:W-:Y:S02]  /*19c0*/  @P1 FSEL R0, R9, R0, !P3 ;  /* 0x0000000009001208 */ /* 0x000fe40005800000 */
[----:B------:R-:W-:Y:S01]  /*19d0*/  PLOP3.LUT P1, PT, PT, PT, UP0, 0x80, 0x8 ;  /* 0x000000000008781c */ /* 0x000fe20003f2f008 */
[----:B------:R-:W-:Y:S02]  /*19e0*/  IMAD.MOV.U32 R4, RZ, RZ, R13 ;  /* 0x000000ffff047224 */ /* 0x000fe400078e000d */
[----:B------:R-:W-:-:S06]  /*19f0*/  IMAD.MOV.U32 R5, RZ, RZ, R0 ;  /* 0x000000ffff057224 */ /* 0x000fcc00078e0000 */
[----:B------:R-:W-:-:S06]  /*1a00*/  DSETP.GEU.AND P3, PT, R4, R10, PT ;  /* 0x0000000a0400722a */ /* 0x000fcc0003f6e000 */
[----:B------:R-:W-:Y:S02]  /*1a10*/  @P2 FSEL R13, R10, R13, !P3 ;  /* 0x0000000d0a0d2208 */ /* 0x000fe40005800000 */
[----:B------:R-:W-:-:S03]  /*1a20*/  @P2 FSEL R0, R11, R0, !P3 ;  /* 0x000000000b002208 */ /* 0x000fc60005800000 */
[----:B------:R-:W-:Y:S02]  /*1a30*/  IMAD.MOV.U32 R4, RZ, RZ, R13 ;  /* 0x000000ffff047224 */ /* 0x000fe400078e000d */
[----:B------:R-:W-:-:S06]  /*1a40*/  IMAD.MOV.U32 R5, RZ, RZ, R0 ;  /* 0x000000ffff057224 */ /* 0x000fcc00078e0000 */
[----:B-1----:R-:W-:-:S06]  /*1a50*/  DSETP.GEU.AND P2, PT, R4, R2, PT ;  /* 0x000000020400722a */ /* 0x002fcc0003f4e000 */
[----:B------:R-:W-:Y:S02]  /*1a60*/  @P1 FSEL R13, R2, R13, !P2 ;  /* 0x0000000d020d1208 */ /* 0x000fe40005000000 */
[----:B------:R-:W-:-:S03]  /*1a70*/  @P1 FSEL R0, R3, R0, !P2 ;  /* 0x0000000003001208 */ /* 0x000fc60005000000 */
[----:B------:R-:W-:Y:S02]  /*1a80*/  IMAD.MOV.U32 R2, RZ, RZ, R13 ;  /* 0x000000ffff027224 */ /* 0x000fe400078e000d */
[----:B------:R-:W-:Y:S01]  /*1a90*/  IMAD.MOV.U32 R3, RZ, RZ, R0 ;  /* 0x000000ffff037224 */ /* 0x000fe200078e0000 */
[----:B------:R-:W-:Y:S06]  /*1aa0*/  BRA `(.L_x_73) ;  /* 0x0000004800007947 */ /* 0x000fec0003800000 */
.L_x_59:
[----:B------:R-:W0:Y:S01]  /*1ab0*/  S2R R0, SR_TID.X ;  /* 0x0000000000007919 */ /* 0x000e220000002100 */
[----:B------:R-:W1:Y:S01]  /*1ac0*/  LDC.64 R2, c[0x0][0x380] ;  /* 0x0000e000ff027b82 */ /* 0x000e620000000a00 */
[----:B0-----:R-:W-:-:S04]  /*1ad0*/  IMAD.SHL.U32 R4, R0, 0x4, RZ ;  /* 0x0000000400047824 */ /* 0x001fc800078e00ff */
[----:B------:R-:W-:-:S04]  /*1ae0*/  VIADD R5, R4, UR4 ;  /* 0x0000000404057c36 */ /* 0x000fc80008000000 */
[----:B-1----:R-:W-:-:S05]  /*1af0*/  IMAD.WIDE.U32 R2, R5, 0x8, R2 ;  /* 0x0000000805027825 */ /* 0x002fca00078e0002 */
[----:B------:R-:W2:Y:S04]  /*1b00*/  LDG.E.128.CONSTANT R16, desc[UR14][R2.64] ;  /* 0x0000000e02107981 */ /* 0x000ea8000c1e9d00 */
[----:B------:R-:W3:Y:S04]  /*1b10*/  LDG.E.128.CONSTANT R8, desc[UR14][R2.64+0x10] ;  /* 0x0000100e02087981 */ /* 0x000ee8000c1e9d00 */
[----:B------:R-:W4:Y:S04]  /*1b20*/  LDG.E.128.CONSTANT R4, desc[UR14][R2.64+0x2000] ;  /* 0x0020000e02047981 */ /* 0x000f28000c1e9d00 */
[----:B------:R0:W5:Y:S01]  /*1b30*/  LDG.E.128.CONSTANT R12, desc[UR14][R2.64+0x2010] ;  /* 0x0020100e020c7981 */ /* 0x000162000c1e9d00 */
[----:B------:R-:W-:-:S04]  /*1b40*/  UISETP.GE.U32.AND UP0, UPT, UR7, UR5, UPT ;  /* 0x000000050700728c */ /* 0x000fc8000bf06070 */
[----:B------:R-:W-:Y:S01]  /*1b50*/  UISETP.GE.U32.AND.EX UP0, UPT, UR8, UR6, UPT, UP0 ;  /* 0x000000060800728c */ /* 0x000fe2000bf06100 */
        /* <DEDUP_REMOVED lines=21> */
[----:B------:R-:W-:Y:S06]  /*1cb0*/  BRA.U !UP0, `(.L_x_74) ;  /* 0x0000000d08e87547 */ /* 0x000fec000b800000 */
[----:B------:R-:W-:Y:S02]  /*1cc0*/  UIADD3 UR7, UP0, UPT, UR5, UR4, URZ ;  /* 0x0000000405077290 */ /* 0x000fe4000ff1e0ff */
[----:B------:R-:W-:Y:S01]  /*1cd0*/  UIADD3 UR11, UP1, UPT, UR12, -0x800, URZ ;  /* 0xfffff8000c0b7890 */ /* 0x000fe2000ff3e0ff */
[----:B------:R-:W0:Y:S03]  /*1ce0*/  LDCU UR9, c[0x0][0x384] ;  /* 0x00007080ff0977ac */ /* 0x000e260008000800 */
[----:B------:R-:W-:Y:S01]  /*1cf0*/  IADD3 R0, P0, PT, R0, UR7, RZ ;  /* 0x0000000700007c10 */ /* 0x000fe2000ff1e0ff */
[----:B------:R-:W-:Y:S02]  /*1d00*/  UIADD3.X UR8, UPT, UPT, URZ, UR6, URZ, UP0, !UPT ;  /* 0x00000006ff087290 */ /* 0x000fe400087fe4ff */
[----:B------:R-:W-:Y:S02]  /*1d10*/  UIADD3.X UR16, UPT, UPT, UR13, -0x1, URZ, UP1, !UPT ;  /* 0xffffffff0d107890 */ /* 0x000fe40008ffe4ff */
[----:B------:R-:W-:-:S02]  /*1d20*/  UISETP.GT.U32.AND UP0, UPT, UR7, UR11, UPT ;  /* 0x0000000b0700728c */ /* 0x000fc4000bf04070 */
[----:B------:R-:W-:Y:S01]  /*1d30*/  IMAD.X R3, RZ, RZ, UR8, P0 ;  /* 0x00000008ff037e24 */ /* 0x000fe200080e06ff */
[C---:B------:R-:W-:Y:S01]  /*1d40*/  LEA R2, P0, R0.reuse, UR10, 0x3 ;  /* 0x0000000a00027c11 */ /* 0x040fe2000f8018ff */
[----:B------:R-:W-:Y:S02]  /*1d50*/  UISETP.GT.U32.AND.EX UP0, UPT, UR8, UR16, UPT, UP0 ;  /* 0x000000100800728c */ /* 0x000fe4000bf04100 */
[----:B------:R-:W-:Y:S01]  /*1d60*/  IMAD.U32 R24, RZ, RZ, UR8 ;  /* 0x00000008ff187e24 */ /* 0x000fe2000f8e00ff */
[----:B------:R-:W-:Y:S01]  /*1d70*/  UMOV UR6, UR7 ;  /* 0x0000000700067c82 */ /* 0x000fe20008000000 */
[----:B------:R-:W-:Y:S01]  /*1d80*/  UMOV UR4, URZ ;  /* 0x000000ff00047c82 */ /* 0x000fe20008000000 */
[----:B0-----:R-:W-:Y:S01]  /*1d90*/  LEA.HI.X R3, R0, UR9, R3, 0x3, P0 ;  /* 0x0000000900037c11 */ /* 0x001fe200080f1c03 */
[----:B------:R-:W-:Y:S01]  /*1da0*/  IMAD.U32 R0, RZ, RZ, UR7 ;  /* 0x00000007ff007e24 */ /* 0x000fe2000f8e00ff */
[----:B------:R-:W-:Y:S02]  /*1db0*/  UMOV UR7, UR8 ;  /* 0x0000000800077c82 */ /* 0x000fe40008000000 */
[----:B------:R-:W-:Y:S05]  /*1dc0*/  BRA.U UP0, `(.L_x_75) ;  /* 0x0000000100e07547 */ /* 0x000fea000b800000 */
[----:B------:R-:W0:Y:S01]  /*1dd0*/  LDCU.64 UR8, c[0x0][0x380] ;  /* 0x00007000ff0877ac */ /* 0x000e220008000a00 */
[----:B------:R-:W1:Y:S01]  /*1de0*/  LDCU.64 UR12, c[0x0][0x3b8] ;  /* 0x00007700ff0c77ac */ /* 0x000e620008000a00 */
[----:B------:R-:W-:Y:S01]  /*1df0*/  NOP ;  /* 0x0000000000007918 */ /* 0x000fe20000000000 */
.L_x_76:
[----:B------:R-:W2:Y:S01]  /*1e00*/  S2R R4, SR_TID.X ;  /* 0x0000000000047919 */ /* 0x000ea20000002100 */
[----:B0-----:R-:W-:Y:S01]  /*1e10*/  UMOV UR10, UR8 ;  /* 0x00000008000a7c82 */ /* 0x001fe20008000000 */
[----:B--2---:R-:W-:-:S05]  /*1e20*/  IMAD.SHL.U32 R5, R4, 0x4, RZ ;  /* 0x0000000404057824 */ /* 0x004fca00078e00ff */
[----:B------:R-:W-:-:S05]  /*1e30*/  IADD3 R4, P0, PT, R5, R0, RZ ;  /* 0x0000000005047210 */ /* 0x000fca0007f1e0ff */
[----:B------:R-:W-:Y:S01]  /*1e40*/  IMAD.X R5, RZ, RZ, R24, P0 ;  /* 0x000000ffff057224 */ /* 0x000fe200000e0618 */
[----:B------:R-:W-:-:S04]  /*1e50*/  LEA R18, P0, R4, UR10, 0x3 ;  /* 0x0000000a04127c11 */ /* 0x000fc8000f8018ff */
[----:B------:R-:W-:-:S05]  /*1e60*/  LEA.HI.X R19, R4, UR9, R5, 0x3, P0 ;  /* 0x0000000904137c11 */ /* 0x000fca00080f1c05 */
[----:B------:R-:W2:Y:S04]  /*1e70*/  LDG.E.128.CONSTANT R4, desc[UR14][R18.64] ;  /* 0x0000000e12047981 */ /* 0x000ea8000c1e9d00 */
[----:B------:R-:W3:Y:S04]  /*1e80*/  LDG.E.128.CONSTANT R8, desc[UR14][R18.64+0x10] ;  /* 0x0000100e12087981 */ /* 0x000ee8000c1e9d00 */
[----:B------:R-:W4:Y:S04]  /*1e90*/  LDG.E.128.CONSTANT R12, desc[UR14][R18.64+0x2000] ;  /* 0x0020000e120c7981 */ /* 0x000f28000c1e9d00 */
[----:B------:R-:W5:Y:S01]  /*1ea0*/  LDG.E.128.CONSTANT R20, desc[UR14][R18.64+0x2010] ;  /* 0x0020100e12147981 */ /* 0x000f62000c1e9d00 */
[----:B------:R-:W-:-:S02]  /*1eb0*/  USHF.R.S32.HI UR18, URZ, 0x1f, UR5 ;  /* 0x0000001fff127899 */ /* 0x000fc40008011405 */
[----:B------:R-:W-:Y:S02]  /*1ec0*/  UIADD3 UR6, UP0, UPT, UR5, UR6, URZ ;  /* 0x0000000605067290 */ /* 0x000fe4000ff1e0ff */
[----:B------:R-:W-:Y:S02]  /*1ed0*/  USHF.L.U64.HI UR19, UR5, 0x3, UR18 ;  /* 0x0000000305137899 */ /* 0x000fe40008010212 */
[----:B------:R-:W-:Y:S01]  /*1ee0*/  UIADD3.X UR7, UPT, UPT, UR18, UR7, URZ, UP0, !UPT ;  /* 0x0000000712077290 */ /* 0x000fe200087fe4ff */
[----:B--2---:R-:W-:-:S06]  /*1ef0*/  DSETP.GEU.AND P0, PT, R16, R4, PT ;  /* 0x000000041000722a */ /* 0x004fcc0003f0e000 */
[----:B------:R-:W-:Y:S02]  /*1f00*/  FSEL R4, R4, R16, !P0 ;  /* 0x0000001004047208 */ /* 0x000fe40004000000 */
[----:B------:R-:W-:-:S06]  /*1f10*/  FSEL R5, R5, R17, !P0 ;  /* 0x0000001105057208 */ /* 0x000fcc0004000000 */
[----:B------:R-:W-:-:S06]  /*1f20*/  DSETP.GEU.AND P0, PT, R4, R6, PT ;  /* 0x000000060400722a */ /* 0x000fcc0003f0e000 */
[----:B------:R-:W-:Y:S02]  /*1f30*/  FSEL R4, R6, R4, !P0 ;  /* 0x0000000406047208 */ /* 0x000fe40004000000 */
[----:B------:R-:W-:Y:S01]  /*1f40*/  FSEL R5, R7, R5, !P0 ;  /* 0x0000000507057208 */ /* 0x000fe20004000000 */
[----:B------:R-:W-:Y:S01]  /*1f50*/  IMAD.U32 R7, RZ, RZ, UR5 ;  /* 0x00000005ff077e24 */ /* 0x000fe2000f8e00ff */
[----:B-1----:R-:W-:-:S04]  /*1f60*/  IADD3 R6, P2, PT, -R0, UR12, RZ ;  /* 0x0000000c00067c10 */ /* 0x002fc8000ff5e1ff */
        /* <DEDUP_REMOVED lines=13> */
[----:B------:R-:W-:Y:S02]  /*2040*/  FSEL R4, R20, R4, !P0 ;  /* 0x0000000414047208 */ /* 0x000fe40004000000 */
[----:B------:R-:W-:Y:S02]  /*2050*/  FSEL R5, R21, R5, !P0 ;  /* 0x0000000515057208 */ /* 0x000fe40004000000 */
[----:B------:R-:W-:Y:S02]  /*2060*/  ISETP.GE.U32.AND P0, PT, R6, UR5, PT ;  /* 0x0000000506007c0c */ /* 0x000fe4000bf06070 */
[----:B------:R-:W-:Y:S02]  /*2070*/  IADD3.X R6, PT, PT, ~R24, UR13, RZ, P2, !PT ;  /* 0x0000000d18067c10 */ /* 0x000fe400097fe5ff */
[----:B------:R-:W-:Y:S01]  /*2080*/  LEA R2, P2, R7, R2, 0x3 ;  /* 0x0000000207027211 */ /* 0x000fe200078418ff */
[----:B------:R-:W-:Y:S01]  /*2090*/  DSETP.GEU.AND P1, PT, R4, R22, PT ;  /* 0x000000160400722a */ /* 0x000fe20003f2e000 */
[----:B------:R-:W-:-:S02]  /*20a0*/  ISETP.GE.U32.AND.EX P0, PT, R6, UR18, PT, P0 ;  /* 0x0000001206007c0c */ /* 0x000fc4000bf06100 */
[----:B------:R-:W-:-:S03]  /*20b0*/  IADD3.X R3, PT, PT, R3, UR19, RZ, P2, !PT ;  /* 0x0000001303037c10 */ /* 0x000fc600097fe4ff */
[----:B------:R-:W-:Y:S02]  /*20c0*/  FSEL R16, R22, R4, !P1 ;  /* 0x0000000416107208 */ /* 0x000fe40004800000 */
[----:B------:R-:W-:-:S06]  /*20d0*/  FSEL R17, R23, R5, !P1 ;  /* 0x0000000517117208 */ /* 0x000fcc0004800000 */
[----:B------:R-:W-:Y:S05]  /*20e0*/  @!P0 BRA `(.L_x_74) ;  /* 0x0000000800dc8947 */ /* 0x000fea0003800000 */
[----:B------:R-:W-:Y:S01]  /*20f0*/  IADD3 R0, P0, PT, R0, UR5, RZ ;  /* 0x0000000500007c10 */ /* 0x000fe2000ff1e0ff */
[----:B------:R-:W-:-:S03]  /*2100*/  UIADD3 UR4, UPT, UPT, UR4, 0x1, URZ ;  /* 0x0000000104047890 */ /* 0x000fc6000fffe0ff */
[----:B------:R-:W-:Y:S02]  /*2110*/  IADD3.X R24, PT, PT, R24, UR18, RZ, P0, !PT ;  /* 0x0000001218187c10 */ /* 0x000fe400087fe4ff */
[----:B------:R-:W-:-:S04]  /*2120*/  ISETP.GT.U32.AND P0, PT, R0, UR11, PT ;  /* 0x0000000b00007c0c */ /* 0x000fc8000bf04070 */
[----:B------:R-:W-:-:S13]  /*2130*/  ISETP.GT.U32.AND.EX P0, PT, R24, UR16, PT, P0 ;  /* 0x0000001018007c0c */ /* 0x000fda000bf04100 */
[----:B------:R-:W-:Y:S05]  /*2140*/  @!P0 BRA `(.L_x_76) ;  /* 0xfffffffc002c8947 */ /* 0x000fea000383ffff */
.L_x_75:
[----:B------:R-:W-:-:S04]  /*2150*/  ISETP.GE.U32.AND P0, PT, R0, UR12, PT ;  /* 0x0000000c00007c0c */ /* 0x000fc8000bf06070 */
[----:B------:R-:W-:-:S13]  /*2160*/  ISETP.GE.U32.AND.EX P0, PT, R24, UR13, PT, P0 ;  /* 0x0000000d18007c0c */ /* 0x000fda000bf06100 */
[----:B------:R-:W-:Y:S05]  /*2170*/  @P0 BRA `(.L_x_74) ;  /* 0x0000000800b80947 */ /* 0x000fea0003800000 */
[----:B------:R-:W0:Y:S01]  /*2180*/  S2R R21, SR_TID.X ;  /* 0x0000000000157919 */ /* 0x000e220000002100 */
[----:B------:R-:W-:Y:S01]  /*2190*/  IADD3 R20, PT, PT, -R0, UR12, RZ ;  /* 0x0000000c00147c10 */ /* 0x000fe2000fffe1ff */
[----:B------:R-:W-:Y:S03]  /*21a0*/  BSSY.RECONVERGENT B1, `(.L_x_74) ;  /* 0x00000ab000017945 */ /* 0x000fe60003800200 */
[----:B0-----:R-:W-:-:S13]  /*21b0*/  ISETP.GE.AND P0, PT, R21, R20, PT ;  /* 0x000000141500720c */ /* 0x001fda0003f06270 */
[----:B------:R-:W-:Y:S05]  /*21c0*/  @P0 BRA `(.L_x_77) ;  /* 0x0000000800a00947 */ /* 0x000fea0003800000 */
[----:B------:R-:W0:Y:S01]  /*21d0*/  LDC R5, c[0x0][0x3c0] ;  /* 0x0000f000ff057b82 */ /* 0x000e220000000800 */
[----:B------:R-:W-:Y:S01]  /*21e0*/  LOP3.LUT R0, RZ, R21, RZ, 0x33, !PT ;  /* 0x00000015ff007212 */ /* 0x000fe200078e33ff */
[----:B------:R-:W-:Y:S01]  /*21f0*/  USHF.L.U32 UR8, UR17, 0xb, URZ ;  /* 0x0000000b11087899 */ /* 0x000fe200080006ff */
[----:B------:R-:W-:Y:S03]  /*2200*/  BSSY.RECONVERGENT B2, `(.L_x_78) ;  /* 0x0000017000027945 */ /* 0x000fe60003800200 */
[----:B------:R-:W-:Y:S02]  /*2210*/  VIADD R0, R0, UR12 ;  /* 0x0000000c00007c36 */ /* 0x000fe40008000000 */
[----:B------:R-:W-:-:S03]  /*2220*/  IMAD.U32 R7, RZ, RZ, UR8 ;  /* 0x00000008ff077e24 */ /* 0x000fc6000f8e00ff */
[C---:B------:R-:W-:Y:S02]  /*2230*/  LOP3.LUT R6, R0.reuse, 0x300, RZ, 0xc0, !PT ;  /* 0x0000030000067812 */ /* 0x040fe400078ec0ff */
[----:B------:R-:W-:Y:S02]  /*2240*/  IADD3 R4, PT, PT, R0, -UR5, -R7 ;  /* 0x8000000500047c10 */ /* 0x000fe4000fffe807 */
[----:B------:R-:W-:Y:S02]  /*2250*/  ISETP.NE.AND P1, PT, R6, 0x300, PT ;  /* 0x000003000600780c */ /* 0x000fe40003f25270 */
[----:B------:R-:W-:Y:S01]  /*2260*/  LEA.HI R0, R0, 0x1, RZ, 0x18 ;  /* 0x0000000100007811 */ /* 0x000fe200078fc0ff */
[----:B0-----:R-:W-:-:S04]  /*2270*/  IMAD R5, R5, UR4, RZ ;  /* 0x0000000405057c24 */ /* 0x001fc8000f8e02ff */
[----:B------:R-:W-:-:S05]  /*2280*/  IMAD R4, R5, -0x800, R4 ;  /* 0xfffff80005047824 */ /* 0x000fca00078e0204 */
[----:B------:R-:W-:Y:S01]  /*2290*/  ISETP.GE.U32.AND P0, PT, R4, 0x300, PT ;  /* 0x000003000400780c */ /* 0x000fe20003f06070 */
[----:B------:R-:W-:-:S12]  /*22a0*/  @!P1 BRA `(.L_x_79) ;  /* 0x0000000000309947 */ /* 0x000fd80003800000 */
[----:B------:R-:W-:-:S05]  /*22b0*/  LOP3.LUT R0, R0, 0x3, RZ, 0xc0, !PT ;  /* 0x0000000300007812 */ /* 0x000fca00078ec0ff */
[----:B------:R-:W-:-:S07]  /*22c0*/  IMAD.MOV R0, RZ, RZ, -R0 ;  /* 0x000000ffff007224 */ /* 0x000fce00078e0a00 */
.L_x_80:
[----:B------:R0:W2:Y:S01]  /*22d0*/  LDG.E.64.CONSTANT R4, desc[UR14][R2.64] ;  /* 0x0000000e02047981 */ /* 0x0000a2000c1e9b00 */
[----:B------:R-:W-:Y:S02]  /*22e0*/  VIADD R0, R0, 0x1 ;  /* 0x0000000100007836 */ /* 0x000fe40000000000 */
[----:B------:R-:W-:-:S03]  /*22f0*/  VIADD R21, R21, 0x100 ;  /* 0x0000010015157836 */ /* 0x000fc60000000000 */
[----:B------:R-:W-:Y:S02]  /*2300*/  ISETP.NE.AND P2, PT, R0, RZ, PT ;  /* 0x000000ff0000720c */ /* 0x000fe40003f45270 */
[----:B0-----:R-:W-:-:S05]  /*2310*/  IADD3 R2, P3, PT, R2, 0x800, RZ ;  /* 0x0000080002027810 */ /* 0x001fca0007f7e0ff */
[----:B------:R-:W-:Y:S01]  /*2320*/  IMAD.X R3, RZ, RZ, R3, P3 ;  /* 0x000000ffff037224 */ /* 0x000fe200018e0603 */
[----:B--2---:R-:W-:-:S06]  /*2330*/  DSETP.GEU.AND P1, PT, R16, R4, PT ;  /* 0x000000041000722a */ /* 0x004fcc0003f2e000 */
[----:B------:R-:W-:Y:S02]  /*2340*/  FSEL R16, R4, R16, !P1 ;  /* 0x0000001004107208 */ /* 0x000fe40004800000 */
[----:B------:R-:W-:Y:S01]  /*2350*/  FSEL R17, R5, R17, !P1 ;  /* 0x0000001105117208 */ /* 0x000fe20004800000 */
[----:B------:R-:W-:Y:S06]  /*2360*/  @P2 BRA `(.L_x_80) ;  /* 0xfffffffc00d82947 */ /* 0x000fec000383ffff */
.L_x_79:
[----:B------:R-:W-:Y:S05]  /*2370*/  BSYNC.RECONVERGENT B2 ;  /* 0x0000000000027941 */ /* 0x000fea0003800200 */
.L_x_78:
[----:B------:R-:W-:Y:S05]  /*2380*/  @!P0 BRA `(.L_x_77) ;  /* 0x0000000800308947 */ /* 0x000fea0003800000 */
[----:B------:R-:W-:Y:S01]  /*2390*/  IMAD.IADD R4, R20, 0x1, -R21 ;  /* 0x0000000114047824 */ /* 0x000fe200078e0a15 */
[----:B------:R-:W-:Y:S01]  /*23a0*/  IADD3 R0, P0, PT, R21, UR6, RZ ;  /* 0x0000000615007c10 */ /* 0x000fe2000ff1e0ff */
[----:B------:R-:W-:Y:S03]  /*23b0*/  BSSY.RECONVERGENT B2, `(.L_x_81) ;  /* 0x000004e000027945 */ /* 0x000fe60003800200 */
[----:B------:R-:W-:Y:S01]  /*23c0*/  ISETP.GT.AND P1, PT, R4, 0xc00, PT ;  /* 0x00000c000400780c */ /* 0x000fe20003f24270 */
[----:B------:R-:W-:Y:S01]  /*23d0*/  IMAD.X R3, RZ, RZ, UR7, P0 ;  /* 0x00000007ff037e24 */ /* 0x000fe200080e06ff */
[----:B------:R-:W-:-:S04]  /*23e0*/  LEA R2, P0, R0, UR10, 0x3 ;  /* 0x0000000a00027c11 */ /* 0x000fc8000f8018ff */
[----:B------:R-:W-:Y:S02]  /*23f0*/  LEA.HI.X R3, R0, UR9, R3, 0x3, P0 ;  /* 0x0000000900037c11 */ /* 0x000fe400080f1c03 */
[----:B------:R-:W-:-:S05]  /*2400*/  PLOP3.LUT P0, PT, PT, PT, PT, 0x80, 0x8 ;  /* 0x000000000008781c */ /* 0x000fca0003f0f070 */
[----:B------:R-:W-:Y:S08]  /*2410*/  @!P1 BRA `(.L_x_82) ;  /* 0x00000004001c9947 */ /* 0x000ff00003800000 */
[----:B------:R-:W-:Y:S01]  /*2420*/  PLOP3.LUT P0, PT, PT, PT, PT, 0x8, 0x80 ;  /* 0x000000000080781c */ /* 0x000fe20003f0e170 */
[----:B------:R-:W-:-:S12]  /*2430*/  VIADD R0, R20, 0xfffff400 ;  /* 0xfffff40014007836 */ /* 0x000fd80000000000 */
.L_x_83:
[----:B------:R-:W2:Y:S04]  /*2440*/  LDG.E.64.CONSTANT R18, desc[UR14][R2.64] ;  /* 0x0000000e02127981 */ /* 0x000ea8000c1e9b00 */
[----:B------:R-:W3:Y:S04]  /*2450*/  LDG.E.64.CONSTANT R24, desc[UR14][R2.64+0x800] ;  /* 0x0008000e02187981 */ /* 0x000ee8000c1e9b00 */
[----:B------:R-:W4:Y:S04]  /*2460*/  LDG.E.64.CONSTANT R22, desc[UR14][R2.64+0x1000] ;  /* 0x0010000e02167981 */ /* 0x000f28000c1e9b00 */
[----:B------:R-:W5:Y:S04]  /*2470*/  LDG.E.64.CONSTANT R4, desc[UR14][R2.64+0x1800] ;  /* 0x0018000e02047981 */ /* 0x000f68000c1e9b00 */
[----:B------:R-:W5:Y:S04]  /*2480*/  LDG.E.64.CONSTANT R6, desc[UR14][R2.64+0x2000] ;  /* 0x0020000e02067981 */ /* 0x000f68000c1e9b00 */
[----:B------:R-:W5:Y:S04]  /*2490*/  LDG.E.64.CONSTANT R8, desc[UR14][R2.64+0x2800] ;  /* 0x0028000e02087981 */ /* 0x000f68000c1e9b00 */
[----:B------:R-:W5:Y:S04]  /*24a0*/  LDG.E.64.CONSTANT R10, desc[UR14][R2.64+0x3000] ;  /* 0x0030000e020a7981 */ /* 0x000f68000c1e9b00 */
[----:B------:R-:W5:Y:S04]  /*24b0*/  LDG.E.64.CONSTANT R12, desc[UR14][R2.64+0x3800] ;  /* 0x0038000e020c7981 */ /* 0x000f68000c1e9b00 */
[----:B------:R-:W5:Y:S01]  /*24c0*/  LDG.E.64.CONSTANT R14, desc[UR14][R2.64+0x4000] ;  /* 0x0040000e020e7981 */ /* 0x000f62000c1e9b00 */
[----:B--2---:R-:W-:-:S06]  /*24d0*/  DSETP.GEU.AND P1, PT, R16, R18, PT ;  /* 0x000000121000722a */ /* 0x004fcc0003f2e000 */
        /* <DEDUP_REMOVED lines=11> */
[----:B-----5:R-:W-:-:S06]  /*2590*/  DSETP.GEU.AND P1, PT, R24, R4, PT ;  /* 0x000000041800722a */ /* 0x020fcc0003f2e000 */
[----:B------:R-:W-:Y:S02]  /*25a0*/  FSEL R24, R4, R24, !P1 ;  /* 0x0000001804187208 */ /* 0x000fe40004800000 */
[----:B------:R-:W-:Y:S02]  /*25b0*/  FSEL R25, R5, R25, !P1 ;  /* 0x0000001905197208 */ /* 0x000fe40004800000 */
[----:B------:R-:W5:Y:S04]  /*25c0*/  LDG.E.64.CONSTANT R4, desc[UR14][R2.64+0x6000] ;  /* 0x0060000e02047981 */ /* 0x000f68000c1e9b00 */
[----:B------:R-:W-:-:S06]  /*25d0*/  DSETP.GEU.AND P1, PT, R24, R6, PT ;  /* 0x000000061800722a */ /* 0x000fcc0003f2e000 */
        /* <DEDUP_REMOVED lines=10> */
[----:B------:R0:W5:Y:S04]  /*2680*/  LDG.E.64.CONSTANT R10, desc[UR14][R2.64+0x7800] ;  /* 0x0078000e020a7981 */ /* 0x000168000c1e9b00 */
[----:B------:R-:W-:-:S06]  /*2690*/  DSETP.GEU.AND P1, PT, R24, R12, PT ;  /* 0x0000000c1800722a */ /* 0x000fcc0003f2e000 */
[----:B------:R-:W-:Y:S02]  /*26a0*/  FSEL R12, R12, R24, !P1 ;  /* 0x000000180c0c7208 */ /* 0x000fe40004800000 */
[----:B------:R-:W-:-:S06]  /*26b0*/  FSEL R13, R13, R25, !P1 ;  /* 0x000000190d0d7208 */ /* 0x000fcc0004800000 */
[----:B------:R-:W-:-:S06]  /*26c0*/  DSETP.GEU.AND P1, PT, R12, R14, PT ;  /* 0x0000000e0c00722a */ /* 0x000fcc0003f2e000 */
[----:B------:R-:W-:Y:S02]  /*26d0*/  FSEL R12, R14, R12, !P1 ;  /* 0x0000000c0e0c7208 */ /* 0x000fe40004800000 */
[----:B------:R-:W-:Y:S01]  /*26e0*/  FSEL R13, R15, R13, !P1 ;  /* 0x0000000d0f0d7208 */ /* 0x000fe20004800000 */
[----:B------:R-:W-:-:S05]  /*26f0*/  VIADD R21, R21, 0x1000 ;  /* 0x0000100015157836 */ /* 0x000fca0000000000 */
[----:B------:R-:W-:Y:S02]  /*2700*/  ISETP.GE.AND P2, PT, R21, R0, PT ;  /* 0x000000001500720c */ /* 0x000fe40003f46270 */
[----:B0-----:R-:W-:-:S05]  /*2710*/  IADD3 R2, P3, PT, R2, 0x8000, RZ ;  /* 0x0000800002027810 */ /* 0x001fca0007f7e0ff */
[----:B------:R-:W-:Y:S01]  /*2720*/  IMAD.X R3, RZ, RZ, R3, P3 ;  /* 0x000000ffff037224 */ /* 0x000fe200018e0603 */
        /* <DEDUP_REMOVED lines=22> */
.L_x_82:
[----:B------:R-:W-:Y:S05]  /*2890*/  BSYNC.RECONVERGENT B2 ;  /* 0x0000000000027941 */ /* 0x000fea0003800200 */
.L_x_81:
[----:B------:R-:W-:Y:S01]  /*28a0*/  IMAD.IADD R0, R20, 0x1, -R21 ;  /* 0x0000000114007824 */ /* 0x000fe200078e0a15 */
[----:B------:R-:W-:Y:S04]  /*28b0*/  BSSY.RECONVERGENT B2, `(.L_x_84) ;  /* 0x0000027000027945 */ /* 0x000fe80003800200 */
[----:B------:R-:W-:-:S13]  /*28c0*/  ISETP.GT.AND P1, PT, R0, 0x400, PT ;  /* 0x000004000000780c */ /* 0x000fda0003f24270 */
[----:B------:R-:W-:Y:S05]  /*28d0*/  @!P1 BRA `(.L_x_85) ;  /* 0x0000000000909947 */ /* 0x000fea0003800000 */
[----:B------:R-:W2:Y:S04]  /*28e0*/  LDG.E.64.CONSTANT R14, desc[UR14][R2.64] ;  /* 0x0000000e020e7981 */ /* 0x000ea8000c1e9b00 */
[----:B------:R-:W3:Y:S04]  /*28f0*/  LDG.E.64.CONSTANT R18, desc[UR14][R2.64+0x800] ;  /* 0x0008000e02127981 */ /* 0x000ee8000c1e9b00 */
[----:B------:R-:W4:Y:S04]  /*2900*/  LDG.E.64.CONSTANT R22, desc[UR14][R2.64+0x1000] ;  /* 0x0010000e02167981 */ /* 0x000f28000c1e9b00 */
[----:B------:R-:W5:Y:S04]  /*2910*/  LDG.E.64.CONSTANT R12, desc[UR14][R2.64+0x1800] ;  /* 0x0018000e020c7981 */ /* 0x000f68000c1e9b00 */
[----:B------:R-:W5:Y:S04]  /*2920*/  LDG.E.64.CONSTANT R10, desc[UR14][R2.64+0x2000] ;  /* 0x0020000e020a7981 */ /* 0x000f68000c1e9b00 */
[----:B------:R-:W5:Y:S04]  /*2930*/  LDG.E.64.CONSTANT R8, desc[UR14][R2.64+0x2800] ;  /* 0x0028000e02087981 */ /* 0x000f68000c1e9b00 */
[----:B------:R-:W5:Y:S04]  /*2940*/  LDG.E.64.CONSTANT R6, desc[UR14][R2.64+0x3000] ;  /* 0x0030000e02067981 */ /* 0x000f68000c1e9b00 */
[----:B------:R0:W5:Y:S01]  /*2950*/  LDG.E.64.CONSTANT R4, desc[UR14][R2.64+0x3800] ;  /* 0x0038000e02047981 */ /* 0x000162000c1e9b00 */
[----:B------:R-:W-:Y:S01]  /*2960*/  VIADD R21, R21, 0x800 ;  /* 0x0000080015157836 */ /* 0x000fe20000000000 */
        /* <DEDUP_REMOVED lines=27> */
.L_x_85:
[----:B------:R-:W-:Y:S05]  /*2b20*/  BSYNC.RECONVERGENT B2 ;  /* 0x0000000000027941 */ /* 0x000fea0003800200 */
.L_x_84:
[----:B------:R-:W-:-:S13]  /*2b30*/  ISETP.LT.OR P0, PT, R21, R20, P0 ;  /* 0x000000141500720c */ /* 0x000fda0000701670 */
[----:B------:R-:W-:Y:S05]  /*2b40*/  @!P0 BRA `(.L_x_77) ;  /* 0x0000000000408947 */ /* 0x000fea0003800000 */
[----:B------:R-:W2:Y:S04]  /*2b50*/  LDG.E.64.CONSTANT R4, desc[UR14][R2.64] ;  /* 0x0000000e02047981 */ /* 0x000ea8000c1e9b00 */
[----:B------:R-:W3:Y:S04]  /*2b60*/  LDG.E.64.CONSTANT R6, desc[UR14][R2.64+0x800] ;  /* 0x0008000e02067981 */ /* 0x000ee8000c1e9b00 */
[----:B------:R-:W4:Y:S04]  /*2b70*/  LDG.E.64.CONSTANT R8, desc[UR14][R2.64+0x1000] ;  /* 0x0010000e02087981 */ /* 0x000f28000c1e9b00 */
[----:B------:R-:W5:Y:S01]  /*2b80*/  LDG.E.64.CONSTANT R10, desc[UR14][R2.64+0x1800] ;  /* 0x0018000e020a7981 */ /* 0x000f62000c1e9b00 */
        /* <DEDUP_REMOVED lines=11> */
[----:B------:R-:W-:-:S07]  /*2c40*/  FSEL R17, R11, R5, !P0 ;  /* 0x000000050b117208 */ /* 0x000fce0004000000 */
.L_x_77:
[----:B------:R-:W-:Y:S05]  /*2c50*/  BSYNC.RECONVERGENT B1 ;  /* 0x0000000000017941 */ /* 0x000fea0003800200 */
.L_x_74:
[----:B------:R-:W0:Y:S01]  /*2c60*/  S2R R6, SR_LANEID ;  /* 0x0000000000067919 */ /* 0x000e220000000000 */
[----:B------:R-:W-:Y:S04]  /*2c70*/  SHFL.DOWN PT, R2, R16, 0x1, 0x1f ;  /* 0x08201f0010027f89 */ /* 0x000fe800000e0000 */
[----:B------:R-:W1:Y:S01]  /*2c80*/  SHFL.DOWN PT, R3, R17, 0x1, 0x1f ;  /* 0x08201f0011037f89 */ /* 0x000e6200000e0000 */
[----:B------:R-:W2:Y:S01]  /*2c90*/  S2R R9, SR_TID.X ;  /* 0x0000000000097919 */ /* 0x000ea20000002100 */
        /* <DEDUP_REMOVED lines=10> */
[----:B------:R-:W-:-:S02]  /*2d40*/  @!P2 MOV R7, 0x400 ;  /* 0x000004000007a802 */ /* 0x000fc40000000f00 */
[----:B------:R-:W0:Y:S01]  /*2d50*/  SHFL.DOWN PT, R3, R5, 0x2, 0x1f ;  /* 0x08401f0005037f89 */ /* 0x000e2200000e0000 */
[----:B------:R-:W1:Y:S02]  /*2d60*/  @!P2 S2R R8, SR_CgaCtaId ;  /* 0x000000000008a919 */ /* 0x000e640000008800 */
[----:B0-----:R-:W-:-:S06]  /*2d70*/  DSETP.GEU.AND P0, PT, R4, R2, PT ;  /* 0x000000020400722a */ /* 0x001fcc0003f0e000 */
[----:B------:R-:W-:Y:S02]  /*2d80*/  @!P1 FSEL R0, R2, R0, !P0 ;  /* 0x0000000002009208 */ /* 0x000fe40004000000 */
[----:B------:R-:W-:Y:S02]  /*2d90*/  @!P1 FSEL R5, R3, R5, !P0 ;  /* 0x0000000503059208 */ /* 0x000fe40004000000 */
[----:B------:R-:W-:Y:S01]  /*2da0*/  ISETP.GT.AND P1, PT, R6, 0x1b, PT ;  /* 0x0000001b0600780c */ /* 0x000fe20003f24270 */
[----:B------:R-:W-:Y:S01]  /*2db0*/  SHFL.DOWN PT, R2, R0, 0x4, 0x1f ;  /* 0x08801f0000027f89 */ /* 0x000fe200000e0000 */
[----:B------:R-:W-:Y:S01]  /*2dc0*/  IMAD.MOV.U32 R4, RZ, RZ, R0 ;  /* 0x000000ffff047224 */ /* 0x000fe200078e0000 */
[----:B-1----:R-:W-:Y:S02]  /*2dd0*/  @!P2 LEA R7, R8, R7, 0x18 ;  /* 0x000000070807a211 */ /* 0x002fe400078ec0ff */
[----:B------:R-:W0:Y:S03]  /*2de0*/  SHFL.DOWN PT, R3, R5, 0x4, 0x1f ;  /* 0x08801f0005037f89 */ /* 0x000e2600000e0000 */
[----:B0-----:R-:W-:-:S06]  /*2df0*/  DSETP.GEU.AND P0, PT, R4, R2, PT ;  /* 0x000000020400722a */ /* 0x001fcc0003f0e000 */
[----:B------:R-:W-:Y:S02]  /*2e00*/  @!P1 FSEL R0, R2, R0, !P0 ;  /* 0x0000000002009208 */ /* 0x000fe40004000000 */
[----:B------:R-:W-:Y:S02]  /*2e10*/  @!P1 FSEL R5, R3, R5, !P0 ;  /* 0x0000000503059208 */ /* 0x000fe40004000000 */
[----:B------:R-:W-:Y:S01]  /*2e20*/  ISETP.GT.AND P1, PT, R6, 0x17, PT ;  /* 0x000000170600780c */ /* 0x000fe20003f24270 */
[----:B------:R-:W-:Y:S01]  /*2e30*/  SHFL.DOWN PT, R2, R0, 0x8, 0x1f ;  /* 0x09001f0000027f89 */ /* 0x000fe200000e0000 */
[----:B------:R-:W-:-:S03]  /*2e40*/  IMAD.MOV.U32 R4, RZ, RZ, R0 ;  /* 0x000000ffff047224 */ /* 0x000fc600078e0000 */
        /* <DEDUP_REMOVED lines=8> */
[----:B0-----:R-:W-:Y:S01]  /*2ed0*/  DSETP.GEU.AND P0, PT, R4, R2, PT ;  /* 0x000000020400722a */ /* 0x001fe20003f0e000 */
[----:B--2---:R-:W-:-:S05]  /*2ee0*/  @!P2 SHF.R.U32.HI R4, RZ, 0x2, R9 ;  /* 0x00000002ff04a819 */ /* 0x004fca0000011609 */
[----:B------:R-:W-:Y:S02]  /*2ef0*/  FSEL R2, R2, R0, !P0 ;  /* 0x0000000002027208 */ /* 0x000fe40004000000 */
[----:B------:R-:W-:Y:S02]  /*2f00*/  FSEL R3, R3, R5, !P0 ;  /* 0x0000000503037208 */ /* 0x000fe40004000000 */
[----:B------:R-:W-:Y:S02]  /*2f10*/  ISETP.NE.AND P0, PT, R9, RZ, PT ;  /* 0x000000ff0900720c */ /* 0x000fe40003f05270 */
[----:B------:R-:W-:Y:S02]  /*2f20*/  @!P2 LOP3.LUT R4, R4, 0xf8, RZ, 0xc0, !PT ;  /* 0x000000f80404a812 */ /* 0x000fe400078ec0ff */
[----:B------:R-:W-:Y:S02]  /*2f30*/  FSEL R0, R0, R2, P1 ;  /* 0x0000000200007208 */ /* 0x000fe40000800000 */
[----:B------:R-:W-:Y:S01]  /*2f40*/  FSEL R5, R5, R3, P1 ;  /* 0x0000000305057208 */ /* 0x000fe20000800000 */
[----:B------:R-:W-:-:S05]  /*2f50*/  @!P2 IMAD.IADD R7, R4, 0x1, R7 ;  /* 0x000000010407a824 */ /* 0x000fca00078e0207 */
[----:B------:R0:W-:Y:S02]  /*2f60*/  @!P2 STS.64 [R7+0x8], R2 ;  /* 0x000008020700a388 */ /* 0x0001e40000000a00 */
[----:B0-----:R-:W-:Y:S02]  /*2f70*/  IMAD.MOV.U32 R2, RZ, RZ, R0 ;  /* 0x000000ffff027224 */ /* 0x001fe400078e0000 */
[----:B------:R-:W-:Y:S01]  /*2f80*/  IMAD.MOV.U32 R3, RZ, RZ, R5 ;  /* 0x000000ffff037224 */ /* 0x000fe200078e0005 */
[----:B------:R-:W-:Y:S06]  /*2f90*/  BAR.SYNC.DEFER_BLOCKING 0x0 ;  /* 0x0000000000007b1d */ /* 0x000fec0000010000 */
[----:B------:R-:W-:Y:S05]  /*2fa0*/  @P0 BRA `(.L_x_73) ;  /* 0x0000003000c00947 */ /* 0x000fea0003800000 */
[----:B------:R-:W0:Y:S01]  /*2fb0*/  S2UR UR5, SR_CgaCtaId ;  /* 0x00000000000579c3 */ /* 0x000e220000008800 */
[----:B------:R-:W-:Y:S02]  /*2fc0*/  UMOV UR4, 0x400 ;  /* 0x0000040000047882 */ /* 0x000fe40000000000 */
[----:B0-----:R-:W-:-:S09]  /*2fd0*/  ULEA UR4, UR5, UR4, 0x18 ;  /* 0x0000000405047291 */ /* 0x001fd2000f8ec0ff */
[----:B------:R-:W0:Y:S04]  /*2fe0*/  LDS.128 R12, [UR4+0x10] ;  /* 0x00001004ff0c7984 */ /* 0x000e280008000c00 */
[----:B------:R-:W1:Y:S04]  /*2ff0*/  LDS.128 R4, [UR4+0x20] ;  /* 0x00002004ff047984 */ /* 0x000e680008000c00 */
        /* <DEDUP_REMOVED lines=24> */
.L_x_58:
[----:B------:R-:W0:Y:S01]  /*3180*/  LDCU.64 UR12, c[0x0][0x3b8] ;  /* 0x00007700ff0c77ac */ /* 0x000e220008000a00 */
[----:B------:R-:W-:-:S04]  /*3190*/  USHF.L.U32 UR6, UR17, 0xb, URZ ;  /* 0x0000000b11067899 */ /* 0x000fc800080006ff */
        /* <DEDUP_REMOVED lines=15> */
[----:B0-----:R-:W-:-:S05]  /*3290*/  IMAD.WIDE.U32 R2, R5, 0x8, R2 ;  /* 0x0000000805027825 */ /* 0x001fca00078e0002 */
[----:B------:R0:W5:Y:S01]  /*32a0*/  LDG.E.64.CONSTANT R8, desc[UR14][R2.64] ;  /* 0x0000000e02087981 */ /* 0x000162000c1e9b00 */
[----:B------:R-:W-:-:S07]  /*32b0*/  VIADD R25, R0, 0x100 ;  /* 0x0000010000197836 */ /* 0x000fce0000000000 */
.L_x_88:
[----:B------:R-:W-:Y:S05]  /*32c0*/  BSYNC.RECONVERGENT B1 ;  /* 0x0000000000017941 */ /* 0x000fea0003800200 */
.L_x_87:
[----:B------:R-:W-:Y:S01]  /*32d0*/  ISETP.GE.AND P0, PT, R25, UR7, PT ;  /* 0x0000000719007c0c */ /* 0x000fe2000bf06270 */
[----:B------:R-:W-:-:S12]  /*32e0*/  BSSY.RECONVERGENT B1, `(.L_x_89) ;  /* 0x00000c7000017945 */ /* 0x000fd80003800200 */
[----:B------:R-:W-:Y:S05]  /*32f0*/  @P0 BRA `(.L_x_90) ;  /* 0x0000000c00140947 */ /* 0x000fea0003800000 */
[----:B0-----:R-:W-:Y:S01]  /*3300*/  LOP3.LUT R2, RZ, R25, RZ, 0x33, !PT ;  /* 0x00000019ff027212 */ /* 0x001fe200078e33ff */
        /* <DEDUP_REMOVED lines=15> */
.L_x_93:
        /* <DEDUP_REMOVED lines=12> */
.L_x_92:
[----:B------:R-:W-:Y:S05]  /*34c0*/  BSYNC.RECONVERGENT B2 ;  /* 0x0000000000027941 */ /* 0x000fea0003800200 */
.L_x_91:
        /* <DEDUP_REMOVED lines=9> */
.L_x_96:
        /* <DEDUP_REMOVED lines=86> */
.L_x_95:
[----:B------:R-:W-:Y:S05]  /*3ac0*/  BSYNC.RECONVERGENT B2 ;  /* 0x0000000000027941 */ /* 0x000fea0003800200 */
.L_x_94:
        /* <DEDUP_REMOVED lines=48> */
.L_x_98:
[----:B------:R-:W-:Y:S05]  /*3dd0*/  BSYNC.RECONVERGENT B2 ;  /* 0x0000000000027941 */ /* 0x000fea0003800200 */
.L_x_97:
        /* <DEDUP_REMOVED lines=23> */
.L_x_90:
[----:B------:R-:W-:Y:S05]  /*3f50*/  BSYNC.RECONVERGENT B1 ;  /* 0x0000000000017941 */ /* 0x000fea0003800200 */
.L_x_89:
[----:B------:R-:W-:-:S09]  /*3f60*/  UISETP.GE.AND UP0, UPT, UR7, 0x100, UPT ;  /* 0x000001000700788c */ /* 0x000fd2000bf06270 */
[----:B------:R-:W-:Y:S05]  /*3f70*/  BRA.U !UP0, `(.L_x_99) ;  /* 0x00000005082c7547 */ /* 0x000fea000b800000 */
[----:B------:R-:W1:Y:S01]  /*3f80*/  S2R R7, SR_LANEID ;  /* 0x0000000000077919 */ /* 0x000e620000000000 */
[----:B0----5:R-:W-:Y:S04]  /*3f90*/  SHFL.DOWN PT, R2, R8, 0x1, 0x1f ;  /* 0x08201f0008027f89 */ /* 0x021fe800000e0000 */
[----:B------:R-:W0:Y:S02]  /*3fa0*/  SHFL.DOWN PT, R3, R9, 0x1, 0x1f ;  /* 0x08201f0009037f89 */ /* 0x000e2400000e0000 */
[----:B0-----:R-:W-:Y:S01]  /*3fb0*/  DSETP.GEU.AND P0, PT, R8, R2, PT ;  /* 0x000000020800722a */ /* 0x001fe20003f0e000 */
[C---:B-1----:R-:W-:Y:S02]  /*3fc0*/  ISETP.GT.AND P1, PT, R7.reuse, 0x1e, PT ;  /* 0x0000001e0700780c */ /* 0x042fe40003f24270 */
        /* <DEDUP_REMOVED lines=44> */
[----:B------:R-:W1:Y:S04]  /*4290*/  LDS.128 R12, [UR4+0x10] ;  /* 0x00001004ff0c7984 */ /* 0x000e680008000c00 */
[----:B0-----:R-:W0:Y:S04]  /*42a0*/  LDS.128 R4, [UR4+0x20] ;  /* 0x00002004ff047984 */ /* 0x001e280008000c00 */
[----:B------:R-:W2:Y:S01]  /*42b0*/  LDS.128 R8, [UR4+0x30] ;  /* 0x00003004ff087984 */ /* 0x000ea20008000c00 */
[----:B-1----:R-:W-:-:S06]  /*42c0*/  DSETP.GEU.AND P1, PT, R2, R12, PT ;  /* 0x0000000c0200722a */ /* 0x002fcc0003f2e000 */
[----:B------:R-:W-:Y:S02]  /*42d0*/  FSEL R2, R12, R2, !P1 ;  /* 0x000000020c027208 */ /* 0x000fe40004800000 */
[----:B------:R-:W-:-:S06]  /*42e0*/  FSEL R3, R13, R3, !P1 ;  /* 0x000000030d037208 */ /* 0x000fcc0004800000 */
[----:B------:R-:W-:-:S06]  /*42f0*/  DSETP.GEU.AND P1, PT, R2, R14, PT ;  /* 0x0000000e0200722a */ /* 0x000fcc0003f2e000 */
[----:B------:R-:W-:Y:S02]  /*4300*/  FSEL R2, R14, R2, !P1 ;  /* 0x000000020e027208 */ /* 0x000fe40004800000 */
[----:B------:R-:W-:-:S06]  /*4310*/  FSEL R3, R15, R3, !P1 ;  /* 0x000000030f037208 */ /* 0x000fcc0004800000 */
[----:B0-----:R-:W-:-:S06]  /*4320*/  DSETP.GEU.AND P1, PT, R2, R4, PT ;  /* 0x000000040200722a */ /* 0x001fcc0003f2e000 */
        /* <DEDUP_REMOVED lines=16> */
.L_x_99:
[----:B0-----:R-:W-:Y:S01]  /*4430*/  LOP3.LUT R2, R0, 0x3e0, RZ, 0xc0, !PT ;  /* 0x000003e000027812 */ /* 0x001fe200078ec0ff */
        /* <DEDUP_REMOVED lines=35> */
[----:B------:R-:W-:Y:S01]  /*4670*/  VIADD R10, R10, 0x10 ;  /* 0x000000100a0a7836 */ /* 0x000fe20000000000 */
[----:B------:R-:W0:Y:S11]  /*4680*/  SHFL.DOWN PT, R7, R5, 0x8, R3 ;  /* 0x0900000005077989 */ /* 0x000e3600000e0003 */
[----:B------:R-:W1:Y:S01]  /*4690*/  @!P0 S2R R9, SR_CgaCtaId ;  /* 0x0000000000098919 */ /* 0x000e620000008800 */
[----:B------:R-:W-:Y:S01]  /*46a0*/  @!P0 MOV R8, 0x400 ;  /* 0x0000040000088802 */ /* 0x000fe20000000f00 */
[----:B0-----:R-:W-:Y:S01]  /*46b0*/  DSETP.GEU.AND P1, PT, R4, R6, PT ;  /* 0x000000060400722a */ /* 0x001fe20003f2e000 */
[----:B------:R-:W-:-:S05]  /*46c0*/  @!P0 SHF.R.U32.HI R4, RZ, 0x2, R0 ;  /* 0x00000002ff048819 */ /* 0x000fca0000011600 */
[----:B------:R-:W-:Y:S02]  /*46d0*/  @!P2 FSEL R2, R6, R2, !P1 ;  /* 0x000000020602a208 */ /* 0x000fe40004800000 */
[----:B------:R-:W-:Y:S02]  /*46e0*/  @!P2 FSEL R5, R7, R5, !P1 ;  /* 0x000000050705a208 */ /* 0x000fe40004800000 */
[----:B------:R-:W-:Y:S01]  /*46f0*/  ISETP.GT.AND P2, PT, R10, R3, PT ;  /* 0x000000030a00720c */ /* 0x000fe20003f44270 */
[----:B------:R-:W-:Y:S01]  /*4700*/  SHFL.DOWN PT, R6, R2, 0x10, R3 ;  /* 0x0a00000002067989 */ /* 0x000fe200000e0003 */
[----:B------:R-:W-:-:S03]  /*4710*/  @!P0 LOP3.LUT R4, R4, 0xf8, RZ, 0xc0, !PT ;  /* 0x000000f804048812 */ /* 0x000fc600078ec0ff */
[----:B------:R0:W2:Y:S01]  /*4720*/  SHFL.DOWN PT, R7, R5, 0x10, R3 ;  /* 0x0a00000005077989 */ /* 0x0000a200000e0003 */
        /* <DEDUP_REMOVED lines=10> */
[----:B0-----:R-:W-:Y:S05]  /*47d0*/  @P0 BRA `(.L_x_73) ;  /* 0x0000001800b40947 */ /* 0x001fea0003800000 */
        /* <DEDUP_REMOVED lines=59> */
.L_x_86:
[----:B------:R-:W0:Y:S01]  /*4b90*/  S2R R0, SR_TID.X ;  /* 0x0000000000007919 */ /* 0x000e220000002100 */
[----:B------:R-:W1:Y:S01]  /*4ba0*/  LDC.64 R2, c[0x0][0x380] ;  /* 0x0000e000ff027b82 */ /* 0x000e620000000a00 */
[----:B0-----:R-:W-:-:S04]  /*4bb0*/  VIADD R17, R0, UR6 ;  /* 0x0000000600117c36 */ /* 0x001fc80008000000 */
[----:B-1----:R-:W-:-:S05]  /*4bc0*/  IMAD.WIDE.U32 R16, R17, 0x8, R2 ;  /* 0x0000000811107825 */ /* 0x002fca00078e0002 */
        /* <DEDUP_REMOVED lines=8> */
[----:B------:R-:W-:-:S02]  /*4c50*/  USHF.R.S32.HI UR7, URZ, 0x1f, UR5 ;  /* 0x0000001fff077899 */ /* 0x000fc40008011405 */
        /* <DEDUP_REMOVED lines=29> */
[----:B------:R-:W-:Y:S01]  /*4e30*/  UIADD3.X UR21, UPT, UPT, UR13, -0x1, URZ, UP1, !UPT ;  /* 0xffffffff0d157890 */ /* 0x000fe20008ffe4ff */
[----:B------:R-:W-:Y:S01]  /*4e40*/  LEA R2, P1, R0, UR10, 0x3 ;  /* 0x0000000a00027c11 */ /* 0x000fe2000f8218ff */
[----:B------:R-:W-:-:S02]  /*4e50*/  UISETP.GT.U32.AND UP0, UPT, UR6, UR20, UPT ;  /* 0x000000140600728c */ /* 0x000fc4000bf04070 */
[----:B------:R-:W-:Y:S01]  /*4e60*/  IMAD.X R3, RZ, RZ, UR7, P0 ;  /* 0x00000007ff037e24 */ /* 0x000fe200080e06ff */
[----:B------:R-:W-:Y:S01]  /*4e70*/  UMOV UR4, URZ ;  /* 0x000000ff00047c82 */ /* 0x000fe20008000000 */
[----:B------:R-:W-:Y:S01]  /*4e80*/  UISETP.GT.U32.AND.EX UP0, UPT, UR7, UR21, UPT, UP0 ;  /* 0x000000150700728c */ /* 0x000fe2000bf04100 */
[----:B------:R-:W-:Y:S01]  /*4e90*/  UMOV UR8, UR6 ;  /* 0x0000000600087c82 */ /* 0x000fe20008000000 */
[----:B------:R-:W-:Y:S01]  /*4ea0*/  UMOV UR9, UR7 ;  /* 0x0000000700097c82 */ /* 0x000fe20008000000 */
[----:B0-----:R-:W-:-:S06]  /*4eb0*/  LEA.HI.X R3, R0, UR11, R3, 0x3, P1 ;  /* 0x0000000b00037c11 */ /* 0x001fcc00088f1c03 */
[----:B------:R-:W-:Y:S05]  /*4ec0*/  BRA.U UP0, `(.L_x_101) ;  /* 0x0000000100ec7547 */ /* 0x000fea000b800000 */
[----:B------:R-:W0:Y:S01]  /*4ed0*/  LDCU.64 UR10, c[0x0][0x380] ;  /* 0x00007000ff0a77ac */ /* 0x000e220008000a00 */
[----:B------:R-:W1:Y:S01]  /*4ee0*/  LDCU.64 UR12, c[0x0][0x3b8] ;  /* 0x00007700ff0c77ac */ /* 0x000e620008000a00 */
[----:B------:R-:W-:Y:S01]  /*4ef0*/  NOP ;  /* 0x0000000000007918 */ /* 0x000fe20000000000 */
.L_x_102:
[----:B------:R-:W2:Y:S02]  /*4f00*/  S2R R0, SR_TID.X ;  /* 0x0000000000007919 */ /* 0x000ea40000002100 */
[----:B--2---:R-:W-:-:S05]  /*4f10*/  IADD3 R0, P0, PT, R0, UR6, RZ ;  /* 0x0000000600007c10 */ /* 0x004fca000ff1e0ff */
[----:B------:R-:W-:Y:S01]  /*4f20*/  IMAD.X R5, RZ, RZ, UR7, P0 ;  /* 0x00000007ff057e24 */ /* 0x000fe200080e06ff */
[----:B0-----:R-:W-:-:S04]  /*4f30*/  LEA R14, P0, R0, UR10, 0x3 ;  /* 0x0000000a000e7c11 */ /* 0x001fc8000f8018ff */
[----:B------:R-:W-:-:S05]  /*4f40*/  LEA.HI.X R15, R0, UR11, R5, 0x3, P0 ;  /* 0x0000000b000f7c11 */ /* 0x000fca00080f1c05 */
[----:B------:R-:W2:Y:S04]  /*4f50*/  LDG.E.64.CONSTANT R16, desc[UR14][R14.64] ;  /* 0x0000000e0e107981 */ /* 0x000ea8000c1e9b00 */
[----:B------:R-:W3:Y:S04]  /*4f60*/  LDG.E.64.CONSTANT R20, desc[UR14][R14.64+0x800] ;  /* 0x0008000e0e147981 */ /* 0x000ee8000c1e9b00 */
[----:B------:R-:W4:Y:S04]  /*4f70*/  LDG.E.64.CONSTANT R22, desc[UR14][R14.64+0x1000] ;  /* 0x0010000e0e167981 */ /* 0x000f28000c1e9b00 */
[----:B------:R-:W5:Y:S04]  /*4f80*/  LDG.E.64.CONSTANT R10, desc[UR14][R14.64+0x1800] ;  /* 0x0018000e0e0a7981 */ /* 0x000f68000c1e9b00 */
[----:B------:R-:W5:Y:S04]  /*4f90*/  LDG.E.64.CONSTANT R8, desc[UR14][R14.64+0x2000] ;  /* 0x0020000e0e087981 */ /* 0x000f68000c1e9b00 */
[----:B------:R-:W5:Y:S04]  /*4fa0*/  LDG.E.64.CONSTANT R6, desc[UR14][R14.64+0x2800] ;  /* 0x0028000e0e067981 */ /* 0x000f68000c1e9b00 */
[----:B------:R-:W5:Y:S04]  /*4fb0*/  LDG.E.64.CONSTANT R4, desc[UR14][R14.64+0x3000] ;  /* 0x0030000e0e047981 */ /* 0x000f68000c1e9b00 */
[----:B------:R-:W5:Y:S01]  /*4fc0*/  LDG.E.64.CONSTANT R12, desc[UR14][R14.64+0x3800] ;  /* 0x0038000e0e0c7981 */ /* 0x000f62000c1e9b00 */
[----:B-1----:R-:W-:Y:S01]  /*4fd0*/  UIADD3 UR18, UP0, UPT, -UR6, UR12, URZ ;  /* 0x0000000c06127290 */ /* 0x002fe2000ff1e1ff */
[----:B------:R-:W-:Y:S01]  /*4fe0*/  IMAD.U32 R0, RZ, RZ, UR5 ;  /* 0x00000005ff007e24 */ /* 0x000fe2000f8e00ff */
[----:B------:R-:W-:-:S02]  /*4ff0*/  USHF.R.S32.HI UR16, URZ, 0x1f, UR5 ;  /* 0x0000001fff107899 */ /* 0x000fc40008011405 */
[----:B------:R-:W-:Y:S02]  /*5000*/  UIADD3.X UR19, UPT, UPT, ~UR7, UR13, URZ, UP0, !UPT ;  /* 0x0000000d07137290 */ /* 0x000fe400087fe5ff */
[----:B------:R-:W-:Y:S02]  /*5010*/  UISETP.GE.U32.AND UP0, UPT, UR18, UR5, UPT ;  /* 0x000000051200728c */ /* 0x000fe4000bf06070 */
[----:B------:R-:W-:Y:S02]  /*5020*/  UIADD3 UR8, UP1, UPT, UR5, UR8, URZ ;  /* 0x0000000805087290 */ /* 0x000fe4000ff3e0ff */
[----:B------:R-:W-:Y:S02]  /*5030*/  UISETP.GE.U32.AND.EX UP0, UPT, UR19, UR16, UPT, UP0 ;  /* 0x000000101300728c */ /* 0x000fe4000bf06100 */
[----:B------:R-:W-:Y:S01]  /*5040*/  UIADD3.X UR9, UPT, UPT, UR16, UR9, URZ, UP1, !UPT ;  /* 0x0000000910097290 */ /* 0x000fe20008ffe4ff */
        /* <DEDUP_REMOVED lines=18> */
[----:B------:R-:W-:-:S05]  /*5170*/  IMAD.U32 R9, RZ, RZ, UR5 ;  /* 0x00000005ff097e24 */ /* 0x000fca000f8e00ff */
[----:B------:R-:W-:Y:S01]  /*5180*/  DSETP.GEU.AND P0, PT, R6, R4, PT ;  /* 0x000000040600722a */ /* 0x000fe20003f0e000 */
[----:B------:R-:W-:-:S05]  /*5190*/  LEA R2, P1, R9, R2, 0x3 ;  /* 0x0000000209027211 */ /* 0x000fca00078218ff */
[----:B------:R-:W-:Y:S01]  /*51a0*/  FSEL R4, R4, R6, !P0 ;  /* 0x0000000604047208 */ /* 0x000fe20004000000 */
[----:B------:R-:W-:Y:S01]  /*51b0*/  IMAD.U32 R6, RZ, RZ, UR16 ;  /* 0x00000010ff067e24 */ /* 0x000fe2000f8e00ff */
[----:B------:R-:W-:-:S04]  /*51c0*/  FSEL R5, R5, R7, !P0 ;  /* 0x0000000705057208 */ /* 0x000fc80004000000 */
[----:B------:R-:W-:Y:S02]  /*51d0*/  LEA.HI.X R3, R0, R3, R6, 0x3, P1 ;  /* 0x0000000300037211 */ /* 0x000fe400008f1c06 */
[----:B------:R-:W-:-:S06]  /*51e0*/  DSETP.GEU.AND P0, PT, R4, R12, PT ;  /* 0x0000000c0400722a */ /* 0x000fcc0003f0e000 */
[----:B------:R-:W-:Y:S02]  /*51f0*/  FSEL R18, R12, R4, !P0 ;  /* 0x000000040c127208 */ /* 0x000fe40004000000 */
[----:B------:R-:W-:Y:S01]  /*5200*/  FSEL R19, R13, R5, !P0 ;  /* 0x000000050d137208 */ /* 0x000fe20004000000 */
[----:B------:R-:W-:Y:S06]  /*5210*/  BRA.U !UP0, `(.L_x_100) ;  /* 0x0000000908e07547 */ /* 0x000fec000b800000 */
[----:B------:R-:W-:Y:S02]  /*5220*/  UIADD3 UR6, UP0, UPT, UR5, UR6, URZ ;  /* 0x0000000605067290 */ /* 0x000fe4000ff1e0ff */
[----:B------:R-:W-:Y:S02]  /*5230*/  UIADD3 UR4, UPT, UPT, UR4, 0x1, URZ ;  /* 0x0000000104047890 */ /* 0x000fe4000fffe0ff */
[----:B------:R-:W-:Y:S02]  /*5240*/  UIADD3.X UR7, UPT, UPT, UR16, UR7, URZ, UP0, !UPT ;  /* 0x0000000710077290 */ /* 0x000fe400087fe4ff */
[----:B------:R-:W-:-:S04]  /*5250*/  UISETP.GT.U32.AND UP0, UPT, UR6, UR20, UPT ;  /* 0x000000140600728c */ /* 0x000fc8000bf04070 */
[----:B------:R-:W-:-:S09]  /*5260*/  UISETP.GT.U32.AND.EX UP0, UPT, UR7, UR21, UPT, UP0 ;  /* 0x000000150700728c */ /* 0x000fd2000bf04100 */
[----:B------:R-:W-:Y:S05]  /*5270*/  BRA.U !UP0, `(.L_x_102) ;  /* 0xfffffffd08207547 */ /* 0x000fea000b83ffff */
.L_x_101:
[----:B------:R-:W-:-:S04]  /*5280*/  UISETP.GE.U32.AND UP0, UPT, UR6, UR12, UPT ;  /* 0x0000000c0600728c */ /* 0x000fc8000bf06070 */
[----:B------:R-:W-:-:S09]  /*5290*/  UISETP.GE.U32.AND.EX UP0, UPT, UR7, UR13, UPT, UP0 ;  /* 0x0000000d0700728c */ /* 0x000fd2000bf06100 */
[----:B------:R-:W-:Y:S05]  /*52a0*/  BRA.U UP0, `(.L_x_100) ;  /* 0x0000000900bc7547 */ /* 0x000fea000b800000 */
[----:B------:R-:W0:Y:S01]  /*52b0*/  S2R R17, SR_TID.X ;  /* 0x0000000000117919 */ /* 0x000e220000002100 */
[----:B------:R-:W-:Y:S01]  /*52c0*/  UIADD3 UR6, UPT, UPT, -UR6, UR12, URZ ;  /* 0x0000000c06067290 */ /* 0x000fe2000fffe1ff */
[----:B------:R-:W-:Y:S05]  /*52d0*/  BSSY.RECONVERGENT B1, `(.L_x_100) ;  /* 0x00000ac000017945 */ /* 0x000fea0003800200 */
[----:B0-----:R-:W-:-:S13]  /*52e0*/  ISETP.GE.AND P0, PT, R17, UR6, PT ;  /* 0x0000000611007c0c */ /* 0x001fda000bf06270 */
[----:B------:R-:W-:Y:S05]  /*52f0*/  @P0 BRA `(.L_x_103) ;  /* 0x0000000800a40947 */ /* 0x000fea0003800000 */
[----:B------:R-:W0:Y:S01]  /*5300*/  LDC R6, c[0x0][0x3c0] ;  /* 0x0000f000ff067b82 */ /* 0x000e220000000800 */
[----:B------:R-:W-:Y:S01]  /*5310*/  LOP3.LUT R0, RZ, R17, RZ, 0x33, !PT ;  /* 0x00000011ff007212 */ /* 0x000fe200078e33ff */
[----:B------:R-:W-:Y:S01]  /*5320*/  USHF.L.U32 UR7, UR17, 0xb, URZ ;  /* 0x0000000b11077899 */ /* 0x000fe200080006ff */
[----:B------:R-:W-:Y:S03]  /*5330*/  BSSY.RECONVERGENT B2, `(.L_x_104) ;  /* 0x0000017000027945 */ /* 0x000fe60003800200 */
[----:B------:R-:W-:Y:S02]  /*5340*/  VIADD R4, R0, UR12 ;  /* 0x0000000c00047c36 */ /* 0x000fe40008000000 */
[----:B------:R-:W-:-:S05]  /*5350*/  IMAD.U32 R5, RZ, RZ, UR7 ;  /* 0x00000007ff057e24 */ /* 0x000fca000f8e00ff */
[----:B------:R-:W-:Y:S01]  /*5360*/  IADD3 R5, PT, PT, R4, -UR5, -R5 ;  /* 0x8000000504057c10 */ /* 0x000fe2000fffe805 */
[----:B0-----:R-:W-:Y:S01]  /*5370*/  IMAD R0, R6, UR4, RZ ;  /* 0x0000000406007c24 */ /* 0x001fe2000f8e02ff */
[C---:B------:R-:W-:Y:S02]  /*5380*/  LOP3.LUT R6, R4.reuse, 0x300, RZ, 0xc0, !PT ;  /* 0x0000030004067812 */ /* 0x040fe400078ec0ff */
[----:B------:R-:W-:Y:S01]  /*5390*/  LEA.HI R4, R4, 0x1, RZ, 0x18 ;  /* 0x0000000104047811 */ /* 0x000fe200078fc0ff */
[----:B------:R-:W-:Y:S01]  /*53a0*/  IMAD R0, R0, -0x800, R5 ;  /* 0xfffff80000007824 */ /* 0x000fe200078e0205 */
[----:B------:R-:W-:-:S04]  /*53b0*/  ISETP.NE.AND P1, PT, R6, 0x300, PT ;  /* 0x000003000600780c */ /* 0x000fc80003f25270 */
[----:B------:R-:W-:-:S09]  /*53c0*/  ISETP.GE.U32.AND P0, PT, R0, 0x300, PT ;  /* 0x000003000000780c */ /* 0x000fd20003f06070 */
[----:B------:R-:W-:Y:S05]  /*53d0*/  @!P1 BRA `(.L_x_105) ;  /* 0x0000000000309947 */ /* 0x000fea0003800000 */
[----:B------:R-:W-:-:S05]  /*53e0*/  LOP3.LUT R4, R4, 0x3, RZ, 0xc0, !PT ;  /* 0x0000000304047812 */ /* 0x000fca00078ec0ff */
[----:B------:R-:W-:-:S07]  /*53f0*/  IMAD.MOV R0, RZ, RZ, -R4 ;  /* 0x000000ffff007224 */ /* 0x000fce00078e0a04 */
.L_x_106:
        /* <DEDUP_REMOVED lines=10> */
.L_x_105:
[----:B------:R-:W-:Y:S05]  /*54a0*/  BSYNC.RECONVERGENT B2 ;  /* 0x0000000000027941 */ /* 0x000fea0003800200 */
.L_x_104:
[----:B------:R-:W-:Y:S05]  /*54b0*/  @!P0 BRA `(.L_x_103) ;  /* 0x0000000800348947 */ /* 0x000fea0003800000 */
[C---:B------:R-:W-:Y:S01]  /*54c0*/  IADD3 R4, PT, PT, -R17.reuse, UR6, RZ ;  /* 0x0000000611047c10 */ /* 0x040fe2000fffe1ff */
[----:B------:R-:W-:Y:S01]  /*54d0*/  BSSY.RECONVERGENT B2, `(.L_x_107) ;  /* 0x0000050000027945 */ /* 0x000fe20003800200 */
[----:B------:R-:W-:Y:S02]  /*54e0*/  IADD3 R0, P0, PT, R17, UR8, RZ ;  /* 0x0000000811007c10 */ /* 0x000fe4000ff1e0ff */
[----:B------:R-:W-:-:S03]  /*54f0*/  ISETP.GT.AND P1, PT, R4, 0xc00, PT ;  /* 0x00000c000400780c */ /* 0x000fc60003f24270 */
[----:B------:R-:W-:Y:S01]  /*5500*/  IMAD.X R3, RZ, RZ, UR9, P0 ;  /* 0x00000009ff037e24 */ /* 0x000fe200080e06ff */
[----:B------:R-:W-:-:S04]  /*5510*/  LEA R2, P0, R0, UR10, 0x3 ;  /* 0x0000000a00027c11 */ /* 0x000fc8000f8018ff */
[----:B------:R-:W-:Y:S02]  /*5520*/  LEA.HI.X R3, R0, UR11, R3, 0x3, P0 ;  /* 0x0000000b00037c11 */ /* 0x000fe400080f1c03 */
[----:B------:R-:W-:-:S03]  /*5530*/  PLOP3.LUT P0, PT, PT, PT, PT, 0x80, 0x8 ;  /* 0x000000000008781c */ /* 0x000fc60003f0f070 */
[----:B------:R-:W-:Y:S10]  /*5540*/  @!P1 BRA `(.L_x_108) ;  /* 0x0000000400209947 */ /* 0x000ff40003800000 */
[----:B------:R-:W-:Y:S01]  /*5550*/  IMAD.U32 R0, RZ, RZ, UR6 ;  /* 0x00000006ff007e24 */ /* 0x000fe2000f8e00ff */
[----:B------:R-:W-:-:S03]  /*5560*/  PLOP3.LUT P0, PT, PT, PT, PT, 0x8, 0x80 ;  /* 0x000000000080781c */ /* 0x000fc60003f0e170 */
[----:B------:R-:W-:-:S10]  /*5570*/  VIADD R0, R0, 0xfffff400 ;  /* 0xfffff40000007836 */ /* 0x000fd40000000000 */
.L_x_109:
        /* <DEDUP_REMOVED lines=69> */
.L_x_108:
[----:B------:R-:W-:Y:S05]  /*59d0*/  BSYNC.RECONVERGENT B2 ;  /* 0x0000000000027941 */ /* 0x000fea0003800200 */
.L_x_107:
[----:B------:R-:W-:Y:S01]  /*59e0*/  IADD3 R0, PT, PT, -R17, UR6, RZ ;  /* 0x0000000611007c10 */ /* 0x000fe2000fffe1ff */
[----:B------:R-:W-:Y:S03]  /*59f0*/  BSSY.RECONVERGENT B2, `(.L_x_110) ;  /* 0x0000027000027945 */ /* 0x000fe60003800200 */
        /* <DEDUP_REMOVED lines=38> */
.L_x_111:
[----:B------:R-:W-:Y:S05]  /*5c60*/  BSYNC.RECONVERGENT B2 ;  /* 0x0000000000027941 */ /* 0x000fea0003800200 */
.L_x_110:
[----:B------:R-:W-:-:S13]  /*5c70*/  ISETP.LT.OR P0, PT, R17, UR6, P0 ;  /* 0x0000000611007c0c */ /* 0x000fda0008701670 */
        /* <DEDUP_REMOVED lines=17> */
.L_x_103:
[----:B------:R-:W-:Y:S05]  /*5d90*/  BSYNC.RECONVERGENT B1 ;  /* 0x0000000000017941 */ /* 0x000fea0003800200 */
.L_x_100:
        /* <DEDUP_REMOVED lines=80> */
[----:B------:R-:W-:-:S07]  /*62a0*/  FSEL R3, R3, R5, !P1 ;  /* 0x0000000503037208 */ /* 0x000fce0004800000 */
.L_x_73:
[----:B------:R-:W-:Y:S05]  /*62b0*/  BSYNC.RECONVERGENT B0 ;  /* 0x0000000000007941 */ /* 0x000fea0003800200 */
.L_x_57:
[----:B------:R-:W-:Y:S05]  /*62c0*/  @P0 EXIT ;  /* 0x000000000000094d */ /* 0x000fea0003800000 */
[----:B------:R-:W2:Y:S02]  /*62d0*/  LDCU.64 UR4, c[0x0][0x388] ;  /* 0x00007100ff0477ac */ /* 0x000ea40008000a00 */
[----:B--2---:R-:W-:-:S06]  /*62e0*/  UIMAD.WIDE.U32 UR4, UR17, 0x8, UR4 ;  /* 0x00000008110478a5 */ /* 0x004fcc000f8e0004 */
[----:B01----:R-:W-:Y:S02]  /*62f0*/  IMAD.U32 R4, RZ, RZ, UR4 ;  /* 0x00000004ff047e24 */ /* 0x003fe4000f8e00ff */
[----:B------:R-:W-:-:S05]  /*6300*/  IMAD.U32 R5, RZ, RZ, UR5 ;  /* 0x00000005ff057e24 */ /* 0x000fca000f8e00ff */
[----:B------:R-:W-:Y:S01]  /*6310*/  STG.E.64 desc[UR14][R4.64], R2 ;  /* 0x0000000204007986 */ /* 0x000fe2000c101b0e */
[----:B------:R-:W-:Y:S05]  /*6320*/  EXIT ;  /* 0x000000000000794d */ /* 0x000fea0003800000 */
.L_x_112:
        /* <DEDUP_REMOVED lines=13> */
.L_x_182:


//--------------------- .text._ZN3cub18CUB_300001_SM_10006detail6reduce28DeviceReduceSingleTileKernelINS2_10policy_hubIdyN4cuda3__47maximumIvEEE10Policy1000EPdSB_yS8_ddNS5_3std3__410__identityEEEvT0_T1_T2_T3_T4_T6_ --------------------------
	.section	.text._ZN3cub18CUB_300001_SM_10006detail6reduce28DeviceReduceSingleTileKernelINS2_10policy_hubIdyN4cuda3__47maximumIvEEE10Policy1000EPdSB_yS8_ddNS5_3std3__410__identityEEEvT0_T1_T2_T3_T4_T6_,"ax",@progbits
	.align	128
        .global         _ZN3cub18CUB_300001_SM_10006detail6reduce28DeviceReduceSingleTileKernelINS2_10policy_hubIdyN4cuda3__47maximumIvEEE10Policy1000EPdSB_yS8_ddNS5_3std3__410__identityEEEvT0_T1_T2_T3_T4_T6_
        .type           _ZN3cub18CUB_300001_SM_10006detail6reduce28DeviceReduceSingleTileKernelINS2_10policy_hubIdyN4cuda3__47maximumIvEEE10Policy1000EPdSB_yS8_ddNS5_3std3__410__identityEEEvT0_T1_T2_T3_T4_T6_,@function
        .size           _ZN3cub18CUB_300001_SM_10006detail6reduce28DeviceReduceSingleTileKernelINS2_10policy_hubIdyN4cuda3__47maximumIvEEE10Policy1000EPdSB_yS8_ddNS5_3std3__410__identityEEEvT0_T1_T2_T3_T4_T6_,(.L_x_183 - _ZN3cub18CUB_300001_SM_10006detail6reduce28DeviceReduceSingleTileKernelINS2_10policy_hubIdyN4cuda3__47maximumIvEEE10Policy1000EPdSB_yS8_ddNS5_3std3__410__identityEEEvT0_T1_T2_T3_T4_T6_)
        .other          _ZN3cub18CUB_300001_SM_10006detail6reduce28DeviceReduceSingleTileKernelINS2_10policy_hubIdyN4cuda3__47maximumIvEEE10Policy1000EPdSB_yS8_ddNS5_3std3__410__identityEEEvT0_T1_T2_T3_T4_T6_,@"STO_CUDA_ENTRY STV_DEFAULT"
_ZN3cub18CUB_300001_SM_10006detail6reduce28DeviceReduceSingleTileKernelINS2_10policy_hubIdyN4cuda3__47maximumIvEEE10Policy1000EPdSB_yS8_ddNS5_3std3__410__identityEEEvT0_T1_T2_T3_T4_T6_:
.text._ZN3cub18CUB_300001_SM_10006detail6reduce28DeviceReduceSingleTileKernelINS2_10policy_hubIdyN4cuda3__47maximumIvEEE10Policy1000EPdSB_yS8_ddNS5_3std3__410__identityEEEvT0_T1_T2_T3_T4_T6_:
[----:B------:R-:W-:Y:S01]  /*0000*/  LDC R1, c[0x0][0x37c] ;  /* 0x0000df00ff017b82 */ /* 0x000fe20000000800 */
[----:B------:R-:W0:Y:S01]  /*0010*/  LDCU.64 UR4, c[0x0][0x390] ;  /* 0x00007200ff0477ac */ /* 0x000e220008000a00 */
[----:B------:R-:W1:Y:S01]  /*0020*/  LDCU.64 UR6, c[0x0][0x358] ;  /* 0x00006b00ff0677ac */ /* 0x000e620008000a00 */
[----:B0-----:R-:W-:Y:S02]  /*0030*/  IMAD.U32 R0, RZ, RZ, UR4 ;  /* 0x00000004ff007e24 */ /* 0x001fe4000f8e00ff */
[----:B------:R-:W-:-:S03]  /*0040*/  IMAD.U32 R2, RZ, RZ, UR5 ;  /* 0x00000005ff027e24 */ /* 0x000fc6000f8e00ff */
[----:B------:R-:W-:-:S04]  /*0050*/  ISETP.NE.U32.AND P0, PT, R0, RZ, PT ;  /* 0x000000ff0000720c */ /* 0x000fc80003f05070 */
[----:B------:R-:W-:-:S13]  /*0060*/  ISETP.NE.AND.EX P0, PT, R2, RZ, PT, P0 ;  /* 0x000000ff0200720c */ /* 0x000fda0003f05300 */
        /* <DEDUP_REMOVED lines=8> */
.L_x_113:
[----:B------:R-:W0:Y:S01]  /*00f0*/  LDCU UR4, c[0x0][0x380] ;  /* 0x00007000ff0477ac */ /* 0x000e220008000800 */
[----:B------:R-:W-:Y:S01]  /*0100*/  BSSY.RECONVERGENT B0, `(.L_x_114) ;  /* 0x00005cd000007945 */ /* 0x000fe20003800200 */
[----:B0-----:R-:W-:-:S09]  /*0110*/  ULOP3.LUT UP0, URZ, UR4, 0x1f, URZ, 0xc0, !UPT ;  /* 0x0000001f04ff7892 */ /* 0x001fd2000f80c0ff */
[----:B------:R-:W-:Y:S05]  /*0120*/  BRA.U UP0, `(.L_x_115) ;  /* 0x0000002d00747547 */ /* 0x000fea000b800000 */
[----:B------:R-:W-:-:S04]  /*0130*/  ISETP.GT.U32.AND P0, PT, R0, 0x7ff, PT ;  /* 0x000007ff0000780c */ /* 0x000fc80003f04070 */
[----:B------:R-:W-:-:S13]  /*0140*/  ISETP.GT.U32.AND.EX P0, PT, R2, RZ, PT, P0 ;  /* 0x000000ff0200720c */ /* 0x000fda0003f04100 */
[----:B------:R-:W-:Y:S05]  /*0150*/  @P0 BRA `(.L_x_116) ;  /* 0x0000001800200947 */ /* 0x000fea0003800000 */
[----:B------:R-:W0:Y:S01]  /*0160*/  S2R R3, SR_TID.X ;  /* 0x0000000000037919 */ /* 0x000e220000002100 */
[----:B------:R-:W-:Y:S01]  /*0170*/  BSSY.RECONVERGENT B1, `(.L_x_117) ;  /* 0x0000009000017945 */ /* 0x000fe20003800200 */
[----:B------:R-:W-:Y:S02]  /*0180*/  CS2R R4, SRZ ;  /* 0x0000000000047805 */ /* 0x000fe4000001ff00 */
[----:B0-----:R-:W-:Y:S01]  /*0190*/  ISETP.GE.U32.AND P0, PT, R3, R0, PT ;  /* 0x000000000300720c */ /* 0x001fe20003f06070 */
[----:B------:R-:W-:-:S12]  /*01a0*/  IMAD.MOV.U32 R43, RZ, RZ, R3 ;  /* 0x000000ffff2b7224 */ /* 0x000fd800078e0003 */
[----:B------:R-:W-:Y:S05]  /*01b0*/  @P0 BRA `(.L_x_118) ;  /* 0x0000000000100947 */ /* 0x000fea0003800000 */
[----:B------:R-:W0:Y:S02]  /*01c0*/  LDC.64 R4, c[0x0][0x380] ;  /* 0x0000e000ff047b82 */ /* 0x000e240000000a00 */
[----:B0-----:R-:W-:-:S06]  /*01d0*/  IMAD.WIDE.U32 R4, R3, 0x8, R4 ;  /* 0x0000000803047825 */ /* 0x001fcc00078e0004 */
[----:B------:R-:W5:Y:S01]  /*01e0*/  LDG.E.64.CONSTANT R4, desc[UR6][R4.64] ;  /* 0x0000000604047981 */ /* 0x000f62000c1e9b00 */
[----:B------:R-:W-:-:S07]  /*01f0*/  VIADD R43, R3, 0x100 ;  /* 0x00000100032b7836 */ /* 0x000fce0000000000 */
.L_x_118:
[----:B------:R-:W-:Y:S05]  /*0200*/  BSYNC.RECONVERGENT B1 ;  /* 0x0000000000017941 */ /* 0x000fea0003800200 */
.L_x_117:
[----:B------:R-:W-:Y:S01]  /*0210*/  ISETP.GE.U32.AND P0, PT, R43, R0, PT ;  /* 0x000000002b00720c */ /* 0x000fe20003f06070 */
        /* <DEDUP_REMOVED lines=16> */
.L_x_123:
        /* <DEDUP_REMOVED lines=12> */
.L_x_122:
[----:B------:R-:W-:Y:S05]  /*03e0*/  BSYNC.RECONVERGENT B2 ;  /* 0x0000000000027941 */ /* 0x000fea0003800200 */
.L_x_121:
        /* <DEDUP_REMOVED lines=9> */
.L_x_126:
        /* <DEDUP_REMOVED lines=74> */
.L_x_125:
[----:B------:R-:W-:Y:S05]  /*0920*/  BSYNC.RECONVERGENT B2 ;  /* 0x0000000000027941 */ /* 0x000fea0003800200 */
.L_x_124:
        /* <DEDUP_REMOVED lines=42> */
.L_x_128:
[----:B------:R-:W-:Y:S05]  /*0bd0*/  BSYNC.RECONVERGENT B2 ;  /* 0x0000000000027941 */ /* 0x000fea0003800200 */
.L_x_127:
        /* <DEDUP_REMOVED lines=20> */
.L_x_120:
[----:B------:R-:W-:Y:S05]  /*0d20*/  BSYNC.RECONVERGENT B1 ;  /* 0x0000000000017941 */ /* 0x000fea0003800200 */
.L_x_119:
[----:B------:R-:W-:-:S04]  /*0d30*/  ISETP.GE.U32.AND P0, PT, R0, 0x100, PT ;  /* 0x000001000000780c */ /* 0x000fc80003f06070 */
[----:B------:R-:W-:-:S13]  /*0d40*/  ISETP.GE.U32.AND.EX P0, PT, R2, RZ, PT, P0 ;  /* 0x000000ff0200720c */ /* 0x000fda0003f06100 */
        /* <DEDUP_REMOVED lines=40> */
[----:B------:R-:W-:-:S03]  /*0fd0*/  @!P0 FSEL R13, R5, R13, !P1 ;  /* 0x0000000d050d8208 */ /* 0x000fc60004800000 */
[----:B------:R-:W-:Y:S01]  /*0fe0*/  SHFL.DOWN PT, R4, R11, 0x10, 0x1f ;  /* 0x0a001f000b047f89 */ /* 0x000fe200000e0000 */
[----:B------:R-:W-:Y:S02]  /*0ff0*/  IMAD.MOV.U32 R6, RZ, RZ, R11 ;  /* 0x000000ffff067224 */ /* 0x000fe400078e000b */
[----:B------:R-:W-:Y:S01]  /*1000*/  IMAD.MOV.U32 R7, RZ, RZ, R13 ;  /* 0x000000ffff077224 */ /* 0x000fe200078e000d */
[----:B------:R-:W0:Y:S05]  /*1010*/  SHFL.DOWN PT, R5, R13, 0x10, 0x1f ;  /* 0x0a001f000d057f89 */ /* 0x000e2a00000e0000 */
[----:B0-----:R-:W-:-:S06]  /*1020*/  DSETP.GEU.AND P0, PT, R6, R4, PT ;  /* 0x000000040600722a */ /* 0x001fcc0003f0e000 */
[----:B------:R-:W-:Y:S02]  /*1030*/  FSEL R6, R4, R11, !P0 ;  /* 0x0000000b04067208 */ /* 0x000fe40004000000 */
[----:B------:R-:W-:Y:S02]  /*1040*/  FSEL R7, R5, R13, !P0 ;  /* 0x0000000d05077208 */ /* 0x000fe40004000000 */
[----:B------:R-:W-:-:S03]  /*1050*/  ISETP.GT.AND P0, PT, R8, 0xf, PT ;  /* 0x0000000f0800780c */ /* 0x000fc60003f04270 */
[----:B------:R2:W-:Y:S01]  /*1060*/  @!P2 STS.64 [R9+0x8], R6 ;  /* 0x000008060900a388 */ /* 0x0005e20000000a00 */
[----:B------:R-:W-:Y:S01]  /*1070*/  BAR.SYNC.DEFER_BLOCKING 0x0 ;  /* 0x0000000000007b1d */ /* 0x000fe20000010000 */
[----:B------:R-:W-:Y:S02]  /*1080*/  ISETP.NE.AND P2, PT, R3, RZ, PT ;  /* 0x000000ff0300720c */ /* 0x000fe40003f45270 */
[----:B------:R-:W-:Y:S02]  /*1090*/  FSEL R4, R11, R6, P0 ;  /* 0x000000060b047208 */ /* 0x000fe40000000000 */
[----:B------:R-:W-:-:S09]  /*10a0*/  FSEL R5, R13, R7, P0 ;  /* 0x000000070d057208 */ /* 0x000fd20000000000 */
[----:B--2---:R-:W-:Y:S05]  /*10b0*/  @P2 BRA `(.L_x_130) ;  /* 0x0000004c00442947 */ /* 0x004fea0003800000 */
[----:B------:R-:W0:Y:S01]  /*10c0*/  S2UR UR5, SR_CgaCtaId ;  /* 0x00000000000579c3 */ /* 0x000e220000008800 */
[----:B------:R-:W-:Y:S02]  /*10d0*/  UMOV UR4, 0x400 ;  /* 0x0000040000047882 */ /* 0x000fe40000000000 */
[----:B0-----:R-:W-:-:S09]  /*10e0*/  ULEA UR4, UR5, UR4, 0x18 ;  /* 0x0000000405047291 */ /* 0x001fd2000f8ec0ff */
[----:B------:R-:W0:Y:S04]  /*10f0*/  LDS.128 R8, [UR4+0x10] ;  /* 0x00001004ff087984 */ /* 0x000e280008000c00 */
        /* <DEDUP_REMOVED lines=25> */
.L_x_129:
[----:B------:R-:W-:Y:S01]  /*1290*/  LOP3.LUT R6, R3, 0x3e0, RZ, 0xc0, !PT ;  /* 0x000003e003067812 */ /* 0x000fe200078ec0ff */
[----:B------:R-:W0:Y:S03]  /*12a0*/  S2R R12, SR_LANEID ;  /* 0x00000000000c7919 */ /* 0x000e260000000000 */
[----:B------:R-:W-:Y:S01]  /*12b0*/  LOP3.LUT R9, RZ, R6, RZ, 0x33, !PT ;  /* 0x00000006ff097212 */ /* 0x000fe200078e33ff */
[----:B------:R-:W-:-:S04]  /*12c0*/  VIADD R7, R6, 0x20 ;  /* 0x0000002006077836 */ /* 0x000fc80000000000 */
[----:B------:R-:W-:Y:S01]  /*12d0*/  IMAD.IADD R9, R9, 0x1, R0 ;  /* 0x0000000109097824 */ /* 0x000fe200078e0200 */
[----:B------:R-:W-:-:S04]  /*12e0*/  ISETP.GT.U32.AND P0, PT, R7, R0, PT ;  /* 0x000000000700720c */ /* 0x000fc80003f04070 */
        /* <DEDUP_REMOVED lines=33> */
[----:B------:R-:W0:Y:S11]  /*1500*/  SHFL.DOWN PT, R5, R11, 0x8, R9 ;  /* 0x090000000b057989 */ /* 0x000e3600000e0009 */
[----:B------:R-:W1:Y:S01]  /*1510*/  @!P0 S2R R8, SR_CgaCtaId ;  /* 0x0000000000088919 */ /* 0x000e620000008800 */
[----:B0-----:R-:W-:Y:S01]  /*1520*/  DSETP.GEU.AND P2, PT, R6, R4, PT ;  /* 0x000000040600722a */ /* 0x001fe20003f4e000 */
[----:B------:R-:W-:-:S05]  /*1530*/  VIADD R6, R12, 0x10 ;  /* 0x000000100c067836 */ /* 0x000fca0000000000 */
        /* <DEDUP_REMOVED lines=9> */
[----:B------:R-:W-:-:S03]  /*15d0*/  @!P0 SHF.R.U32.HI R6, RZ, 0x2, R3 ;  /* 0x00000002ff068819 */ /* 0x000fc60000011603 */
[----:B------:R-:W-:Y:S02]  /*15e0*/  @!P1 FSEL R10, R4, R10, !P2 ;  /* 0x0000000a040a9208 */ /* 0x000fe40005000000 */
[----:B------:R-:W-:Y:S02]  /*15f0*/  @!P1 FSEL R11, R5, R11, !P2 ;  /* 0x0000000b050b9208 */ /* 0x000fe40005000000 */
[----:B------:R-:W-:Y:S01]  /*1600*/  ISETP.NE.AND P2, PT, R3, RZ, PT ;  /* 0x000000ff0300720c */ /* 0x000fe20003f45270 */
[----:B------:R-:W-:Y:S01]  /*1610*/  IMAD.MOV.U32 R4, RZ, RZ, R10 ;  /* 0x000000ffff047224 */ /* 0x000fe200078e000a */
[----:B-1----:R-:W-:Y:S01]  /*1620*/  @!P0 LEA R7, R8, R7, 0x18 ;  /* 0x0000000708078211 */ /* 0x002fe200078ec0ff */
[----:B------:R-:W-:Y:S01]  /*1630*/  IMAD.MOV.U32 R5, RZ, RZ, R11 ;  /* 0x000000ffff057224 */ /* 0x000fe200078e000b */
[----:B------:R-:W-:-:S05]  /*1640*/  @!P0 LOP3.LUT R6, R6, 0xf8, RZ, 0xc0, !PT ;  /* 0x000000f806068812 */ /* 0x000fca00078ec0ff */
[----:B------:R-:W-:-:S05]  /*1650*/  @!P0 IMAD.IADD R7, R6, 0x1, R7 ;  /* 0x0000000106078824 */ /* 0x000fca00078e0207 */
[----:B------:R1:W-:Y:S01]  /*1660*/  @!P0 STS.64 [R7+0x8], R4 ;  /* 0x0000080407008388 */ /* 0x0003e20000000a00 */
[----:B------:R-:W-:Y:S06]  /*1670*/  BAR.SYNC.DEFER_BLOCKING 0x0 ;  /* 0x0000000000007b1d */ /* 0x000fec0000010000 */
[----:B------:R-:W-:Y:S05]  /*1680*/  @P2 BRA `(.L_x_130) ;  /* 0x0000004400d02947 */ /* 0x000fea0003800000 */
[----:B------:R-:W0:Y:S01]  /*1690*/  S2UR UR5, SR_CgaCtaId ;  /* 0x00000000000579c3 */ /* 0x000e220000008800 */
[----:B------:R-:W-:Y:S01]  /*16a0*/  UMOV UR4, 0x400 ;  /* 0x0000040000047882 */ /* 0x000fe20000000000 */
[C---:B------:R-:W-:Y:S02]  /*16b0*/  ISETP.GT.U32.AND P0, PT, R0.reuse, 0x20, PT ;  /* 0x000000200000780c */ /* 0x040fe40003f04070 */
[----:B------:R-:W-:Y:S02]  /*16c0*/  ISETP.GT.U32.AND P1, PT, R0, 0x40, PT ;  /* 0x000000400000780c */ /* 0x000fe40003f24070 */
[C---:B------:R-:W-:Y:S02]  /*16d0*/  ISETP.GT.U32.AND.EX P0, PT, R2.reuse, RZ, PT, P0 ;  /* 0x000000ff0200720c */ /* 0x040fe40003f04100 */
[----:B------:R-:W-:Y:S01]  /*16e0*/  ISETP.GT.U32.AND.EX P1, PT, R2, RZ, PT, P1 ;  /* 0x000000ff0200720c */ /* 0x000fe20003f24110 */
[----:B0-----:R-:W-:-:S09]  /*16f0*/  ULEA UR4, UR5, UR4, 0x18 ;  /* 0x0000000405047291 */ /* 0x001fd2000f8ec0ff */
[----:B------:R-:W0:Y:S04]  /*1700*/  LDS.128 R12, [UR4+0x10] ;  /* 0x00001004ff0c7984 */ /* 0x000e280008000c00 */
[----:B------:R-:W2:Y:S01]  /*1710*/  LDS.128 R8, [UR4+0x20] ;  /* 0x00002004ff087984 */ /* 0x000ea20008000c00 */
[----:B0-----:R-:W-:-:S06]  /*1720*/  DSETP.GEU.AND P3, PT, R4, R12, PT ;  /* 0x0000000c0400722a */ /* 0x001fcc0003f6e000 */
[-C--:B------:R-:W-:Y:S02]  /*1730*/  FSEL R3, R12, R4.reuse, !P3 ;  /* 0x000000040c037208 */ /* 0x080fe40005800000 */
[-C--:B------:R-:W-:Y:S02]  /*1740*/  FSEL R13, R13, R5.reuse, !P3 ;  /* 0x000000050d0d7208 */ /* 0x080fe40005800000 */
[----:B------:R-:W-:Y:S02]  /*1750*/  FSEL R12, R3, R4, P0 ;  /* 0x00000004030c7208 */ /* 0x000fe40000000000 */
[----:B------:R-:W-:Y:S02]  /*1760*/  FSEL R13, R13, R5, P0 ;  /* 0x000000050d0d7208 */ /* 0x000fe40000000000 */
[----:B-1----:R-:W0:Y:S01]  /*1770*/  LDS.128 R4, [UR4+0x30] ;  /* 0x00003004ff047984 */ /* 0x002e220008000c00 */
[----:B------:R-:W-:-:S03]  /*1780*/  ISETP.GT.U32.AND P0, PT, R0, 0x60, PT ;  /* 0x000000600000780c */ /* 0x000fc60003f04070 */
[----:B------:R-:W-:Y:S01]  /*1790*/  DSETP.GEU.AND P3, PT, R12, R14, PT ;  /* 0x0000000e0c00722a */ /* 0x000fe20003f6e000 */
[----:B------:R-:W-:-:S05]  /*17a0*/  ISETP.GT.U32.AND.EX P0, PT, R2, RZ, PT, P0 ;  /* 0x000000ff0200720c */ /* 0x000fca0003f04100 */
[----:B------:R-:W-:Y:S02]  /*17b0*/  @P1 FSEL R12, R14, R12, !P3 ;  /* 0x0000000c0e0c1208 */ /* 0x000fe40005800000 */
[----:B------:R-:W-:Y:S02]  /*17c0*/  @P1 FSEL R13, R15, R13, !P3 ;  /* 0x0000000d0f0d1208 */ /* 0x000fe40005800000 */
[----:B------:R-:W-:-:S04]  /*17d0*/  ISETP.GT.U32.AND P1, PT, R0, 0x80, PT ;  /* 0x000000800000780c */ /* 0x000fc80003f24070 */
[----:B--2---:R-:W-:Y:S01]  /*17e0*/  DSETP.GEU.AND P3, PT, R12, R8, PT ;  /* 0x000000080c00722a */ /* 0x004fe20003f6e000 */
[----:B------:R-:W-:-:S05]  /*17f0*/  ISETP.GT.U32.AND.EX P1, PT, R2, RZ, PT, P1 ;  /* 0x000000ff0200720c */ /* 0x000fca0003f24110 */
[----:B------:R-:W-:Y:S02]  /*1800*/  @P0 FSEL R12, R8, R12, !P3 ;  /* 0x0000000c080c0208 */ /* 0x000fe40005800000 */
[----:B------:R-:W-:Y:S02]  /*1810*/  @P0 FSEL R13, R9, R13, !P3 ;  /* 0x0000000d090d0208 */ /* 0x000fe40005800000 */
[----:B------:R-:W-:Y:S01]  /*1820*/  ISETP.GT.U32.AND P0, PT, R0, 0xa0, PT ;  /* 0x000000a00000780c */ /* 0x000fe20003f04070 */
[----:B------:R-:W1:Y:S03]  /*1830*/  LDS.64 R8, [UR4+0x40] ;  /* 0x00004004ff087984 */ /* 0x000e660008000a00 */
[----:B------:R-:W-:Y:S01]  /*1840*/  DSETP.GEU.AND P3, PT, R12, R10, PT ;  /* 0x0000000a0c00722a */ /* 0x000fe20003f6e000 */
[----:B------:R-:W-:-:S05]  /*1850*/  ISETP.GT.U32.AND.EX P0, PT, R2, RZ, PT, P0 ;  /* 0x000000ff0200720c */ /* 0x000fca0003f04100 */
[----:B------:R-:W-:Y:S02]  /*1860*/  @P1 FSEL R12, R10, R12, !P3 ;  /* 0x0000000c0a0c1208 */ /* 0x000fe40005800000 */
[----:B------:R-:W-:Y:S02]  /*1870*/  @P1 FSEL R13, R11, R13, !P3 ;  /* 0x0000000d0b0d1208 */ /* 0x000fe40005800000 */
[----:B------:R-:W-:Y:S01]  /*1880*/  ISETP.GT.U32.AND P1, PT, R0, 0xc0, PT ;  /* 0x000000c00000780c */ /* 0x000fe20003f24070 */
[----:B------:R-:W-:Y:S02]  /*1890*/  IMAD.MOV.U32 R10, RZ, RZ, R12 ;  /* 0x000000ffff0a7224 */ /* 0x000fe400078e000c */
[----:B------:R-:W-:Y:S01]  /*18a0*/  IMAD.MOV.U32 R11, RZ, RZ, R13 ;  /* 0x000000ffff0b7224 */ /* 0x000fe200078e000d */
[----:B------:R-:W-:-:S05]  /*18b0*/  ISETP.GT.U32.AND.EX P1, PT, R2, RZ, PT, P1 ;  /* 0x000000ff0200720c */ /* 0x000fca0003f24110 */
[----:B0-----:R-:W-:-:S06]  /*18c0*/  DSETP.GEU.AND P3, PT, R10, R4, PT ;  /* 0x000000040a00722a */ /* 0x001fcc0003f6e000 */
[----:B------:R-:W-:Y:S02]  /*18d0*/  @P0 FSEL R12, R4, R12, !P3 ;  /* 0x0000000c040c0208 */ /* 0x000fe40005800000 */
[----:B------:R-:W-:Y:S02]  /*18e0*/  @P0 FSEL R13, R5, R13, !P3 ;  /* 0x0000000d050d0208 */ /* 0x000fe40005800000 */
[----:B------:R-:W-:Y:S01]  /*18f0*/  ISETP.GT.U32.AND P0, PT, R0, 0xe0, PT ;  /* 0x000000e00000780c */ /* 0x000fe20003f04070 */
[----:B------:R-:W-:Y:S02]  /*1900*/  IMAD.MOV.U32 R4, RZ, RZ, R12 ;  /* 0x000000ffff047224 */ /* 0x000fe400078e000c */
[----:B------:R-:W-:Y:S01]  /*1910*/  IMAD.MOV.U32 R5, RZ, RZ, R13 ;  /* 0x000000ffff057224 */ /* 0x000fe200078e000d */
[----:B------:R-:W-:-:S05]  /*1920*/  ISETP.GT.U32.AND.EX P0, PT, R2, RZ, PT, P0 ;  /* 0x000000ff0200720c */ /* 0x000fca0003f04100 */
        /* <DEDUP_REMOVED lines=11> */
.L_x_116:
[----:B------:R-:W0:Y:S01]  /*19e0*/  S2R R3, SR_TID.X ;  /* 0x0000000000037919 */ /* 0x000e220000002100 */
[----:B------:R-:W1:Y:S01]  /*19f0*/  LDC.64 R22, c[0x0][0x380] ;  /* 0x0000e000ff167b82 */ /* 0x000e620000000a00 */
[----:B0-----:R-:W-:-:S04]  /*1a00*/  IMAD.SHL.U32 R5, R3, 0x4, RZ ;  /* 0x0000000403057824 */ /* 0x001fc800078e00ff */
[----:B-1----:R-:W-:-:S05]  /*1a10*/  IMAD.WIDE.U32 R22, R5, 0x8, R22 ;  /* 0x0000000805167825 */ /* 0x002fca00078e0016 */
[----:B------:R-:W2:Y:S04]  /*1a20*/  LDG.E.128.CONSTANT R12, desc[UR6][R22.64] ;  /* 0x00000006160c7981 */ /* 0x000ea8000c1e9d00 */
[----:B------:R-:W3:Y:S04]  /*1a30*/  LDG.E.128.CONSTANT R16, desc[UR6][R22.64+0x10] ;  /* 0x0000100616107981 */ /* 0x000ee8000c1e9d00 */
[----:B------:R-:W4:Y:S04]  /*1a40*/  LDG.E.128.CONSTANT R8, desc[UR6][R22.64+0x2000] ;  /* 0x0020000616087981 */ /* 0x000f28000c1e9d00 */
[----:B------:R-:W5:Y:S01]  /*1a50*/  LDG.E.128.CONSTANT R4, desc[UR6][R22.64+0x2010] ;  /* 0x0020100616047981 */ /* 0x000f62000c1e9d00 */
[----:B------:R-:W-:Y:S01]  /*1a60*/  IADD3 R24, P1, PT, R0, -0x800, RZ ;  /* 0xfffff80000187810 */ /* 0x000fe20007f3e0ff */
[----:B------:R-:W-:-:S02]  /*1a70*/  IMAD.MOV.U32 R29, RZ, RZ, 0x800 ;  /* 0x00000800ff1d7424 */ /* 0x000fc400078e00ff */
[----:B------:R-:W-:Y:S01]  /*1a80*/  IMAD.MOV.U32 R31, RZ, RZ, RZ ;  /* 0x000000ffff1f7224 */ /* 0x000fe200078e00ff */
[----:B------:R-:W-:Y:S01]  /*1a90*/  IADD3.X R25, PT, PT, R2, -0x1, RZ, P1, !PT ;  /* 0xffffffff02197810 */ /* 0x000fe20000ffe4ff */
        /* <DEDUP_REMOVED lines=18> */
[----:B------:R-:W-:-:S04]  /*1bc0*/  ISETP.GE.U32.AND P0, PT, R24, 0x800, PT ;  /* 0x000008001800780c */ /* 0x000fc80003f06070 */
[----:B------:R-:W-:Y:S01]  /*1bd0*/  ISETP.GE.U32.AND.EX P0, PT, R25, RZ, PT, P0 ;  /* 0x000000ff1900720c */ /* 0x000fe20003f06100 */
[----:B------:R-:W-:-:S06]  /*1be0*/  DSETP.GEU.AND P1, PT, R4, R6, PT ;  /* 0x000000060400722a */ /* 0x000fcc0003f2e000 */
[----:B------:R-:W-:Y:S02]  /*1bf0*/  FSEL R20, R6, R4, !P1 ;  /* 0x0000000406147208 */ /* 0x000fe40004800000 */
[----:B------:R-:W-:-:S04]  /*1c00*/  FSEL R21, R7, R5, !P1 ;  /* 0x0000000507157208 */ /* 0x000fc80004800000 */
[----:B------:R-:W-:Y:S05]  /*1c10*/  @!P0 BRA `(.L_x_131) ;  /* 0x0000000000b48947 */ /* 0x000fea0003800000 */
[----:B------:R-:W0:Y:S01]  /*1c20*/  LDC.64 R26, c[0x0][0x390] ;  /* 0x0000e400ff1a7b82 */ /* 0x000e220000000a00 */
[----:B------:R-:W-:Y:S02]  /*1c30*/  IMAD.MOV.U32 R29, RZ, RZ, 0x800 ;  /* 0x00000800ff1d7424 */ /* 0x000fe400078e00ff */
[----:B------:R-:W-:-:S07]  /*1c40*/  IMAD.MOV.U32 R31, RZ, RZ, RZ ;  /* 0x000000ffff1f7224 */ /* 0x000fce00078e00ff */
.L_x_133:
[----:B------:R-:W-:-:S04]  /*1c50*/  LEA R32, P0, R29, R22, 0x3 ;  /* 0x000000161d207211 */ /* 0x000fc800078018ff */
[----:B------:R-:W-:-:S05]  /*1c60*/  LEA.HI.X R33, R29, R23, R31, 0x3, P0 ;  /* 0x000000171d217211 */ /* 0x000fca00000f1c1f */
[----:B------:R-:W2:Y:S04]  /*1c70*/  LDG.E.128.CONSTANT R8, desc[UR6][R32.64] ;  /* 0x0000000620087981 */ /* 0x000ea8000c1e9d00 */
[----:B------:R-:W3:Y:S04]  /*1c80*/  LDG.E.128.CONSTANT R12, desc[UR6][R32.64+0x10] ;  /* 0x00001006200c7981 */ /* 0x000ee8000c1e9d00 */
[----:B------:R-:W4:Y:S04]  /*1c90*/  LDG.E.128.CONSTANT R16, desc[UR6][R32.64+0x2000] ;  /* 0x0020000620107981 */ /* 0x000f28000c1e9d00 */
[----:B------:R-:W5:Y:S01]  /*1ca0*/  LDG.E.128.CONSTANT R4, desc[UR6][R32.64+0x2010] ;  /* 0x0020100620047981 */ /* 0x000f62000c1e9d00 */
[----:B0-----:R-:W-:-:S02]  /*1cb0*/  IMAD.MOV.U32 R0, RZ, RZ, R26 ;  /* 0x000000ffff007224 */ /* 0x001fc400078e001a */
[----:B------:R-:W-:Y:S01]  /*1cc0*/  IMAD.MOV.U32 R2, RZ, RZ, R27 ;  /* 0x000000ffff027224 */ /* 0x000fe200078e001b */
[----:B--2---:R-:W-:-:S06]  /*1cd0*/  DSETP.GEU.AND P0, PT, R20, R8, PT ;  /* 0x000000081400722a */ /* 0x004fcc0003f0e000 */
[----:B------:R-:W-:Y:S02]  /*1ce0*/  FSEL R8, R8, R20, !P0 ;  /* 0x0000001408087208 */ /* 0x000fe40004000000 */
[----:B------:R-:W-:-:S06]  /*1cf0*/  FSEL R9, R9, R21, !P0 ;  /* 0x0000001509097208 */ /* 0x000fcc0004000000 */
[----:B------:R-:W-:-:S06]  /*1d00*/  DSETP.GEU.AND P0, PT, R8, R10, PT ;  /* 0x0000000a0800722a */ /* 0x000fcc0003f0e000 */
[----:B------:R-:W-:Y:S02]  /*1d10*/  FSEL R8, R10, R8, !P0 ;  /* 0x000000080a087208 */ /* 0x000fe40004000000 */
[----:B------:R-:W-:Y:S02]  /*1d20*/  FSEL R9, R11, R9, !P0 ;  /* 0x000000090b097208 */ /* 0x000fe40004000000 */
[----:B------:R-:W-:-:S04]  /*1d30*/  IADD3 R10, P1, PT, -R29, R0, RZ ;  /* 0x000000001d0a7210 */ /* 0x000fc80007f3e1ff */
        /* <DEDUP_REMOVED lines=14> */
[----:B------:R-:W-:Y:S01]  /*1e20*/  IMAD.X R8, R2, 0x1, ~R31, P1 ;  /* 0x0000000102087824 */ /* 0x000fe200008e0e1f */
[----:B------:R-:W-:Y:S02]  /*1e30*/  FSEL R5, R5, R9, !P0 ;  /* 0x0000000905057208 */ /* 0x000fe40004000000 */
[----:B------:R-:W-:-:S04]  /*1e40*/  ISETP.GE.U32.AND P0, PT, R10, 0x800, PT ;  /* 0x000008000a00780c */ /* 0x000fc80003f06070 */
[----:B------:R-:W-:Y:S01]  /*1e50*/  ISETP.GE.U32.AND.EX P0, PT, R8, RZ, PT, P0 ;  /* 0x000000ff0800720c */ /* 0x000fe20003f06100 */
[----:B------:R-:W-:-:S06]  /*1e60*/  DSETP.GEU.AND P1, PT, R4, R6, PT ;  /* 0x000000060400722a */ /* 0x000fcc0003f2e000 */
[----:B------:R-:W-:Y:S02]  /*1e70*/  FSEL R20, R6, R4, !P1 ;  /* 0x0000000406147208 */ /* 0x000fe40004800000 */
[----:B------:R-:W-:-:S04]  /*1e80*/  FSEL R21, R7, R5, !P1 ;  /* 0x0000000507157208 */ /* 0x000fc80004800000 */
[----:B------:R-:W-:Y:S05]  /*1e90*/  @!P0 BRA `(.L_x_132) ;  /* 0x0000000800e48947 */ /* 0x000fea0003800000 */
[----:B------:R-:W-:-:S05]  /*1ea0*/  IADD3 R29, P0, PT, R29, 0x800, RZ ;  /* 0x000008001d1d7810 */ /* 0x000fca0007f1e0ff */
[----:B------:R-:W-:Y:S01]  /*1eb0*/  IMAD.X R31, RZ, RZ, R31, P0 ;  /* 0x000000ffff1f7224 */ /* 0x000fe200000e061f */
[----:B------:R-:W-:-:S04]  /*1ec0*/  ISETP.GT.U32.AND P0, PT, R29, R24, PT ;  /* 0x000000181d00720c */ /* 0x000fc80003f04070 */
[----:B------:R-:W-:-:S13]  /*1ed0*/  ISETP.GT.U32.AND.EX P0, PT, R31, R25, PT, P0 ;  /* 0x000000191f00720c */ /* 0x000fda0003f04100 */
[----:B------:R-:W-:Y:S05]  /*1ee0*/  @!P0 BRA `(.L_x_133) ;  /* 0xfffffffc00588947 */ /* 0x000fea000383ffff */
.L_x_131:
[----:B------:R-:W-:-:S04]  /*1ef0*/  ISETP.GE.U32.AND P0, PT, R29, R0, PT ;  /* 0x000000001d00720c */ /* 0x000fc80003f06070 */
[----:B------:R-:W-:-:S13]  /*1f00*/  ISETP.GE.U32.AND.EX P0, PT, R31, R2, PT, P0 ;  /* 0x000000021f00720c */ /* 0x000fda0003f06100 */
        /* <DEDUP_REMOVED lines=13> */
[----:B------:R-:W0:Y:S01]  /*1fe0*/  LDCU.64 UR4, c[0x0][0x380] ;  /* 0x00007000ff0477ac */ /* 0x000e220008000a00 */
[----:B------:R-:W-:Y:S01]  /*1ff0*/  IADD3 R9, P1, PT, R3, R29, RZ ;  /* 0x0000001d03097210 */ /* 0x000fe20007f3e0ff */
[----:B------:R-:W-:Y:S01]  /*2000*/  IMAD.MOV.U32 R7, RZ, RZ, R3 ;  /* 0x000000ffff077224 */ /* 0x000fe200078e0003 */
[----:B------:R-:W-:-:S03]  /*2010*/  LEA.HI R0, R0, 0x1, RZ, 0x18 ;  /* 0x0000000100007811 */ /* 0x000fc600078fc0ff */
[----:B------:R-:W-:Y:S01]  /*2020*/  IMAD.X R4, RZ, RZ, R31, P1 ;  /* 0x000000ffff047224 */ /* 0x000fe200008e061f */
[----:B------:R-:W-:-:S05]  /*2030*/  LOP3.LUT R0, R0, 0x3, RZ, 0xc0, !PT ;  /* 0x0000000300007812 */ /* 0x000fca00078ec0ff */
[----:B------:R-:W-:Y:S01]  /*2040*/  IMAD.MOV R0, RZ, RZ, -R0 ;  /* 0x000000ffff007224 */ /* 0x000fe200078e0a00 */
[----:B0-----:R-:W-:-:S04]  /*2050*/  LEA R6, P2, R9, UR4, 0x3 ;  /* 0x0000000409067c11 */ /* 0x001fc8000f8418ff */
[----:B------:R-:W-:-:S09]  /*2060*/  LEA.HI.X R9, R9, UR5, R4, 0x3, P2 ;  /* 0x0000000509097c11 */ /* 0x000fd200090f1c04 */
.L_x_137:
        /* <DEDUP_REMOVED lines=8> */
[----:B--2---:R-:W-:-:S06]  /*20f0*/  DSETP.GEU.AND P1, PT, R20, R4, PT ;  /* 0x000000041400722a */ /* 0x004fcc0003f2e000 */
[----:B------:R-:W-:Y:S02]  /*2100*/  FSEL R20, R4, R20, !P1 ;  /* 0x0000001404147208 */ /* 0x000fe40004800000 */
[----:B------:R-:W-:-:S03]  /*2110*/  FSEL R21, R5, R21, !P1 ;  /* 0x0000001505157208 */ /* 0x000fc60004800000 */
[----:B------:R-:W-:Y:S05]  /*2120*/  @P2 BRA `(.L_x_137) ;  /* 0xfffffffc00d02947 */ /* 0x000fea000383ffff */
.L_x_136:
[----:B------:R-:W-:Y:S05]  /*2130*/  BSYNC.RECONVERGENT B2 ;  /* 0x0000000000027941 */ /* 0x000fea0003800200 */
.L_x_135:
[----:B------:R-:W-:Y:S05]  /*2140*/  @!P0 BRA `(.L_x_134) ;  /* 0x0000000800348947 */ /* 0x000fea0003800000 */
[----:B------:R-:W0:Y:S01]  /*2150*/  LDCU.64 UR4, c[0x0][0x380] ;  /* 0x00007000ff0477ac */ /* 0x000e220008000a00 */
[----:B------:R-:W-:Y:S01]  /*2160*/  IMAD.IADD R5, R2, 0x1, -R7 ;  /* 0x0000000102057824 */ /* 0x000fe200078e0a07 */
[----:B------:R-:W-:Y:S01]  /*2170*/  IADD3 R29, P0, PT, R7, R29, RZ ;  /* 0x0000001d071d7210 */ /* 0x000fe20007f1e0ff */
[----:B------:R-:W-:Y:S03]  /*2180*/  BSSY.RECONVERGENT B2, `(.L_x_138) ;  /* 0x000004e000027945 */ /* 0x000fe60003800200 */
[----:B------:R-:W-:Y:S01]  /*2190*/  ISETP.GT.AND P1, PT, R5, 0xc00, PT ;  /* 0x00000c000500780c */ /* 0x000fe20003f24270 */
[----:B------:R-:W-:Y:S01]  /*21a0*/  IMAD.X R0, RZ, RZ, R31, P0 ;  /* 0x000000ffff007224 */ /* 0x000fe200000e061f */
[----:B0-----:R-:W-:-:S04]  /*21b0*/  LEA R4, P0, R29, UR4, 0x3 ;  /* 0x000000041d047c11 */ /* 0x001fc8000f8018ff */
[----:B------:R-:W-:Y:S02]  /*21c0*/  LEA.HI.X R5, R29, UR5, R0, 0x3, P0 ;  /* 0x000000051d057c11 */ /* 0x000fe400080f1c00 */
[----:B------:R-:W-:-:S05]  /*21d0*/  PLOP3.LUT P0, PT, PT, PT, PT, 0x80, 0x8 ;  /* 0x000000000008781c */ /* 0x000fca0003f0f070 */
[----:B------:R-:W-:Y:S08]  /*21e0*/  @!P1 BRA `(.L_x_139) ;  /* 0x00000004001c9947 */ /* 0x000ff00003800000 */
[----:B------:R-:W-:Y:S01]  /*21f0*/  PLOP3.LUT P0, PT, PT, PT, PT, 0x8, 0x80 ;  /* 0x000000000080781c */ /* 0x000fe20003f0e170 */
[----:B------:R-:W-:-:S12]  /*2200*/  VIADD R0, R2, 0xfffff400 ;  /* 0xfffff40002007836 */ /* 0x000fd80000000000 */
.L_x_140:
        /* <DEDUP_REMOVED lines=15> */
[----:B------:R0:W5:Y:S01]  /*2300*/  LDG.E.64.CONSTANT R8, desc[UR6][R4.64+0x7800] ;  /* 0x0078000604087981 */ /* 0x000162000c1e9b00 */
        /* <DEDUP_REMOVED lines=53> */
.L_x_139:
[----:B------:R-:W-:Y:S05]  /*2660*/  BSYNC.RECONVERGENT B2 ;  /* 0x0000000000027941 */ /* 0x000fea0003800200 */
.L_x_138:
        /* <DEDUP_REMOVED lines=40> */
.L_x_142:
[----:B------:R-:W-:Y:S05]  /*28f0*/  BSYNC.RECONVERGENT B2 ;  /* 0x0000000000027941 */ /* 0x000fea0003800200 */
.L_x_141:
        /* <DEDUP_REMOVED lines=18> */
.L_x_134:
[----:B------:R-:W-:Y:S05]  /*2a20*/  BSYNC.RECONVERGENT B1 ;  /* 0x0000000000017941 */ /* 0x000fea0003800200 */
.L_x_132:
        /* <DEDUP_REMOVED lines=33> */
[----:B------:R-:W-:-:S03]  /*2c40*/  @!P1 FSEL R7, R5, R7, !P0 ;  /* 0x0000000705079208 */ /* 0x000fc60004000000 */
[----:B------:R-:W-:Y:S04]  /*2c50*/  SHFL.DOWN PT, R4, R6, 0x10, 0x1f ;  /* 0x0a001f0006047f89 */ /* 0x000fe800000e0000 */
[----:B------:R-:W0:Y:S02]  /*2c60*/  SHFL.DOWN PT, R5, R7, 0x10, 0x1f ;  /* 0x0a001f0007057f89 */ /* 0x000e2400000e0000 */
        /* <DEDUP_REMOVED lines=8> */
[----:B------:R-:W-:-:S03]  /*2cf0*/  FSEL R3, R7, R5, P0 ;  /* 0x0000000507037208 */ /* 0x000fc60000000000 */
[----:B0-----:R-:W-:Y:S02]  /*2d00*/  IMAD.MOV.U32 R4, RZ, RZ, R0 ;  /* 0x000000ffff047224 */ /* 0x001fe400078e0000 */
[----:B------:R-:W-:-:S04]  /*2d10*/  IMAD.MOV.U32 R5, RZ, RZ, R3 ;  /* 0x000000ffff057224 */ /* 0x000fc800078e0003 */
[----:B------:R-:W-:Y:S05]  /*2d20*/  @P2 BRA `(.L_x_130) ;  /* 0x0000003000282947 */ /* 0x000fea0003800000 */
        /* <DEDUP_REMOVED lines=29> */
.L_x_115:
        /* <DEDUP_REMOVED lines=13> */
.L_x_145:
[----:B------:R-:W-:Y:S05]  /*2fd0*/  BSYNC.RECONVERGENT B1 ;  /* 0x0000000000017941 */ /* 0x000fea0003800200 */
.L_x_144:
        /* <DEDUP_REMOVED lines=17> */
.L_x_150:
        /* <DEDUP_REMOVED lines=12> */
.L_x_149:
[----:B------:R-:W-:Y:S05]  /*31b0*/  BSYNC.RECONVERGENT B2 ;  /* 0x0000000000027941 */ /* 0x000fea0003800200 */
.L_x_148:
        /* <DEDUP_REMOVED lines=9> */
.L_x_153:
        /* <DEDUP_REMOVED lines=74> */
.L_x_152:
[----:B------:R-:W-:Y:S05]  /*36f0*/  BSYNC.RECONVERGENT B2 ;  /* 0x0000000000027941 */ /* 0x000fea0003800200 */
.L_x_151:
        /* <DEDUP_REMOVED lines=42> */
.L_x_155:
[----:B------:R-:W-:Y:S05]  /*39a0*/  BSYNC.RECONVERGENT B2 ;  /* 0x0000000000027941 */ /* 0x000fea0003800200 */
.L_x_154:
        /* <DEDUP_REMOVED lines=20> */
.L_x_147:
[----:B------:R-:W-:Y:S05]  /*3af0*/  BSYNC.RECONVERGENT B1 ;  /* 0x0000000000017941 */ /* 0x000fea0003800200 */
.L_x_146:
        /* <DEDUP_REMOVED lines=88> */
.L_x_156:
        /* <DEDUP_REMOVED lines=64> */
[----:B------:R-:W1:Y:S01]  /*4480*/  S2UR UR5, SR_CgaCtaId ;  /* 0x00000000000579c3 */ /* 0x000e620000008800 */
[----:B------:R-:W-:Y:S01]  /*4490*/  UMOV UR4, 0x400 ;  /* 0x0000040000047882 */ /* 0x000fe20000000000 */
[C---:B------:R-:W-:Y:S02]  /*44a0*/  ISETP.GT.U32.AND P0, PT, R0.reuse, 0x20, PT ;  /* 0x000000200000780c */ /* 0x040fe40003f04070 */
[----:B------:R-:W-:Y:S02]  /*44b0*/  ISETP.GT.U32.AND P1, PT, R0, 0x40, PT ;  /* 0x000000400000780c */ /* 0x000fe40003f24070 */
[C---:B------:R-:W-:Y:S02]  /*44c0*/  ISETP.GT.U32.AND.EX P0, PT, R2.reuse, RZ, PT, P0 ;  /* 0x000000ff0200720c */ /* 0x040fe40003f04100 */
[----:B------:R-:W-:Y:S01]  /*44d0*/  ISETP.GT.U32.AND.EX P1, PT, R2, RZ, PT, P1 ;  /* 0x000000ff0200720c */ /* 0x000fe20003f24110 */
[----:B-1----:R-:W-:-:S09]  /*44e0*/  ULEA UR4, UR5, UR4, 0x18 ;  /* 0x0000000405047291 */ /* 0x002fd2000f8ec0ff */
[----:B------:R-:W1:Y:S04]  /*44f0*/  LDS.128 R12, [UR4+0x10] ;  /* 0x00001004ff0c7984 */ /* 0x000e680008000c00 */
[----:B------:R-:W2:Y:S01]  /*4500*/  LDS.128 R8, [UR4+0x20] ;  /* 0x00002004ff087984 */ /* 0x000ea20008000c00 */
[----:B-1----:R-:W-:-:S06]  /*4510*/  DSETP.GEU.AND P3, PT, R4, R12, PT ;  /* 0x0000000c0400722a */ /* 0x002fcc0003f6e000 */
[-C--:B------:R-:W-:Y:S02]  /*4520*/  FSEL R3, R12, R4.reuse, !P3 ;  /* 0x000000040c037208 */ /* 0x080fe40005800000 */
[-C--:B------:R-:W-:Y:S02]  /*4530*/  FSEL R13, R13, R5.reuse, !P3 ;  /* 0x000000050d0d7208 */ /* 0x080fe40005800000 */
[----:B------:R-:W-:Y:S02]  /*4540*/  FSEL R12, R3, R4, P0 ;  /* 0x00000004030c7208 */ /* 0x000fe40000000000 */
[----:B------:R-:W-:Y:S02]  /*4550*/  FSEL R13, R13, R5, P0 ;  /* 0x000000050d0d7208 */ /* 0x000fe40000000000 */
[----:B0-----:R-:W0:Y:S01]  /*4560*/  LDS.128 R4, [UR4+0x30] ;  /* 0x00003004ff047984 */ /* 0x001e220008000c00 */
        /* <DEDUP_REMOVED lines=38> */
.L_x_143:
        /* <DEDUP_REMOVED lines=11> */
[----:B--2---:R-:W-:-:S06]  /*4880*/  DSETP.GEU.AND P0, PT, R20, R4, PT ;  /* 0x000000041400722a */ /* 0x004fcc0003f0e000 */
[----:B------:R-:W-:Y:S02]  /*4890*/  FSEL R4, R4, R20, !P0 ;  /* 0x0000001404047208 */ /* 0x000fe40004000000 */
[----:B------:R-:W-:-:S06]  /*48a0*/  FSEL R5, R5, R21, !P0 ;  /* 0x0000001505057208 */ /* 0x000fcc0004000000 */
[----:B---3--:R-:W-:-:S06]  /*48b0*/  DSETP.GEU.AND P0, PT, R4, R8, PT ;  /* 0x000000080400722a */ /* 0x008fcc0003f0e000 */
[----:B------:R-:W-:Y:S02]  /*48c0*/  FSEL R4, R8, R4, !P0 ;  /* 0x0000000408047208 */ /* 0x000fe40004000000 */
[----:B------:R-:W-:Y:S02]  /*48d0*/  FSEL R5, R9, R5, !P0 ;  /* 0x0000000509057208 */ /* 0x000fe40004000000 */
[----:B------:R-:W-:-:S04]  /*48e0*/  IADD3 R8, P1, PT, R0, -0x800, RZ ;  /* 0xfffff80000087810 */ /* 0x000fc80007f3e0ff */
[----:B----4-:R-:W-:Y:S01]  /*48f0*/  DSETP.GEU.AND P0, PT, R4, R10, PT ;  /* 0x0000000a0400722a */ /* 0x010fe20003f0e000 */
[----:B------:R-:W-:-:S05]  /*4900*/  IADD3.X R9, PT, PT, R2, -0x1, RZ, P1, !PT ;  /* 0xffffffff02097810 */ /* 0x000fca0000ffe4ff */
        /* <DEDUP_REMOVED lines=11> */
[----:B------:R-:W-:Y:S01]  /*49c0*/  IMAD.MOV.U32 R17, RZ, RZ, 0x800 ;  /* 0x00000800ff117424 */ /* 0x000fe200078e00ff */
[----:B------:R-:W-:-:S04]  /*49d0*/  ISETP.GE.U32.AND P0, PT, R8, 0x800, PT ;  /* 0x000008000800780c */ /* 0x000fc80003f06070 */
[----:B------:R-:W-:Y:S01]  /*49e0*/  ISETP.GE.U32.AND.EX P0, PT, R9, RZ, PT, P0 ;  /* 0x000000ff0900720c */ /* 0x000fe20003f06100 */
[----:B------:R-:W-:-:S06]  /*49f0*/  DSETP.GEU.AND P1, PT, R4, R18, PT ;  /* 0x000000120400722a */ /* 0x000fcc0003f2e000 */
[----:B------:R-:W-:Y:S01]  /*4a00*/  FSEL R5, R19, R5, !P1 ;  /* 0x0000000513057208 */ /* 0x000fe20004800000 */
[----:B------:R-:W-:Y:S01]  /*4a10*/  IMAD.MOV.U32 R19, RZ, RZ, RZ ;  /* 0x000000ffff137224 */ /* 0x000fe200078e00ff */
[----:B------:R-:W-:-:S04]  /*4a20*/  FSEL R4, R18, R4, !P1 ;  /* 0x0000000412047208 */ /* 0x000fc80004800000 */
[----:B------:R-:W-:Y:S05]  /*4a30*/  @!P0 BRA `(.L_x_157) ;  /* 0x0000000000c48947 */ /* 0x000fea0003800000 */
[----:B------:R-:W0:Y:S01]  /*4a40*/  LDC.64 R10, c[0x0][0x390] ;  /* 0x0000e400ff0a7b82 */ /* 0x000e220000000a00 */
[----:B------:R-:W-:Y:S02]  /*4a50*/  IMAD.MOV.U32 R17, RZ, RZ, 0x800 ;  /* 0x00000800ff117424 */ /* 0x000fe400078e00ff */
[----:B------:R-:W-:-:S07]  /*4a60*/  IMAD.MOV.U32 R19, RZ, RZ, RZ ;  /* 0x000000ffff137224 */ /* 0x000fce00078e00ff */
.L_x_159:
[----:B------:R-:W-:-:S04]  /*4a70*/  LEA R20, P0, R17, R6, 0x3 ;  /* 0x0000000611147211 */ /* 0x000fc800078018ff */
[----:B------:R-:W-:-:S05]  /*4a80*/  LEA.HI.X R21, R17, R7, R19, 0x3, P0 ;  /* 0x0000000711157211 */ /* 0x000fca00000f1c13 */
        /* <DEDUP_REMOVED lines=8> */
[----:B0-----:R-:W-:-:S02]  /*4b10*/  IMAD.MOV.U32 R0, RZ, RZ, R10 ;  /* 0x000000ffff007224 */ /* 0x001fc400078e000a */
[----:B------:R-:W-:Y:S01]  /*4b20*/  IMAD.MOV.U32 R2, RZ, RZ, R11 ;  /* 0x000000ffff027224 */ /* 0x000fe200078e000b */
        /* <DEDUP_REMOVED lines=20> */
[----:B------:R-:W-:Y:S02]  /*4c70*/  IADD3 R12, P1, PT, -R17, R0, RZ ;  /* 0x00000000110c7210 */ /* 0x000fe40007f3e1ff */
[----:B------:R-:W-:Y:S02]  /*4c80*/  FSEL R5, R13, R5, !P0 ;  /* 0x000000050d057208 */ /* 0x000fe40004000000 */
[----:B------:R-:W-:Y:S01]  /*4c90*/  ISETP.GE.U32.AND P0, PT, R12, 0x800, PT ;  /* 0x000008000c00780c */ /* 0x000fe20003f06070 */
[----:B------:R-:W-:-:S03]  /*4ca0*/  IMAD.X R12, R2, 0x1, ~R19, P1 ;  /* 0x00000001020c7824 */ /* 0x000fc600008e0e13 */
[----:B------:R-:W-:Y:S02]  /*4cb0*/  DSETP.GEU.AND P1, PT, R4, R14, PT ;  /* 0x0000000e0400722a */ /* 0x000fe40003f2e000 */
[----:B------:R-:W-:-:S04]  /*4cc0*/  ISETP.GE.U32.AND.EX P0, PT, R12, RZ, PT, P0 ;  /* 0x000000ff0c00720c */ /* 0x000fc80003f06100 */
[----:B------:R-:W-:Y:S02]  /*4cd0*/  FSEL R4, R14, R4, !P1 ;  /* 0x000000040e047208 */ /* 0x000fe40004800000 */
[----:B------:R-:W-:-:S07]  /*4ce0*/  FSEL R5, R15, R5, !P1 ;  /* 0x000000050f057208 */ /* 0x000fce0004800000 */
[----:B------:R-:W-:Y:S05]  /*4cf0*/  @!P0 BRA `(.L_x_158) ;  /* 0x0000000800e48947 */ /* 0x000fea0003800000 */
[----:B------:R-:W-:-:S05]  /*4d00*/  IADD3 R17, P0, PT, R17, 0x800, RZ ;  /* 0x0000080011117810 */ /* 0x000fca0007f1e0ff */
[----:B------:R-:W-:Y:S01]  /*4d10*/  IMAD.X R19, RZ, RZ, R19, P0 ;  /* 0x000000ffff137224 */ /* 0x000fe200000e0613 */
[----:B------:R-:W-:-:S04]  /*4d20*/  ISETP.GT.U32.AND P0, PT, R17, R8, PT ;  /* 0x000000081100720c */ /* 0x000fc80003f04070 */
[----:B------:R-:W-:-:S13]  /*4d30*/  ISETP.GT.U32.AND.EX P0, PT, R19, R9, PT, P0 ;  /* 0x000000091300720c */ /* 0x000fda0003f04100 */
[----:B------:R-:W-:Y:S05]  /*4d40*/  @!P0 BRA `(.L_x_159) ;  /* 0xfffffffc00488947 */ /* 0x000fea000383ffff */
.L_x_157:
        /* <DEDUP_REMOVED lines=24> */
.L_x_163:
        /* <DEDUP_REMOVED lines=12> */
.L_x_162:
[----:B------:R-:W-:Y:S05]  /*4f90*/  BSYNC.RECONVERGENT B2 ;  /* 0x0000000000027941 */ /* 0x000fea0003800200 */
.L_x_161:
        /* <DEDUP_REMOVED lines=13> */
.L_x_166:
        /* <DEDUP_REMOVED lines=69> */
.L_x_165:
[----:B------:R-:W-:Y:S05]  /*54c0*/  BSYNC.RECONVERGENT B2 ;  /* 0x0000000000027941 */ /* 0x000fea0003800200 */
.L_x_164:
        /* <DEDUP_REMOVED lines=40> */
.L_x_168:
[----:B------:R-:W-:Y:S05]  /*5750*/  BSYNC.RECONVERGENT B2 ;  /* 0x0000000000027941 */ /* 0x000fea0003800200 */
.L_x_167:
        /* <DEDUP_REMOVED lines=18> */
.L_x_160:
[----:B------:R-:W-:Y:S05]  /*5880*/  BSYNC.RECONVERGENT B1 ;  /* 0x0000000000017941 */ /* 0x000fea0003800200 */
.L_x_158:
        /* <DEDUP_REMOVED lines=84> */
.L_x_130:
[----:B------:R-:W-:Y:S05]  /*5dd0*/  BSYNC.RECONVERGENT B0 ;  /* 0x0000000000007941 */ /* 0x000fea0003800200 */
.L_x_114:
[----:B------:R-:W-:Y:S05]  /*5de0*/  @P2 EXIT ;  /* 0x000000000000294d */ /* 0x000fea0003800000 */
[----:B------:R-:W2:Y:S01]  /*5df0*/  LDCU.64 UR8, c[0x0][0x3a0] ;  /* 0x00007400ff0877ac */ /* 0x000ea20008000a00 */
[----:B01----:R-:W0:Y:S01]  /*5e00*/  LDC.64 R6, c[0x0][0x388] ;  /* 0x0000e200ff067b82 */ /* 0x003e220000000a00 */
[----:B------:R-:W1:Y:S01]  /*5e10*/  LDCU.64 UR4, c[0x0][0x3a0] ;  /* 0x00007400ff0477ac */ /* 0x000e620008000a00 */
[----:B--2---:R-:W-:-:S06]  /*5e20*/  DSETP.GT.AND P0, PT, R4, UR8, PT ;  /* 0x0000000804007e2a */ /* 0x004fcc000bf04000 */
[----:B-1----:R-:W-:Y:S02]  /*5e30*/  FSEL R2, R4, UR4, P0 ;  /* 0x0000000404027c08 */ /* 0x002fe40008000000 */
[----:B------:R-:W-:-:S05]  /*5e40*/  FSEL R3, R5, UR5, P0 ;  /* 0x0000000505037c08 */ /* 0x000fca0008000000 */
[----:B0-----:R-:W-:Y:S01]  /*5e50*/  STG.E.64 desc[UR6][R6.64], R2 ;  /* 0x0000000206007986 */ /* 0x001fe2000c101b06 */
[----:B------:R-:W-:Y:S05]  /*5e60*/  EXIT ;  /* 0x000000000000794d */ /* 0x000fea0003800000 */
.L_x_169:
        /* <DEDUP_REMOVED lines=9> */
.L_x_183:


//--------------------- .text._ZN3cub18CUB_300001_SM_10006detail11EmptyKernelIvEEvv --------------------------
	.section	.text._ZN3cub18CUB_300001_SM_10006detail11EmptyKernelIvEEvv,"ax",@progbits
	.align	128
        .global         _ZN3cub18CUB_300001_SM_10006detail11EmptyKernelIvEEvv
        .type           _ZN3cub18CUB_300001_SM_10006detail11EmptyKernelIvEEvv,@function
        .size           _ZN3cub18CUB_300001_SM_10006detail11EmptyKernelIvEEvv,(.L_x_184 - _ZN3cub18CUB_300001_SM_10006detail11EmptyKernelIvEEvv)
        .other          _ZN3cub18CUB_300001_SM_10006detail11EmptyKernelIvEEvv,@"STO_CUDA_ENTRY STV_DEFAULT"
_ZN3cub18CUB_300001_SM_10006detail11EmptyKernelIvEEvv:
.text._ZN3cub18CUB_300001_SM_10006detail11EmptyKernelIvEEvv:
[----:B------:R-:W-:Y:S01]  /*0000*/  LDC R1, c[0x0][0x37c] ;  /* 0x0000df00ff017b82 */ /* 0x000fe20000000800 */
[----:B------:R-:W-:Y:S05]  /*0010*/  EXIT ;  /* 0x000000000000794d */ /* 0x000fea0003800000 */
.L_x_170:
        /* <DEDUP_REMOVED lines=14> */
.L_x_184:


//--------------------- .text._Z11subtractionPdS_S_ --------------------------
	.section	.text._Z11subtractionPdS_S_,"ax",@progbits
	.align	128
        .global         _Z11subtractionPdS_S_
        .type           _Z11subtractionPdS_S_,@function
        .size           _Z11subtractionPdS_S_,(.L_x_185 - _Z11subtractionPdS_S_)
        .other          _Z11subtractionPdS_S_,@"STO_CUDA_ENTRY STV_DEFAULT"
_Z11subtractionPdS_S_:
.text._Z11subtractionPdS_S_:
[----:B------:R-:W-:Y:S01]  /*0000*/  LDC R1, c[0x0][0x37c] ;  /* 0x0000df00ff017b82 */ /* 0x000fe20000000800 */
[----:B------:R-:W0:Y:S07]  /*0010*/  S2R R0, SR_TID.X ;  /* 0x0000000000007919 */ /* 0x000e2e0000002100 */
[----:B------:R-:W0:Y:S01]  /*0020*/  S2UR UR6, SR_CTAID.X ;  /* 0x00000000000679c3 */ /* 0x000e220000002500 */
[----:B------:R-:W1:Y:S07]  /*0030*/  LDCU.64 UR4, c[0x0][0x358] ;  /* 0x00006b00ff0477ac */ /* 0x000e6e0008000a00 */
[----:B------:R-:W0:Y:S08]  /*0040*/  LDC R11, c[0x0][0x360] ;  /* 0x0000d800ff0b7b82 */ /* 0x000e300000000800 */
[----:B------:R-:W2:Y:S08]  /*0050*/  LDC.64 R2, c[0x0][0x380] ;  /* 0x0000e000ff027b82 */ /* 0x000eb00000000a00 */
[----:B------:R-:W3:Y:S01]  /*0060*/  LDC.64 R4, c[0x0][0x388] ;  /* 0x0000e200ff047b82 */ /* 0x000ee20000000a00 */
[----:B0-----:R-:W-:-:S07]  /*0070*/  IMAD R11, R11, UR6, R0 ;  /* 0x000000060b0b7c24 */ /* 0x001fce000f8e0200 */
[----:B------:R-:W0:Y:S01]  /*0080*/  LDC.64 R8, c[0x0][0x390] ;  /* 0x0000e400ff087b82 */ /* 0x000e220000000a00 */
[----:B--2---:R-:W-:-:S06]  /*0090*/  IMAD.WIDE.U32 R2, R11, 0x8, R2 ;  /* 0x000000080b027825 */ /* 0x004fcc00078e0002 */
[----:B-1----:R-:W2:Y:S01]  /*00a0*/  LDG.E.64 R2, desc[UR4][R2.64] ;  /* 0x0000000402027981 */ /* 0x002ea2000c1e1b00 */
[----:B---3--:R-:W-:-:S06]  /*00b0*/  IMAD.WIDE.U32 R4, R11, 0x8, R4 ;  /* 0x000000080b047825 */ /* 0x008fcc00078e0004 */
[----:B------:R-:W2:Y:S01]  /*00c0*/  LDG.E.64 R4, desc[UR4][R4.64] ;  /* 0x0000000404047981 */ /* 0x000ea2000c1e1b00 */
[----:B0-----:R-:W-:Y:S01]  /*00d0*/  IMAD.WIDE.U32 R8, R11, 0x8, R8 ;  /* 0x000000080b087825 */ /* 0x001fe200078e0008 */
[----:B--2---:R-:W-:-:S07]  /*00e0*/  DADD R6, R2, -R4 ;  /* 0x0000000002067229 */ /* 0x004fce0000000804 */
[----:B------:R-:W-:Y:S01]  /*00f0*/  STG.E.64 desc[UR4][R8.64], R6 ;  /* 0x0000000608007986 */ /* 0x000fe2000c101b04 */
[----:B------:R-:W-:Y:S05]  /*0100*/  EXIT ;  /* 0x000000000000794d */ /* 0x000fea0003800000 */
.L_x_171:
        /* <DEDUP_REMOVED lines=15> */
.L_x_185:


//--------------------- .text._Z4stepPdS_m        --------------------------
	.section	.text._Z4stepPdS_m,"ax",@progbits
	.align	128
        .global         _Z4stepPdS_m
        .type           _Z4stepPdS_m,@function
        .size           _Z4stepPdS_m,(.L_x_180 - _Z4stepPdS_m)
        .other          _Z4stepPdS_m,@"STO_CUDA_ENTRY STV_DEFAULT"
_Z4stepPdS_m:
.text._Z4stepPdS_m:
[----:B------:R-:W-:Y:S01]  /*0000*/  LDC R1, c[0x0][0x37c] ;  /* 0x0000df00ff017b82 */ /* 0x000fe20000000800 */
[----:B------:R-:W0:Y:S07]  /*0010*/  S2R R2, SR_TID.X ;  /* 0x0000000000027919 */ /* 0x000e2e0000002100 */
[----:B------:R-:W1:Y:S01]  /*0020*/  S2UR UR6, SR_CTAID.X ;  /* 0x00000000000679c3 */ /* 0x000e620000002500 */
[----:B------:R-:W2:Y:S01]  /*0030*/  LDCU.64 UR8, c[0x0][0x380] ;  /* 0x00007000ff0877ac */ /* 0x000ea20008000a00 */
[----:B------:R-:W-:-:S06]  /*0040*/  IMAD.MOV.U32 R3, RZ, RZ, RZ ;  /* 0x000000ffff037224 */ /* 0x000fcc00078e00ff */
[----:B------:R-:W0:Y:S01]  /*0050*/  LDC.64 R8, c[0x0][0x390] ;  /* 0x0000e400ff087b82 */ /* 0x000e220000000a00 */
[----:B-1----:R-:W-:-:S06]  /*0060*/  UIADD3 UR4, UPT, UPT, UR6, 0x1, URZ ;  /* 0x0000000106047890 */ /* 0x002fcc000fffe0ff */
[----:B0-----:R-:W-:-:S04]  /*0070*/  IMAD.WIDE.U32 R14, R8, UR4, R2 ;  /* 0x00000004080e7c25 */ /* 0x001fc8000f8e0002 */
[----:B------:R-:W-:Y:S01]  /*0080*/  IMAD R5, R9, UR4, R15 ;  /* 0x0000000409057c24 */ /* 0x000fe2000f8e020f */
[----:B------:R-:W0:Y:S01]  /*0090*/  LDCU.64 UR4, c[0x0][0x358] ;  /* 0x00006b00ff0477ac */ /* 0x000e220008000a00 */
[----:B------:R-:W-:-:S03]  /*00a0*/  IMAD.SHL.U32 R0, R14, 0x8, RZ ;  /* 0x000000080e007824 */ /* 0x000fc600078e00ff */
[----:B------:R-:W-:Y:S02]  /*00b0*/  SHF.L.U64.HI R14, R14, 0x3, R5 ;  /* 0x000000030e0e7819 */ /* 0x000fe40000010205 */
[----:B--2---:R-:W-:-:S04]  /*00c0*/  IADD3 R6, P0, PT, R0, UR8, RZ ;  /* 0x0000000800067c10 */ /* 0x004fc8000ff1e0ff */
[----:B------:R-:W-:Y:S02]  /*00d0*/  IADD3.X R7, PT, PT, R14, UR9, RZ, P0, !PT ;  /* 0x000000090e077c10 */ /* 0x000fe400087fe4ff */
[----:B------:R-:W-:-:S04]  /*00e0*/  LEA R24, P0, R8, R6, 0x3 ;  /* 0x0000000608187211 */ /* 0x000fc800078018ff */
[C---:B------:R-:W-:Y:S01]  /*00f0*/  LEA.HI.X R25, R8.reuse, R7, R9, 0x3, P0 ;  /* 0x0000000708197211 */ /* 0x040fe200000f1c09 */
[----:B------:R-:W-:Y:S01]  /*0100*/  IMAD.WIDE.U32 R2, R8, UR6, R2 ;  /* 0x0000000608027c25 */ /* 0x000fe2000f8e0002 */
[----:B0-----:R0:W5:Y:S04]  /*0110*/  LDG.E.64 R4, desc[UR4][R6.64] ;  /* 0x0000000406047981 */ /* 0x001168000c1e1b00 */
[----:B------:R-:W2:Y:S01]  /*0120*/  LDG.E.64 R24, desc[UR4][R24.64+0x8] ;  /* 0x0000080418187981 */ /* 0x000ea2000c1e1b00 */
[----:B------:R-:W-:Y:S01]  /*0130*/  IMAD R3, R9, UR6, R3 ;  /* 0x0000000609037c24 */ /* 0x000fe2000f8e0203 */
[----:B------:R-:W-:-:S04]  /*0140*/  LEA R10, P0, R2, UR8, 0x3 ;  /* 0x00000008020a7c11 */ /* 0x000fc8000f8018ff */
[----:B------:R-:W-:-:S06]  /*0150*/  LEA.HI.X R11, R2, UR9, R3, 0x3, P0 ;  /* 0x00000009020b7c11 */ /* 0x000fcc00080f1c03 */
[----:B------:R-:W3:Y:S01]  /*0160*/  LDG.E.64 R10, desc[UR4][R10.64+0x8] ;  /* 0x000008040a0a7981 */ /* 0x000ee2000c1e1b00 */
[----:B------:R-:W-:Y:S01]  /*0170*/  IMAD.MOV.U32 R2, RZ, RZ, 0x1 ;  /* 0x00000001ff027424 */ /* 0x000fe200078e00ff */
[----:B------:R-:W-:Y:S01]  /*0180*/  BSSY.RECONVERGENT B0, `(.L_x_172) ;  /* 0x0000010000007945 */ /* 0x000fe20003800200 */
[----:B--2---:R-:W1:Y:S04]  /*0190*/  MUFU.RCP64H R3, R25 ;  /* 0x0000001900037308 */ /* 0x004e680000001800 */
[----:B-1----:R-:W-:-:S08]  /*01a0*/  DFMA R8, -R24, R2, 1 ;  /* 0x3ff000001808742b */ /* 0x002fd00000000102 */
[----:B------:R-:W-:-:S08]  /*01b0*/  DFMA R8, R8, R8, R8 ;  /* 0x000000080808722b */ /* 0x000fd00000000008 */
[----:B------:R-:W-:-:S08]  /*01c0*/  DFMA R8, R2, R8, R2 ;  /* 0x000000080208722b */ /* 0x000fd00000000002 */
[----:B------:R-:W-:-:S08]  /*01d0*/  DFMA R2, -R24, R8, 1 ;  /* 0x3ff000001802742b */ /* 0x000fd00000000108 */
[----:B------:R-:W-:-:S08]  /*01e0*/  DFMA R2, R8, R2, R8 ;  /* 0x000000020802722b */ /* 0x000fd00000000008 */
[----:B---3--:R-:W-:-:S08]  /*01f0*/  DMUL R8, R10, R2 ;  /* 0x000000020a087228 */ /* 0x008fd00000000000 */
[----:B------:R-:W-:-:S08]  /*0200*/  DFMA R12, -R24, R8, R10 ;  /* 0x00000008180c722b */ /* 0x000fd0000000010a */
[----:B------:R-:W-:Y:S01]  /*0210*/  DFMA R2, R2, R12, R8 ;  /* 0x0000000c0202722b */ /* 0x000fe20000000008 */
[----:B------:R-:W-:-:S09]  /*0220*/  FSETP.GEU.AND P1, PT, |R11|, 6.5827683646048100446e-37, PT ;  /* 0x036000000b00780b */ /* 0x000fd20003f2e200 */
[----:B------:R-:W-:-:S05]  /*0230*/  FFMA R8, RZ, R25, R3 ;  /* 0x00000019ff087223 */ /* 0x000fca0000000003 */
[----:B------:R-:W-:-:S13]  /*0240*/  FSETP.GT.AND P0, PT, |R8|, 1.469367938527859385e-39, PT ;  /* 0x001000000800780b */ /* 0x000fda0003f04200 */
[----:B0-----:R-:W-:Y:S05]  /*0250*/  @P0 BRA P1, `(.L_x_173) ;  /* 0x0000000000080947 */ /* 0x001fea0000800000 */
[----:B------:R-:W-:-:S07]  /*0260*/  MOV R22, 0x280 ;  /* 0x0000028000167802 */ /* 0x000fce0000000f00 */
[----:B-----5:R-:W-:Y:S05]  /*0270*/  CALL.REL.NOINC `($__internal_0_$__cuda_sm20_div_rn_f64_full) ;  /* 0x0000000000287944 */ /* 0x020fea0003c00000 */
.L_x_173:
[----:B------:R-:W-:Y:S05]  /*0280*/  BSYNC.RECONVERGENT B0 ;  /* 0x0000000000007941 */ /* 0x000fea0003800200 */
.L_x_172:
[----:B------:R-:W2:Y:S01]  /*0290*/  LDG.E.64 R6, desc[UR4][R6.64+0x10] ;  /* 0x0000100406067981 */ /* 0x000ea2000c1e1b00 */
[----:B------:R-:W0:Y:S01]  /*02a0*/  LDCU.64 UR6, c[0x0][0x388] ;  /* 0x00007100ff0677ac */ /* 0x000e220008000a00 */
[----:B-----5:R-:W-:Y:S01]  /*02b0*/  DADD R4, R4, R2 ;  /* 0x0000000004047229 */ /* 0x020fe20000000002 */
[----:B0-----:R-:W-:-:S04]  /*02c0*/  IADD3 R2, P0, PT, R0, UR6, RZ ;  /* 0x0000000600027c10 */ /* 0x001fc8000ff1e0ff */
[----:B------:R-:W-:-:S03]  /*02d0*/  IADD3.X R3, PT, PT, R14, UR7, RZ, P0, !PT ;  /* 0x000000070e037c10 */ /* 0x000fc600087fe4ff */
[----:B--2---:R-:W-:-:S08]  /*02e0*/  DADD R4, R4, R6 ;  /* 0x0000000004047229 */ /* 0x004fd00000000006 */
[----:B------:R-:W-:-:S07]  /*02f0*/  DMUL R4, R4, 0.25 ;  /* 0x3fd0000004047828 */ /* 0x000fce0000000000 */
[----:B------:R-:W-:Y:S01]  /*0300*/  STG.E.64 desc[UR4][R2.64+0x8], R4 ;  /* 0x0000080402007986 */ /* 0x000fe2000c101b04 */
[----:B------:R-:W-:Y:S05]  /*0310*/  EXIT ;  /* 0x000000000000794d */ /* 0x000fea0003800000 */
        .weak           $__internal_0_$__cuda_sm20_div_rn_f64_full
        .type           $__internal_0_$__cuda_sm20_div_rn_f64_full,@function
        .size           $__internal_0_$__cuda_sm20_div_rn_f64_full,(.L_x_180 - $__internal_0_$__cuda_sm20_div_rn_f64_full)
$__internal_0_$__cuda_sm20_div_rn_f64_full:
[C---:B------:R-:W-:Y:S01]  /*0320*/  FSETP.GEU.AND P0, PT, |R25|.reuse, 1.469367938527859385e-39, PT ;  /* 0x001000001900780b */ /* 0x040fe20003f0e200 */
[--C-:B------:R-:W-:Y:S01]  /*0330*/  IMAD.MOV.U32 R8, RZ, RZ, R24.reuse ;  /* 0x000000ffff087224 */ /* 0x100fe200078e0018 */
[----:B------:R-:W-:Y:S01]  /*0340*/  LOP3.LUT R2, R25, 0x800fffff, RZ, 0xc0, !PT ;  /* 0x800fffff19027812 */ /* 0x000fe200078ec0ff */
[----:B------:R-:W-:Y:S01]  /*0350*/  IMAD.MOV.U32 R9, RZ, RZ, R25 ;  /* 0x000000ffff097224 */ /* 0x000fe200078e0019 */
[C---:B------:R-:W-:Y:S01]  /*0360*/  FSETP.GEU.AND P2, PT, |R11|.reuse, 1.469367938527859385e-39, PT ;  /* 0x001000000b00780b */ /* 0x040fe20003f4e200 */
[----:B------:R-:W-:Y:S01]  /*0370*/  IMAD.MOV.U32 R16, RZ, RZ, 0x1 ;  /* 0x00000001ff107424 */ /* 0x000fe200078e00ff */
[----:B------:R-:W-:Y:S01]  /*0380*/  LOP3.LUT R3, R2, 0x3ff00000, RZ, 0xfc, !PT ;  /* 0x3ff0000002037812 */ /* 0x000fe200078efcff */
[----:B------:R-:W-:Y:S01]  /*0390*/  IMAD.MOV.U32 R2, RZ, RZ, R24 ;  /* 0x000000ffff027224 */ /* 0x000fe200078e0018 */
[----:B------:R-:W-:Y:S01]  /*03a0*/  LOP3.LUT R15, R11, 0x7ff00000, RZ, 0xc0, !PT ;  /* 0x7ff000000b0f7812 */ /* 0x000fe200078ec0ff */
[----:B------:R-:W-:Y:S01]  /*03b0*/  IMAD.MOV.U32 R23, RZ, RZ, 0x1ca00000 ;  /* 0x1ca00000ff177424 */ /* 0x000fe200078e00ff */
[----:B------:R-:W-:Y:S01]  /*03c0*/  LOP3.LUT R24, R25, 0x7ff00000, RZ, 0xc0, !PT ;  /* 0x7ff0000019187812 */ /* 0x000fe200078ec0ff */
[----:B------:R-:W-:Y:S02]  /*03d0*/  BSSY.RECONVERGENT B1, `(.L_x_174) ;  /* 0x000004e000017945 */ /* 0x000fe40003800200 */
[----:B------:R-:W-:Y:S01]  /*03e0*/  @!P0 DMUL R2, R8, 8.98846567431157953865e+307 ;  /* 0x7fe0000008028828 */ /* 0x000fe20000000000 */
[----:B------:R-:W-:Y:S01]  /*03f0*/  ISETP.GE.U32.AND P1, PT, R15, R24, PT ;  /* 0x000000180f00720c */ /* 0x000fe20003f26070 */
[----:B------:R-:W-:-:S02]  /*0400*/  IMAD.MOV.U32 R25, RZ, RZ, R15 ;  /* 0x000000ffff197224 */ /* 0x000fc400078e000f */
[----:B------:R-:W-:Y:S02]  /*0410*/  @!P2 LOP3.LUT R18, R9, 0x7ff00000, RZ, 0xc0, !PT ;  /* 0x7ff000000912a812 */ /* 0x000fe400078ec0ff */
[----:B------:R-:W0:Y:S02]  /*0420*/  MUFU.RCP64H R17, R3 ;  /* 0x0000000300117308 */ /* 0x000e240000001800 */
[----:B------:R-:W-:Y:S02]  /*0430*/  @!P2 ISETP.GE.U32.AND P3, PT, R15, R18, PT ;  /* 0x000000120f00a20c */ /* 0x000fe40003f66070 */
[----:B------:R-:W-:Y:S02]  /*0440*/  @!P0 LOP3.LUT R24, R3, 0x7ff00000, RZ, 0xc0, !PT ;  /* 0x7ff0000003188812 */ /* 0x000fe400078ec0ff */
[----:B------:R-:W-:-:S04]  /*0450*/  @!P2 SEL R19, R23, 0x63400000, !P3 ;  /* 0x634000001713a807 */ /* 0x000fc80005800000 */
[----:B------:R-:W-:-:S04]  /*0460*/  @!P2 LOP3.LUT R20, R19, 0x80000000, R11, 0xf8, !PT ;  /* 0x800000001314a812 */ /* 0x000fc800078ef80b */
[----:B------:R-:W-:Y:S01]  /*0470*/  @!P2 LOP3.LUT R21, R20, 0x100000, RZ, 0xfc, !PT ;  /* 0x001000001415a812 */ /* 0x000fe200078efcff */
[----:B------:R-:W-:Y:S01]  /*0480*/  @!P2 IMAD.MOV.U32 R20, RZ, RZ, RZ ;  /* 0x000000ffff14a224 */ /* 0x000fe200078e00ff */
[----:B0-----:R-:W-:-:S08]  /*0490*/  DFMA R12, R16, -R2, 1 ;  /* 0x3ff00000100c742b */ /* 0x001fd00000000802 */
[----:B------:R-:W-:-:S08]  /*04a0*/  DFMA R12, R12, R12, R12 ;  /* 0x0000000c0c0c722b */ /* 0x000fd0000000000c */
[----:B------:R-:W-:Y:S01]  /*04b0*/  DFMA R16, R16, R12, R16 ;  /* 0x0000000c1010722b */ /* 0x000fe20000000010 */
[----:B------:R-:W-:Y:S01]  /*04c0*/  SEL R13, R23, 0x63400000, !P1 ;  /* 0x63400000170d7807 */ /* 0x000fe20004800000 */
[----:B------:R-:W-:-:S03]  /*04d0*/  IMAD.MOV.U32 R12, RZ, RZ, R10 ;  /* 0x000000ffff0c7224 */ /* 0x000fc600078e000a */
[----:B------:R-:W-:-:S03]  /*04e0*/  LOP3.LUT R13, R13, 0x800fffff, R11, 0xf8, !PT ;  /* 0x800fffff0d0d7812 */ /* 0x000fc600078ef80b */
[----:B------:R-:W-:-:S03]  /*04f0*/  DFMA R18, R16, -R2, 1 ;  /* 0x3ff000001012742b */ /* 0x000fc60000000802 */
[----:B------:R-:W-:-:S05]  /*0500*/  @!P2 DFMA R12, R12, 2, -R20 ;  /* 0x400000000c0ca82b */ /* 0x000fca0000000814 */
[----:B------:R-:W-:-:S05]  /*0510*/  DFMA R18, R16, R18, R16 ;  /* 0x000000121012722b */ /* 0x000fca0000000010 */
[----:B------:R-:W-:-:S03]  /*0520*/  @!P2 LOP3.LUT R25, R13, 0x7ff00000, RZ, 0xc0, !PT ;  /* 0x7ff000000d19a812 */ /* 0x000fc600078ec0ff */
[----:B------:R-:W-:Y:S02]  /*0530*/  DMUL R16, R18, R12 ;  /* 0x0000000c12107228 */ /* 0x000fe40000000000 */
[----:B------:R-:W-:-:S05]  /*0540*/  VIADD R26, R25, 0xffffffff ;  /* 0xffffffff191a7836 */ /* 0x000fca0000000000 */
[----:B------:R-:W-:Y:S01]  /*0550*/  ISETP.GT.U32.AND P0, PT, R26, 0x7feffffe, PT ;  /* 0x7feffffe1a00780c */ /* 0x000fe20003f04070 */
[----:B------:R-:W-:Y:S01]  /*0560*/  VIADD R26, R24, 0xffffffff ;  /* 0xffffffff181a7836 */ /* 0x000fe20000000000 */
[----:B------:R-:W-:-:S04]  /*0570*/  DFMA R20, R16, -R2, R12 ;  /* 0x800000021014722b */ /* 0x000fc8000000000c */
[----:B------:R-:W-:-:S04]  /*0580*/  ISETP.GT.U32.OR P0, PT, R26, 0x7feffffe, P0 ;  /* 0x7feffffe1a00780c */ /* 0x000fc80000704470 */
[----:B------:R-:W-:-:S09]  /*0590*/  DFMA R20, R18, R20, R16 ;  /* 0x000000141214722b */ /* 0x000fd20000000010 */
[----:B------:R-:W-:Y:S05]  /*05a0*/  @P0 BRA `(.L_x_175) ;  /* 0x00000000006c0947 */ /* 0x000fea0003800000 */
[----:B------:R-:W-:Y:S01]  /*05b0*/  LOP3.LUT R16, R9, 0x7ff00000, RZ, 0xc0, !PT ;  /* 0x7ff0000009107812 */ /* 0x000fe200078ec0ff */
[----:B------:R-:W-:-:S03]  /*05c0*/  IMAD.MOV.U32 R18, RZ, RZ, RZ ;  /* 0x000000ffff127224 */ /* 0x000fc600078e00ff */
[CC--:B------:R-:W-:Y:S02]  /*05d0*/  VIADDMNMX R10, R15.reuse, -R16.reuse, 0xb9600000, !PT ;  /* 0xb96000000f0a7446 */ /* 0x0c0fe40007800910 */
[----:B------:R-:W-:Y:S02]  /*05e0*/  ISETP.GE.U32.AND P0, PT, R15, R16, PT ;  /* 0x000000100f00720c */ /* 0x000fe40003f06070 */
[----:B------:R-:W-:Y:S02]  /*05f0*/  VIMNMX R10, PT, PT, R10, 0x46a00000, PT ;  /* 0x46a000000a0a7848 */ /* 0x000fe40003fe0100 */
[----:B------:R-:W-:-:S05]  /*0600*/  SEL R23, R23, 0x63400000, !P0 ;  /* 0x6340000017177807 */ /* 0x000fca0004000000 */
[----:B------:R-:W-:-:S04]  /*0610*/  IMAD.IADD R10, R10, 0x1, -R23 ;  /* 0x000000010a0a7824 */ /* 0x000fc800078e0a17 */
[----:B------:R-:W-:-:S06]  /*0620*/  VIADD R19, R10, 0x7fe00000 ;  /* 0x7fe000000a137836 */ /* 0x000fcc0000000000 */
[----:B------:R-:W-:-:S10]  /*0630*/  DMUL R16, R20, R18 ;  /* 0x0000001214107228 */ /* 0x000fd40000000000 */
[----:B------:R-:W-:-:S13]  /*0640*/  FSETP.GTU.AND P0, PT, |R17|, 1.469367938527859385e-39, PT ;  /* 0x001000001100780b */ /* 0x000fda0003f0c200 */
[----:B------:R-:W-:Y:S05]  /*0650*/  @P0 BRA `(.L_x_176) ;  /* 0x0000000000940947 */ /* 0x000fea0003800000 */
[----:B------:R-:W-:Y:S01]  /*0660*/  DFMA R2, R20, -R2, R12 ;  /* 0x800000021402722b */ /* 0x000fe2000000000c */
[----:B------:R-:W-:-:S09]  /*0670*/  IMAD.MOV.U32 R18, RZ, RZ, RZ ;  /* 0x000000ffff127224 */ /* 0x000fd200078e00ff */
[C---:B------:R-:W-:Y:S02]  /*0680*/  FSETP.NEU.AND P0, PT, R3.reuse, RZ, PT ;  /* 0x000000ff0300720b */ /* 0x040fe40003f0d000 */
[----:B------:R-:W-:-:S04]  /*0690*/  LOP3.LUT R9, R3, 0x80000000, R9, 0x48, !PT ;  /* 0x8000000003097812 */ /* 0x000fc800078e4809 */
[----:B------:R-:W-:-:S07]  /*06a0*/  LOP3.LUT R19, R9, R19, RZ, 0xfc, !PT ;  /* 0x0000001309137212 */ /* 0x000fce00078efcff */
[----:B------:R-:W-:Y:S05]  /*06b0*/  @!P0 BRA `(.L_x_176) ;  /* 0x00000000007c8947 */ /* 0x000fea0003800000 */
[----:B------:R-:W-:Y:S01]  /*06c0*/  IMAD.MOV R3, RZ, RZ, -R10 ;  /* 0x000000ffff037224 */ /* 0x000fe200078e0a0a */
[----:B------:R-:W-:Y:S01]  /*06d0*/  DMUL.RP R18, R20, R18 ;  /* 0x0000001214127228 */ /* 0x000fe20000008000 */
[----:B------:R-:W-:-:S06]  /*06e0*/  IMAD.MOV.U32 R2, RZ, RZ, RZ ;  /* 0x000000ffff027224 */ /* 0x000fcc00078e00ff */
[----:B------:R-:W-:-:S03]  /*06f0*/  DFMA R2, R16, -R2, R20 ;  /* 0x800000021002722b */ /* 0x000fc60000000014 */
[----:B------:R-:W-:-:S03]  /*0700*/  LOP3.LUT R9, R19, R9, RZ, 0x3c, !PT ;  /* 0x0000000913097212 */ /* 0x000fc600078e3cff */
[----:B------:R-:W-:-:S04]  /*0710*/  IADD3 R2, PT, PT, -R10, -0x43300000, RZ ;  /* 0xbcd000000a027810 */ /* 0x000fc80007ffe1ff */
[----:B------:R-:W-:-:S04]  /*0720*/  FSETP.NEU.AND P0, PT, |R3|, R2, PT ;  /* 0x000000020300720b */ /* 0x000fc80003f0d200 */
[----:B------:R-:W-:Y:S02]  /*0730*/  FSEL R16, R18, R16, !P0 ;  /* 0x0000001012107208 */ /* 0x000fe40004000000 */
[----:B------:R-:W-:Y:S01]  /*0740*/  FSEL R17, R9, R17, !P0 ;  /* 0x0000001109117208 */ /* 0x000fe20004000000 */
[----:B------:R-:W-:Y:S06]  /*0750*/  BRA `(.L_x_176) ;  /* 0x0000000000547947 */ /* 0x000fec0003800000 */
.L_x_175:
[----:B------:R-:W-:-:S14]  /*0760*/  DSETP.NAN.AND P0, PT, R10, R10, PT ;  /* 0x0000000a0a00722a */ /* 0x000fdc0003f08000 */
[----:B------:R-:W-:Y:S05]  /*0770*/  @P0 BRA `(.L_x_177) ;  /* 0x0000000000440947 */ /* 0x000fea0003800000 */
[----:B------:R-:W-:-:S14]  /*0780*/  DSETP.NAN.AND P0, PT, R8, R8, PT ;  /* 0x000000080800722a */ /* 0x000fdc0003f08000 */
[----:B------:R-:W-:Y:S05]  /*0790*/  @P0 BRA `(.L_x_178) ;  /* 0x0000000000300947 */ /* 0x000fea0003800000 */
[----:B------:R-:W-:Y:S01]  /*07a0*/  ISETP.NE.AND P0, PT, R25, R24, PT ;  /* 0x000000181900720c */ /* 0x000fe20003f05270 */
[----:B------:R-:W-:Y:S02]  /*07b0*/  IMAD.MOV.U32 R16, RZ, RZ, 0x0 ;  /* 0x00000000ff107424 */ /* 0x000fe400078e00ff */
[----:B------:R-:W-:-:S10]  /*07c0*/  IMAD.MOV.U32 R17, RZ, RZ, -0x80000 ;  /* 0xfff80000ff117424 */ /* 0x000fd400078e00ff */
[----:B------:R-:W-:Y:S05]  /*07d0*/  @!P0 BRA `(.L_x_176) ;  /* 0x0000000000348947 */ /* 0x000fea0003800000 */
[----:B------:R-:W-:Y:S02]  /*07e0*/  ISETP.NE.AND P0, PT, R25, 0x7ff00000, PT ;  /* 0x7ff000001900780c */ /* 0x000fe40003f05270 */
[----:B------:R-:W-:Y:S02]  /*07f0*/  LOP3.LUT R17, R11, 0x80000000, R9, 0x48, !PT ;  /* 0x800000000b117812 */ /* 0x000fe400078e4809 */
[----:B------:R-:W-:-:S13]  /*0800*/  ISETP.EQ.OR P0, PT, R24, RZ, !P0 ;  /* 0x000000ff1800720c */ /* 0x000fda0004702670 */
[----:B------:R-:W-:Y:S01]  /*0810*/  @P0 LOP3.LUT R2, R17, 0x7ff00000, RZ, 0xfc, !PT ;  /* 0x7ff0000011020812 */ /* 0x000fe200078efcff */
[----:B------:R-:W-:Y:S02]  /*0820*/  @!P0 IMAD.MOV.U32 R16, RZ, RZ, RZ ;  /* 0x000000ffff108224 */ /* 0x000fe400078e00ff */
[----:B------:R-:W-:Y:S02]  /*0830*/  @P0 IMAD.MOV.U32 R16, RZ, RZ, RZ ;  /* 0x000000ffff100224 */ /* 0x000fe400078e00ff */
[----:B------:R-:W-:Y:S01]  /*0840*/  @P0 IMAD.MOV.U32 R17, RZ, RZ, R2 ;  /* 0x000000ffff110224 */ /* 0x000fe200078e0002 */
[----:B------:R-:W-:Y:S06]  /*0850*/  BRA `(.L_x_176) ;  /* 0x0000000000147947 */ /* 0x000fec0003800000 */
.L_x_178:
[----:B------:R-:W-:Y:S01]  /*0860*/  LOP3.LUT R17, R9, 0x80000, RZ, 0xfc, !PT ;  /* 0x0008000009117812 */ /* 0x000fe200078efcff */
[----:B------:R-:W-:Y:S01]  /*0870*/  IMAD.MOV.U32 R16, RZ, RZ, R8 ;  /* 0x000000ffff107224 */ /* 0x000fe200078e0008 */
[----:B------:R-:W-:Y:S06]  /*0880*/  BRA `(.L_x_176) ;  /* 0x0000000000087947 */ /* 0x000fec0003800000 */
.L_x_177:
[----:B------:R-:W-:Y:S01]  /*0890*/  LOP3.LUT R17, R11, 0x80000, RZ, 0xfc, !PT ;  /* 0x000800000b117812 */ /* 0x000fe200078efcff */
[----:B------:R-:W-:-:S07]  /*08a0*/  IMAD.MOV.U32 R16, RZ, RZ, R10 ;  /* 0x000000ffff107224 */ /* 0x000fce00078e000a */
.L_x_176:
[----:B------:R-:W-:Y:S05]  /*08b0*/  BSYNC.RECONVERGENT B1 ;  /* 0x0000000000017941 */ /* 0x000fea0003800200 */
.L_x_174:
[----:B------:R-:W-:Y:S02]  /*08c0*/  IMAD.MOV.U32 R23, RZ, RZ, 0x0 ;  /* 0x00000000ff177424 */ /* 0x000fe400078e00ff */
[----:B------:R-:W-:Y:S02]  /*08d0*/  IMAD.MOV.U32 R2, RZ, RZ, R16 ;  /* 0x000000ffff027224 */ /* 0x000fe400078e0010 */
[----:B------:R-:W-:Y:S01]  /*08e0*/  IMAD.MOV.U32 R3, RZ, RZ, R17 ;  /* 0x000000ffff037224 */ /* 0x000fe200078e0011 */
[----:B------:R-:W-:Y:S06]  /*08f0*/  RET.REL.NODEC R22 `(_Z4stepPdS_m) ;  /* 0xfffffff416c07950 */ /* 0x000fec0003c3ffff */
.L_x_179:
        /* <DEDUP_REMOVED lines=16> */
.L_x_180:


//--------------------- .nv.shared._ZN3cub18CUB_300001_SM_10006detail6reduce28DeviceReduceSingleTileKernelINS2_10policy_hubIdyN4cuda3__47maximumIvEEE10Policy1000EPdSB_iS8_ddNS5_3std3__410__identityEEEvT0_T1_T2_T3_T4_T6_ --------------------------
	.section	.nv.shared._ZN3cub18CUB_300001_SM_10006detail6reduce28DeviceReduceSingleTileKernelINS2_10policy_hubIdyN4cuda3__47maximumIvEEE10Policy1000EPdSB_iS8_ddNS5_3std3__410__identityEEEvT0_T1_T2_T3_T4_T6_,"aw",@nobits
	.sectionflags	@""
	.align	8
.nv.shared._ZN3cub18CUB_300001_SM_10006detail6reduce28DeviceReduceSingleTileKernelINS2_10policy_hubIdyN4cuda3__47maximumIvEEE10Policy1000EPdSB_iS8_ddNS5_3std3__410__identityEEEvT0_T1_T2_T3_T4_T6_:
	.zero		1104


//--------------------- .nv.shared.reserved.0     --------------------------
	.section	.nv.shared.reserved.0,"aw",@nobits
	.weak		__nv_reservedSMEM_offset_0_alias
	.size		__nv_reservedSMEM_offset_0_alias, 0, 64
	.other		__nv_reservedSMEM_offset_0_alias,@"STO_CUDA_RESERVED_SHARED STV_DEFAULT"
__nv_reservedSMEM_offset_0_alias:
	.zero		0
	.zero		64


//--------------------- .nv.global                --------------------------
	.section	.nv.global,"aw",@nobits
.nv.global:
	.type		_ZN34_INTERNAL_78c393e7_4_k_cu_7be5854b6thrust24THRUST_300001_SM_1000_NS12placeholders2_5E,@object
	.size		_ZN34_INTERNAL_78c393e7_4_k_cu_7be5854b6thrust24THRUST_300001_SM_1000_NS12placeholders2_5E,(_ZN34_INTERNAL_78c393e7_4_k_cu_7be5854b4cuda3std3__45__cpo6cbeginE - _ZN34_INTERNAL_78c393e7_4_k_cu_7be5854b6thrust24THRUST_300001_SM_1000_NS12placeholders2_5E)
_ZN34_INTERNAL_78c393e7_4_k_cu_7be5854b6thrust24THRUST_300001_SM_1000_NS12placeholders2_5E:
	.zero		1
	.type		_ZN34_INTERNAL_78c393e7_4_k_cu_7be5854b4cuda3std3__45__cpo6cbeginE,@object
	.size		_ZN34_INTERNAL_78c393e7_4_k_cu_7be5854b4cuda3std3__45__cpo6cbeginE,(_ZN34_INTERNAL_78c393e7_4_k_cu_7be5854b4cuda3std6ranges3__45__cpo6cbeginE - _ZN34_INTERNAL_78c393e7_4_k_cu_7be5854b4cuda3std3__45__cpo6cbeginE)
_ZN34_INTERNAL_78c393e7_4_k_cu_7be5854b4cuda3std3__45__cpo6cbeginE:
	.zero		1
	.type		_ZN34_INTERNAL_78c393e7_4_k_cu_7be5854b4cuda3std6ranges3__45__cpo6cbeginE,@object
	.size		_ZN34_INTERNAL_78c393e7_4_k_cu_7be5854b4cuda3std6ranges3__45__cpo6cbeginE,(_ZN34_INTERNAL_78c393e7_4_k_cu_7be5854b4cuda3std3__48in_placeE - _ZN34_INTERNAL_78c393e7_4_k_cu_7be5854b4cuda3std6ranges3__45__cpo6cbeginE)
_ZN34_INTERNAL_78c393e7_4_k_cu_7be5854b4cuda3std6ranges3__45__cpo6cbeginE:
	.zero		1
	.type		_ZN34_INTERNAL_78c393e7_4_k_cu_7be5854b4cuda3std3__48in_placeE,@object
	.size		_ZN34_INTERNAL_78c393e7_4_k_cu_7be5854b4cuda3std3__48in_placeE,(_ZN34_INTERNAL_78c393e7_4_k_cu_7be5854b4cuda3std6ranges3__45__cpo4sizeE - _ZN34_INTERNAL_78c393e7_4_k_cu_7be5854b4cuda3std3__48in_placeE)
_ZN34_INTERNAL_78c393e7_4_k_cu_7be5854b4cuda3std3__48in_placeE:
	.zero		1
	.type		_ZN34_INTERNAL_78c393e7_4_k_cu_7be5854b4cuda3std6ranges3__45__cpo4sizeE,@object
	.size		_ZN34_INTERNAL_78c393e7_4_k_cu_7be5854b4cuda3std6ranges3__45__cpo4sizeE,(_ZN34_INTERNAL_78c393e7_4_k_cu_7be5854b6thrust24THRUST_300001_SM_1000_NS12placeholders2_9E - _ZN34_INTERNAL_78c393e7_4_k_cu_7be5854b4cuda3std6ranges3__45__cpo4sizeE)
_ZN34_INTERNAL_78c393e7_4_k_cu_7be5854b4cuda3std6ranges3__45__cpo4sizeE:
	.zero		1
	.type		_ZN34_INTERNAL_78c393e7_4_k_cu_7be5854b6thrust24THRUST_300001_SM_1000_NS12placeholders2_9E,@object
	.size		_ZN34_INTERNAL_78c393e7_4_k_cu_7be5854b6thrust24THRUST_300001_SM_1000_NS12placeholders2_9E,(_ZN34_INTERNAL_78c393e7_4_k_cu_7be5854b4cuda3std3__45__cpo7crbeginE - _ZN34_INTERNAL_78c393e7_4_k_cu_7be5854b6thrust24THRUST_300001_SM_1000_NS12placeholders2_9E)
_ZN34_INTERNAL_78c393e7_4_k_cu_7be5854b6thrust24THRUST_300001_SM_1000_NS12placeholders2_9E:
	.zero		1
	.type		_ZN34_INTERNAL_78c393e7_4_k_cu_7be5854b4cuda3std3__45__cpo7crbeginE,@object
	.size		_ZN34_INTERNAL_78c393e7_4_k_cu_7be5854b4cuda3std3__45__cpo7crbeginE,(_ZN34_INTERNAL_78c393e7_4_k_cu_7be5854b4cuda3std6ranges3__45__cpo4nextE - _ZN34_INTERNAL_78c393e7_4_k_cu_7be5854b4cuda3std3__45__cpo7crbeginE)
_ZN34_INTERNAL_78c393e7_4_k_cu_7be5854b4cuda3std3__45__cpo7crbeginE:
	.zero		1
	.type		_ZN34_INTERNAL_78c393e7_4_k_cu_7be5854b4cuda3std6ranges3__45__cpo4nextE,@object
	.size		_ZN34_INTERNAL_78c393e7_4_k_cu_7be5854b4cuda3std6ranges3__45__cpo4nextE,(_ZN34_INTERNAL_78c393e7_4_k_cu_7be5854b4cuda3std6ranges3__45__cpo4swapE - _ZN34_INTERNAL_78c393e7_4_k_cu_7be5854b4cuda3std6ranges3__45__cpo4nextE)
_ZN34_INTERNAL_78c393e7_4_k_cu_7be5854b4cuda3std6ranges3__45__cpo4nextE:
	.zero		1
	.type		_ZN34_INTERNAL_78c393e7_4_k_cu_7be5854b4cuda3std6ranges3__45__cpo4swapE,@object
	.size		_ZN34_INTERNAL_78c393e7_4_k_cu_7be5854b4cuda3std6ranges3__45__cpo4swapE,(_ZN34_INTERNAL_78c393e7_4_k_cu_7be5854b6thrust24THRUST_300001_SM_1000_NS12placeholders2_1E - _ZN34_INTERNAL_78c393e7_4_k_cu_7be5854b4cuda3std6ranges3__45__cpo4swapE)
_ZN34_INTERNAL_78c393e7_4_k_cu_7be5854b4cuda3std6ranges3__45__cpo4swapE:
	.zero		1
	.type		_ZN34_INTERNAL_78c393e7_4_k_cu_7be5854b6thrust24THRUST_300001_SM_1000_NS12placeholders2_1E,@object
	.size		_ZN34_INTERNAL_78c393e7_4_k_cu_7be5854b6thrust24THRUST_300001_SM_1000_NS12placeholders2_1E,(_ZN34_INTERNAL_78c393e7_4_k_cu_7be5854b6thrust24THRUST_300001_SM_1000_NS12placeholders2_3E - _ZN34_INTERNAL_78c393e7_4_k_cu_7be5854b6thrust24THRUST_300001_SM_1000_NS12placeholders2_1E)
_ZN34_INTERNAL_78c393e7_4_k_cu_7be5854b6thrust24THRUST_300001_SM_1000_NS12placeholders2_1E:
	.zero		1
	.type		_ZN34_INTERNAL_78c393e7_4_k_cu_7be5854b6thrust24THRUST_300001_SM_1000_NS12placeholders2_3E,@object
	.size		_ZN34_INTERNAL_78c393e7_4_k_cu_7be5854b6thrust24THRUST_300001_SM_1000_NS12placeholders2_3E,(_ZN34_INTERNAL_78c393e7_4_k_cu_7be5854b4cuda3std3__45__cpo5beginE - _ZN34_INTERNAL_78c393e7_4_k_cu_7be5854b6thrust24THRUST_300001_SM_1000_NS12placeholders2_3E)
_ZN34_INTERNAL_78c393e7_4_k_cu_7be5854b6thrust24THRUST_300001_SM_1000_NS12placeholders2_3E:
	.zero		1
	.type		_ZN34_INTERNAL_78c393e7_4_k_cu_7be5854b4cuda3std3__45__cpo5beginE,@object
	.size		_ZN34_INTERNAL_78c393e7_4_k_cu_7be5854b4cuda3std3__45__cpo5beginE,(_ZN34_INTERNAL_78c393e7_4_k_cu_7be5854b4cuda3std6ranges3__45__cpo5beginE - _ZN34_INTERNAL_78c393e7_4_k_cu_7be5854b4cuda3std3__45__cpo5beginE)
_ZN34_INTERNAL_78c393e7_4_k_cu_7be5854b4cuda3std3__45__cpo5beginE:
	.zero		1
	.type		_ZN34_INTERNAL_78c393e7_4_k_cu_7be5854b4cuda3std6ranges3__45__cpo5beginE,@object
	.size		_ZN34_INTERNAL_78c393e7_4_k_cu_7be5854b4cuda3std6ranges3__45__cpo5beginE,(_ZN34_INTERNAL_78c393e7_4_k_cu_7be5854b4cuda3std3__436_GLOBAL__N__78c393e7_4_k_cu_7be5854b6ignoreE - _ZN34_INTERNAL_78c393e7_4_k_cu_7be5854b4cuda3std6ranges3__45__cpo5beginE)
_ZN34_INTERNAL_78c393e7_4_k_cu_7be5854b4cuda3std6ranges3__45__cpo5beginE:
	.zero		1
	.type		_ZN34_INTERNAL_78c393e7_4_k_cu_7be5854b4cuda3std3__436_GLOBAL__N__78c393e7_4_k_cu_7be5854b6ignoreE,@object
	.size		_ZN34_INTERNAL_78c393e7_4_k_cu_7be5854b4cuda3std3__436_GLOBAL__N__78c393e7_4_k_cu_7be5854b6ignoreE,(_ZN34_INTERNAL_78c393e7_4_k_cu_7be5854b4cuda3std6ranges3__45__cpo4dataE - _ZN34_INTERNAL_78c393e7_4_k_cu_7be5854b4cuda3std3__436_GLOBAL__N__78c393e7_4_k_cu_7be5854b6ignoreE)
_ZN34_INTERNAL_78c393e7_4_k_cu_7be5854b4cuda3std3__436_GLOBAL__N__78c393e7_4_k_cu_7be5854b6ignoreE:
	.zero		1
	.type		_ZN34_INTERNAL_78c393e7_4_k_cu_7be5854b4cuda3std6ranges3__45__cpo4dataE,@object
	.size		_ZN34_INTERNAL_78c393e7_4_k_cu_7be5854b4cuda3std6ranges3__45__cpo4dataE,(_ZN34_INTERNAL_78c393e7_4_k_cu_7be5854b6thrust24THRUST_300001_SM_1000_NS12placeholders2_7E - _ZN34_INTERNAL_78c393e7_4_k_cu_7be5854b4cuda3std6ranges3__45__cpo4dataE)
_ZN34_INTERNAL_78c393e7_4_k_cu_7be5854b4cuda3std6ranges3__45__cpo4dataE:
	.zero		1
	.type		_ZN34_INTERNAL_78c393e7_4_k_cu_7be5854b6thrust24THRUST_300001_SM_1000_NS12placeholders2_7E,@object
	.size		_ZN34_INTERNAL_78c393e7_4_k_cu_7be5854b6thrust24THRUST_300001_SM_1000_NS12placeholders2_7E,(_ZN34_INTERNAL_78c393e7_4_k_cu_7be5854b4cuda3std3__45__cpo6rbeginE - _ZN34_INTERNAL_78c393e7_4_k_cu_7be5854b6thrust24THRUST_300001_SM_1000_NS12placeholders2_7E)
_ZN34_INTERNAL_78c393e7_4_k_cu_7be5854b6thrust24THRUST_300001_SM_1000_NS12placeholders2_7E:
	.zero		1
	.type		_ZN34_INTERNAL_78c393e7_4_k_cu_7be5854b4cuda3std3__45__cpo6rbeginE,@object
	.size		_ZN34_INTERNAL_78c393e7_4_k_cu_7be5854b4cuda3std3__45__cpo6rbeginE,(_ZN34_INTERNAL_78c393e7_4_k_cu_7be5854b4cuda3std6ranges3__45__cpo7advanceE - _ZN34_INTERNAL_78c393e7_4_k_cu_7be5854b4cuda3std3__45__cpo6rbeginE)
_ZN34_INTERNAL_78c393e7_4_k_cu_7be5854b4cuda3std3__45__cpo6rbeginE:
	.zero		1
	.type		_ZN34_INTERNAL_78c393e7_4_k_cu_7be5854b4cuda3std6ranges3__45__cpo7advanceE,@object
	.size		_ZN34_INTERNAL_78c393e7_4_k_cu_7be5854b4cuda3std6ranges3__45__cpo7advanceE,(_ZN34_INTERNAL_78c393e7_4_k_cu_7be5854b4cuda3std3__47nulloptE - _ZN34_INTERNAL_78c393e7_4_k_cu_7be5854b4cuda3std6ranges3__45__cpo7advanceE)
_ZN34_INTERNAL_78c393e7_4_k_cu_7be5854b4cuda3std6ranges3__45__cpo7advanceE:
	.zero		1
	.type		_ZN34_INTERNAL_78c393e7_4_k_cu_7be5854b4cuda3std3__47nulloptE,@object
	.size		_ZN34_INTERNAL_78c393e7_4_k_cu_7be5854b4cuda3std3__47nulloptE,(_ZN34_INTERNAL_78c393e7_4_k_cu_7be5854b4cuda3std6ranges3__45__cpo8distanceE - _ZN34_INTERNAL_78c393e7_4_k_cu_7be5854b4cuda3std3__47nulloptE)
_ZN34_INTERNAL_78c393e7_4_k_cu_7be5854b4cuda3std3__47nulloptE:
	.zero		1
	.type		_ZN34_INTERNAL_78c393e7_4_k_cu_7be5854b4cuda3std6ranges3__45__cpo8distanceE,@object
	.size		_ZN34_INTERNAL_78c393e7_4_k_cu_7be5854b4cuda3std6ranges3__45__cpo8distanceE,(_ZN34_INTERNAL_78c393e7_4_k_cu_7be5854b6thrust24THRUST_300001_SM_1000_NS12placeholders2_6E - _ZN34_INTERNAL_78c393e7_4_k_cu_7be5854b4cuda3std6ranges3__45__cpo8distanceE)
_ZN34_INTERNAL_78c393e7_4_k_cu_7be5854b4cuda3std6ranges3__45__cpo8distanceE:
	.zero		1
	.type		_ZN34_INTERNAL_78c393e7_4_k_cu_7be5854b6thrust24THRUST_300001_SM_1000_NS12placeholders2_6E,@object
	.size		_ZN34_INTERNAL_78c393e7_4_k_cu_7be5854b6thrust24THRUST_300001_SM_1000_NS12placeholders2_6E,(_ZN34_INTERNAL_78c393e7_4_k_cu_7be5854b4cuda3std3__45__cpo4cendE - _ZN34_INTERNAL_78c393e7_4_k_cu_7be5854b6thrust24THRUST_300001_SM_1000_NS12placeholders2_6E)
_ZN34_INTERNAL_78c393e7_4_k_cu_7be5854b6thrust24THRUST_300001_SM_1000_NS12placeholders2_6E:
	.zero		1
	.type		_ZN34_INTERNAL_78c393e7_4_k_cu_7be5854b4cuda3std3__45__cpo4cendE,@object
	.size		_ZN34_INTERNAL_78c393e7_4_k_cu_7be5854b4cuda3std3__45__cpo4cendE,(_ZN34_INTERNAL_78c393e7_4_k_cu_7be5854b4cuda3std6ranges3__45__cpo4cendE - _ZN34_INTERNAL_78c393e7_4_k_cu_7be5854b4cuda3std3__45__cpo4cendE)
_ZN34_INTERNAL_78c393e7_4_k_cu_7be5854b4cuda3std3__45__cpo4cendE:
	.zero		1
	.type		_ZN34_INTERNAL_78c393e7_4_k_cu_7be5854b4cuda3std6ranges3__45__cpo4cendE,@object
	.size		_ZN34_INTERNAL_78c393e7_4_k_cu_7be5854b4cuda3std6ranges3__45__cpo4cendE,(_ZN34_INTERNAL_78c393e7_4_k_cu_7be5854b4cuda3std3__420unreachable_sentinelE - _ZN34_INTERNAL_78c393e7_4_k_cu_7be5854b4cuda3std6ranges3__45__cpo4cendE)
_ZN34_INTERNAL_78c393e7_4_k_cu_7be5854b4cuda3std6ranges3__45__cpo4cendE:
	.zero		1
	.type		_ZN34_INTERNAL_78c393e7_4_k_cu_7be5854b4cuda3std3__420unreachable_sentinelE,@object
	.size		_ZN34_INTERNAL_78c393e7_4_k_cu_7be5854b4cuda3std3__420unreachable_sentinelE,(_ZN34_INTERNAL_78c393e7_4_k_cu_7be5854b4cuda3std6ranges3__45__cpo5ssizeE - _ZN34_INTERNAL_78c393e7_4_k_cu_7be5854b4cuda3std3__420unreachable_sentinelE)
_ZN34_INTERNAL_78c393e7_4_k_cu_7be5854b4cuda3std3__420unreachable_sentinelE:
	.zero		1
	.type		_ZN34_INTERNAL_78c393e7_4_k_cu_7be5854b4cuda3std6ranges3__45__cpo5ssizeE,@object
	.size		_ZN34_INTERNAL_78c393e7_4_k_cu_7be5854b4cuda3std6ranges3__45__cpo5ssizeE,(_ZN34_INTERNAL_78c393e7_4_k_cu_7be5854b6thrust24THRUST_300001_SM_1000_NS12placeholders3_10E - _ZN34_INTERNAL_78c393e7_4_k_cu_7be5854b4cuda3std6ranges3__45__cpo5ssizeE)
_ZN34_INTERNAL_78c393e7_4_k_cu_7be5854b4cuda3std6ranges3__45__cpo5ssizeE:
	.zero		1
	.type		_ZN34_INTERNAL_78c393e7_4_k_cu_7be5854b6thrust24THRUST_300001_SM_1000_NS12placeholders3_10E,@object
	.size		_ZN34_INTERNAL_78c393e7_4_k_cu_7be5854b6thrust24THRUST_300001_SM_1000_NS12placeholders3_10E,(_ZN34_INTERNAL_78c393e7_4_k_cu_7be5854b4cuda3std3__45__cpo5crendE - _ZN34_INTERNAL_78c393e7_4_k_cu_7be5854b6thrust24THRUST_300001_SM_1000_NS12placeholders3_10E)
_ZN34_INTERNAL_78c393e7_4_k_cu_7be5854b6thrust24THRUST_300001_SM_1000_NS12placeholders3_10E:
	.zero		1
	.type		_ZN34_INTERNAL_78c393e7_4_k_cu_7be5854b4cuda3std3__45__cpo5crendE,@object
	.size		_ZN34_INTERNAL_78c393e7_4_k_cu_7be5854b4cuda3std3__45__cpo5crendE,(_ZN34_INTERNAL_78c393e7_4_k_cu_7be5854b4cuda3std6ranges3__45__cpo4prevE - _ZN34_INTERNAL_78c393e7_4_k_cu_7be5854b4cuda3std3__45__cpo5crendE)
_ZN34_INTERNAL_78c393e7_4_k_cu_7be5854b4cuda3std3__45__cpo5crendE:
	.zero		1
	.type		_ZN34_INTERNAL_78c393e7_4_k_cu_7be5854b4cuda3std6ranges3__45__cpo4prevE,@object
	.size		_ZN34_INTERNAL_78c393e7_4_k_cu_7be5854b4cuda3std6ranges3__45__cpo4prevE,(_ZN34_INTERNAL_78c393e7_4_k_cu_7be5854b4cuda3std6ranges3__45__cpo9iter_moveE - _ZN34_INTERNAL_78c393e7_4_k_cu_7be5854b4cuda3std6ranges3__45__cpo4prevE)
_ZN34_INTERNAL_78c393e7_4_k_cu_7be5854b4cuda3std6ranges3__45__cpo4prevE:
	.zero		1
	.type		_ZN34_INTERNAL_78c393e7_4_k_cu_7be5854b4cuda3std6ranges3__45__cpo9iter_moveE,@object
	.size		_ZN34_INTERNAL_78c393e7_4_k_cu_7be5854b4cuda3std6ranges3__45__cpo9iter_moveE,(_ZN34_INTERNAL_78c393e7_4_k_cu_7be5854b6thrust24THRUST_300001_SM_1000_NS12placeholders2_2E - _ZN34_INTERNAL_78c393e7_4_k_cu_7be5854b4cuda3std6ranges3__45__cpo9iter_moveE)
_ZN34_INTERNAL_78c393e7_4_k_cu_7be5854b4cuda3std6ranges3__45__cpo9iter_moveE:
	.zero		1
	.type		_ZN34_INTERNAL_78c393e7_4_k_cu_7be5854b6thrust24THRUST_300001_SM_1000_NS12placeholders2_2E,@object
	.size		_ZN34_INTERNAL_78c393e7_4_k_cu_7be5854b6thrust24THRUST_300001_SM_1000_NS12placeholders2_2E,(_ZN34_INTERNAL_78c393e7_4_k_cu_7be5854b6thrust24THRUST_300001_SM_1000_NS12placeholders2_4E - _ZN34_INTERNAL_78c393e7_4_k_cu_7be5854b6thrust24THRUST_300001_SM_1000_NS12placeholders2_2E)
_ZN34_INTERNAL_78c393e7_4_k_cu_7be5854b6thrust24THRUST_300001_SM_1000_NS12placeholders2_2E:
	.zero		1
	.type		_ZN34_INTERNAL_78c393e7_4_k_cu_7be5854b6thrust24THRUST_300001_SM_1000_NS12placeholders2_4E,@object
	.size		_ZN34_INTERNAL_78c393e7_4_k_cu_7be5854b6thrust24THRUST_300001_SM_1000_NS12placeholders2_4E,(_ZN34_INTERNAL_78c393e7_4_k_cu_7be5854b4cuda3std3__45__cpo3endE - _ZN34_INTERNAL_78c393e7_4_k_cu_7be5854b6thrust24THRUST_300001_SM_1000_NS12placeholders2_4E)
_ZN34_INTERNAL_78c393e7_4_k_cu_7be5854b6thrust24THRUST_300001_SM_1000_NS12placeholders2_4E:
	.zero		1
	.type		_ZN34_INTERNAL_78c393e7_4_k_cu_7be5854b4cuda3std3__45__cpo3endE,@object
	.size		_ZN34_INTERNAL_78c393e7_4_k_cu_7be5854b4cuda3std3__45__cpo3endE,(_ZN34_INTERNAL_78c393e7_4_k_cu_7be5854b4cuda3std6ranges3__45__cpo3endE - _ZN34_INTERNAL_78c393e7_4_k_cu_7be5854b4cuda3std3__45__cpo3endE)
_ZN34_INTERNAL_78c393e7_4_k_cu_7be5854b4cuda3std3__45__cpo3endE:
	.zero		1
	.type		_ZN34_INTERNAL_78c393e7_4_k_cu_7be5854b4cuda3std6ranges3__45__cpo3endE,@object
	.size		_ZN34_INTERNAL_78c393e7_4_k_cu_7be5854b4cuda3std6ranges3__45__cpo3endE,(_ZN34_INTERNAL_78c393e7_4_k_cu_7be5854b4cuda3std3__419piecewise_constructE - _ZN34_INTERNAL_78c393e7_4_k_cu_7be5854b4cuda3std6ranges3__45__cpo3endE)
_ZN34_INTERNAL_78c393e7_4_k_cu_7be5854b4cuda3std6ranges3__45__cpo3endE:
	.zero		1
	.type		_ZN34_INTERNAL_78c393e7_4_k_cu_7be5854b4cuda3std3__419piecewise_constructE,@object
	.size		_ZN34_INTERNAL_78c393e7_4_k_cu_7be5854b4cuda3std3__419piecewise_constructE,(_ZN34_INTERNAL_78c393e7_4_k_cu_7be5854b4cuda3std6ranges3__45__cpo5cdataE - _ZN34_INTERNAL_78c393e7_4_k_cu_7be5854b4cuda3std3__419piecewise_constructE)
_ZN34_INTERNAL_78c393e7_4_k_cu_7be5854b4cuda3std3__419piecewise_constructE:
	.zero		1
	.type		_ZN34_INTERNAL_78c393e7_4_k_cu_7be5854b4cuda3std6ranges3__45__cpo5cdataE,@object
	.size		_ZN34_INTERNAL_78c393e7_4_k_cu_7be5854b4cuda3std6ranges3__45__cpo5cdataE,(_ZN34_INTERNAL_78c393e7_4_k_cu_7be5854b6thrust24THRUST_300001_SM_1000_NS12placeholders2_8E - _ZN34_INTERNAL_78c393e7_4_k_cu_7be5854b4cuda3std6ranges3__45__cpo5cdataE)
_ZN34_INTERNAL_78c393e7_4_k_cu_7be5854b4cuda3std6ranges3__45__cpo5cdataE:
	.zero		1
	.type		_ZN34_INTERNAL_78c393e7_4_k_cu_7be5854b6thrust24THRUST_300001_SM_1000_NS12placeholders2_8E,@object
	.size		_ZN34_INTERNAL_78c393e7_4_k_cu_7be5854b6thrust24THRUST_300001_SM_1000_NS12placeholders2_8E,(_ZN34_INTERNAL_78c393e7_4_k_cu_7be5854b4cuda3std3__45__cpo4rendE - _ZN34_INTERNAL_78c393e7_4_k_cu_7be5854b6thrust24THRUST_300001_SM_1000_NS12placeholders2_8E)
_ZN34_INTERNAL_78c393e7_4_k_cu_7be5854b6thrust24THRUST_300001_SM_1000_NS12placeholders2_8E:
	.zero		1
	.type		_ZN34_INTERNAL_78c393e7_4_k_cu_7be5854b4cuda3std3__45__cpo4rendE,@object
	.size		_ZN34_INTERNAL_78c393e7_4_k_cu_7be5854b4cuda3std3__45__cpo4rendE,(_ZN34_INTERNAL_78c393e7_4_k_cu_7be5854b4cuda3std6ranges3__45__cpo9iter_swapE - _ZN34_INTERNAL_78c393e7_4_k_cu_7be5854b4cuda3std3__45__cpo4rendE)
_ZN34_INTERNAL_78c393e7_4_k_cu_7be5854b4cuda3std3__45__cpo4rendE:
	.zero		1
	.type		_ZN34_INTERNAL_78c393e7_4_k_cu_7be5854b4cuda3std6ranges3__45__cpo9iter_swapE,@object
	.size		_ZN34_INTERNAL_78c393e7_4_k_cu_7be5854b4cuda3std6ranges3__45__cpo9iter_swapE,(_ZN34_INTERNAL_78c393e7_4_k_cu_7be5854b4cuda3std3__48unexpectE - _ZN34_INTERNAL_78c393e7_4_k_cu_7be5854b4cuda3std6ranges3__45__cpo9iter_swapE)
_ZN34_INTERNAL_78c393e7_4_k_cu_7be5854b4cuda3std6ranges3__45__cpo9iter_swapE:
	.zero		1
	.type		_ZN34_INTERNAL_78c393e7_4_k_cu_7be5854b4cuda3std3__48unexpectE,@object
	.size		_ZN34_INTERNAL_78c393e7_4_k_cu_7be5854b4cuda3std3__48unexpectE,(_ZN34_INTERNAL_78c393e7_4_k_cu_7be5854b6thrust24THRUST_300001_SM_1000_NS6system6detail10sequential3seqE - _ZN34_INTERNAL_78c393e7_4_k_cu_7be5854b4cuda3std3__48unexpectE)
_ZN34_INTERNAL_78c393e7_4_k_cu_7be5854b4cuda3std3__48unexpectE:
	.zero		1
	.type		_ZN34_INTERNAL_78c393e7_4_k_cu_7be5854b6thrust24THRUST_300001_SM_1000_NS6system6detail10sequential3seqE,@object
	.size		_ZN34_INTERNAL_78c393e7_4_k_cu_7be5854b6thrust24THRUST_300001_SM_1000_NS6system6detail10sequential3seqE,(.L_29 - _ZN34_INTERNAL_78c393e7_4_k_cu_7be5854b6thrust24THRUST_300001_SM_1000_NS6system6detail10sequential3seqE)
_ZN34_INTERNAL_78c393e7_4_k_cu_7be5854b6thrust24THRUST_300001_SM_1000_NS6system6detail10sequential3seqE:
	.zero		1
.L_29:


//--------------------- .nv.shared._ZN3cub18CUB_300001_SM_10006detail6reduce18DeviceReduceKernelINS2_10policy_hubIdyN4cuda3__47maximumIvEEE10Policy1000EPdyS8_dNS5_3std3__410__identityEEEvT0_PT3_T1_NS0_13GridEvenShareISI_EET2_T4_ --------------------------
	.section	.nv.shared._ZN3cub18CUB_300001_SM_10006detail6reduce18DeviceReduceKernelINS2_10policy_hubIdyN4cuda3__47maximumIvEEE10Policy1000EPdyS8_dNS5_3std3__410__identityEEEvT0_PT3_T1_NS0_13GridEvenShareISI_EET2_T4_,"aw",@nobits
	.sectionflags	@""
	.align	8
.nv.shared._ZN3cub18CUB_300001_SM_10006detail6reduce18DeviceReduceKernelINS2_10policy_hubIdyN4cuda3__47maximumIvEEE10Policy1000EPdyS8_dNS5_3std3__410__identityEEEvT0_PT3_T1_NS0_13GridEvenShareISI_EET2_T4_:
	.zero		1104


//--------------------- .nv.shared._ZN3cub18CUB_300001_SM_10006detail6reduce28DeviceReduceSingleTileKernelINS2_10policy_hubIdyN4cuda3__47maximumIvEEE10Policy1000EPdSB_yS8_ddNS5_3std3__410__identityEEEvT0_T1_T2_T3_T4_T6_ --------------------------
	.section	.nv.shared._ZN3cub18CUB_300001_SM_10006detail6reduce28DeviceReduceSingleTileKernelINS2_10policy_hubIdyN4cuda3__47maximumIvEEE10Policy1000EPdSB_yS8_ddNS5_3std3__410__identityEEEvT0_T1_T2_T3_T4_T6_,"aw",@nobits
	.sectionflags	@""
	.align	8
.nv.shared._ZN3cub18CUB_300001_SM_10006detail6reduce28DeviceReduceSingleTileKernelINS2_10policy_hubIdyN4cuda3__47maximumIvEEE10Policy1000EPdSB_yS8_ddNS5_3std3__410__identityEEEvT0_T1_T2_T3_T4_T6_:
	.zero		1104


//--------------------- .nv.constant0._ZN3cub18CUB_300001_SM_10006detail6reduce28DeviceReduceSingleTileKernelINS2_10policy_hubIdyN4cuda3__47maximumIvEEE10Policy1000EPdSB_iS8_ddNS5_3std3__410__identityEEEvT0_T1_T2_T3_T4_T6_ --------------------------
	.section	.nv.constant0._ZN3cub18CUB_300001_SM_10006detail6reduce28DeviceReduceSingleTileKernelINS2_10policy_hubIdyN4cuda3__47maximumIvEEE10Policy1000EPdSB_iS8_ddNS5_3std3__410__identityEEEvT0_T1_T2_T3_T4_T6_,"a",@progbits
	.sectionflags	@""
	.align	4
.nv.constant0._ZN3cub18CUB_300001_SM_10006detail6reduce28DeviceReduceSingleTileKernelINS2_10policy_hubIdyN4cuda3__47maximumIvEEE10Policy1000EPdSB_iS8_ddNS5_3std3__410__identityEEEvT0_T1_T2_T3_T4_T6_:
	.zero		929


//--------------------- .nv.constant0._ZN3cub18CUB_300001_SM_10006detail6reduce18DeviceReduceKernelINS2_10policy_hubIdyN4cuda3__47maximumIvEEE10Policy1000EPdyS8_dNS5_3std3__410__identityEEEvT0_PT3_T1_NS0_13GridEvenShareISI_EET2_T4_ --------------------------
	.section	.nv.constant0._ZN3cub18CUB_300001_SM_10006detail6reduce18DeviceReduceKernelINS2_10policy_hubIdyN4cuda3__47maximumIvEEE10Policy1000EPdyS8_dNS5_3std3__410__identityEEEvT0_PT3_T1_NS0_13GridEvenShareISI_EET2_T4_,"a",@progbits
	.sectionflags	@""
	.align	4
.nv.constant0._ZN3cub18CUB_300001_SM_10006detail6reduce18DeviceReduceKernelINS2_10policy_hubIdyN4cuda3__47maximumIvEEE10Policy1000EPdyS8_dNS5_3std3__410__identityEEEvT0_PT3_T1_NS0_13GridEvenShareISI_EET2_T4_:
	.zero		994


//--------------------- .nv.constant0._ZN3cub18CUB_300001_SM_10006detail6reduce28DeviceReduceSingleTileKernelINS2_10policy_hubIdyN4cuda3__47maximumIvEEE10Policy1000EPdSB_yS8_ddNS5_3std3__410__identityEEEvT0_T1_T2_T3_T4_T6_ --------------------------
	.section	.nv.constant0._ZN3cub18CUB_300001_SM_10006detail6reduce28DeviceReduceSingleTileKernelINS2_10policy_hubIdyN4cuda3__47maximumIvEEE10Policy1000EPdSB_yS8_ddNS5_3std3__410__identityEEEvT0_T1_T2_T3_T4_T6_,"a",@progbits
	.sectionflags	@""
	.align	4
.nv.constant0._ZN3cub18CUB_300001_SM_10006detail6reduce28DeviceReduceSingleTileKernelINS2_10policy_hubIdyN4cuda3__47maximumIvEEE10Policy1000EPdSB_yS8_ddNS5_3std3__410__identityEEEvT0_T1_T2_T3_T4_T6_:
	.zero		937


//--------------------- .nv.constant0._ZN3cub18CUB_300001_SM_10006detail11EmptyKernelIvEEvv --------------------------
	.section	.nv.constant0._ZN3cub18CUB_300001_SM_10006detail11EmptyKernelIvEEvv,"a",@progbits
	.sectionflags	@""
	.align	4
.nv.constant0._ZN3cub18CUB_300001_SM_10006detail11EmptyKernelIvEEvv:
	.zero		896


//--------------------- .nv.constant0._Z11subtractionPdS_S_ --------------------------
	.section	.nv.constant0._Z11subtractionPdS_S_,"a",@progbits
	.sectionflags	@""
	.align	4
.nv.constant0._Z11subtractionPdS_S_:
	.zero		920


//--------------------- .nv.constant0._Z4stepPdS_m --------------------------
	.section	.nv.constant0._Z4stepPdS_m,"a",@progbits
	.sectionflags	@""
	.align	4
.nv.constant0._Z4stepPdS_m:
	.zero		920


//--------------------- SYMBOLS --------------------------

	.type		.nv.reservedSmem.offset0,@object
	.size		.nv.reservedSmem.offset0,0x4
	.type		.nv.reservedSmem.cap,@object
	.size		.nv.reservedSmem.cap,0x4
